def matmul_kernel(
    a_ptr,
    b_ptr,
    c_ptr,
    M,
    N,
    K,
    stride_am,
    stride_ak,
    stride_bk,
    stride_bn,
    stride_cm,
    stride_cn,
    BLOCK_M: tl.constexpr,
    BLOCK_N: tl.constexpr,
    BLOCK_K: tl.constexpr,
    GROUP_M: tl.constexpr,
):
    pid = tl.program_id(axis=0)
    num_pid_m = tl.cdiv(M, BLOCK_M)
    num_pid_n = tl.cdiv(N, BLOCK_N)
    num_pid_in_group = GROUP_M * num_pid_n
    group_id = pid // num_pid_in_group
    first_pid_m = group_id * GROUP_M
    group_size_m = min(num_pid_m - first_pid_m, GROUP_M)
    pid_m = first_pid_m + ((pid % num_pid_in_group) % group_size_m)
    pid_n = (pid % num_pid_in_group) // group_size_m

    offs_am = (pid_m * BLOCK_M + tl.arange(0, BLOCK_M)) % M
    offs_bn = (pid_n * BLOCK_N + tl.arange(0, BLOCK_N)) % N
    offs_k = tl.arange(0, BLOCK_K)
    a_ptrs = a_ptr + offs_am[:, None] * stride_am + offs_k[None, :] * stride_ak
    b_ptrs = b_ptr + offs_k[:, None] * stride_bk + offs_bn[None, :] * stride_bn

    acc = tl.zeros((BLOCK_M, BLOCK_N), dtype=tl.float32)
    for kk in range(0, tl.cdiv(K, BLOCK_K)):
        a = tl.load(a_ptrs, mask=offs_k[None, :] < K - kk * BLOCK_K, other=0.0)
        b = tl.load(b_ptrs, mask=offs_k[:, None] < K - kk * BLOCK_K, other=0.0)
        acc = tl.dot(a, b, acc)
        a_ptrs += BLOCK_K * stride_ak
        b_ptrs += BLOCK_K * stride_bk

    c = acc.to(c_ptr.dtype.element_ty)
    offs_cm = pid_m * BLOCK_M + tl.arange(0, BLOCK_M)
    offs_cn = pid_n * BLOCK_N + tl.arange(0, BLOCK_N)
    c_ptrs = c_ptr + offs_cm[:, None] * stride_cm + offs_cn[None, :] * stride_cn
    mask = (offs_cm[:, None] < M) & (offs_cn[None, :] < N)
    tl.store(c_ptrs, c, mask=mask)

# config = {"BLOCK_K": 128, "BLOCK_M": 256, "BLOCK_N": 256, "GROUP_M": 4, "arch": "sm_90", "dtype": "bf16", "num_ctas": 1, "num_stages": 3, "num_warps": 4}
# arch = sm_90


// ===== COMPILED SASS (sm_90a) =====

	.target	sm_90a

	.elftype	@"ET_EXEC"


//--------------------- .note.nv.tkinfo           --------------------------
	.section	.note.nv.tkinfo,"",@"SHT_NOTE"
	.sectionflags	@"SHF_NOTE_NV_TKINFO"
	.tkinfo
        /*0018*/ 	.word	0x00000002
        /*0030*/ 	.string	""
        /*0030*/ 	.string	"ptxas"
        /*0030*/ 	.string	"Cuda compilation tools, release 13.0, V13.0.88"
        /*0030*/ 	.string	"Build cuda_13.0.r13.0/compiler.36424714_0"
        /*0030*/ 	.string	"-v  -suppress-debug-info  -lineinfo  -arch sm_90a "



//--------------------- .note.nv.cuinfo           --------------------------
	.section	.note.nv.cuinfo,"",@"SHT_NOTE"
	.sectionflags	@"SHF_NOTE_NV_CUINFO"
        /*0018*/ 	.short	0x0002
        /*001a*/ 	.short	0x005a
        /*001c*/ 	.short	0x0082
	.zero		2


//--------------------- .nv.info                  --------------------------
	.section	.nv.info,"",@"SHT_CUDA_INFO"
	.align	4


	//----- nvinfo : EIATTR_REGCOUNT
	.align		4
        /*0000*/ 	.byte	0x04, 0x2f
        /*0002*/ 	.short	(.L_1 - .L_0)
	.align		4
.L_0:
        /*0004*/ 	.word	index@(matmul_kernel)
        /*0008*/ 	.word	0x000000ff


	//----- nvinfo : EIATTR_FRAME_SIZE
	.align		4
.L_1:
        /*000c*/ 	.byte	0x04, 0x11
        /*000e*/ 	.short	(.L_3 - .L_2)
	.align		4
.L_2:
        /*0010*/ 	.word	index@(matmul_kernel)
        /*0014*/ 	.word	0x00001f28


	//----- nvinfo : EIATTR_MIN_STACK_SIZE
	.align		4
.L_3:
        /*0018*/ 	.byte	0x04, 0x12
        /*001a*/ 	.short	(.L_5 - .L_4)
	.align		4
.L_4:
        /*001c*/ 	.word	index@(matmul_kernel)
        /*0020*/ 	.word	0x00001f28
.L_5:


//--------------------- .nv.compat                --------------------------
	.section	.nv.compat,"",@"SHT_CUDA_COMPAT_INFO"
	.align	4
        /*0000*/ 	.byte	0x02, 0x09, 0x01, 0x00, 0x02, 0x02, 0x04, 0x00, 0x02, 0x05, 0x05, 0x00, 0x03, 0x07, 0x01, 0x01
        /*0010*/ 	.byte	0x02, 0x03, 0x00, 0x00, 0x02, 0x06, 0x01, 0x00, 0x04, 0x0b, 0x08, 0x00, 0x00, 0x00, 0x00, 0x00
        /*0020*/ 	.byte	0x00, 0x00, 0x00, 0x00


//--------------------- .nv.info.matmul_kernel    --------------------------
	.section	.nv.info.matmul_kernel,"",@"SHT_CUDA_INFO"
	.sectionflags	@""
	.align	4


	//----- nvinfo : EIATTR_CUDA_API_VERSION
	.align		4
        /*0000*/ 	.byte	0x04, 0x37
        /*0002*/ 	.short	(.L_7 - .L_6)
.L_6:
        /*0004*/ 	.word	0x00000082


	//----- nvinfo : EIATTR_KPARAM_INFO
	.align		4
.L_7:
        /*0008*/ 	.byte	0x04, 0x17
        /*000a*/ 	.short	(.L_9 - .L_8)
.L_8:
        /*000c*/ 	.word	0x00000000
        /*0010*/ 	.short	0x000d
        /*0012*/ 	.short	0x0048
        /*0014*/ 	.byte	0x00, 0xf4, 0x21, 0x00


	//----- nvinfo : EIATTR_KPARAM_INFO
	.align		4
.L_9:
        /*0018*/ 	.byte	0x04, 0x17
        /*001a*/ 	.short	(.L_11 - .L_10)
.L_10:
        /*001c*/ 	.word	0x00000000
        /*0020*/ 	.short	0x000c
        /*0022*/ 	.short	0x0040
        /*0024*/ 	.byte	0x00, 0xf4, 0x21, 0x00


	//----- nvinfo : EIATTR_KPARAM_INFO
	.align		4
.L_11:
        /*0028*/ 	.byte	0x04, 0x17
        /*002a*/ 	.short	(.L_13 - .L_12)
.L_12:
        /*002c*/ 	.word	0x00000000
        /*0030*/ 	.short	0x000b
        /*0032*/ 	.short	0x0038
        /*0034*/ 	.byte	0x00, 0xf0, 0x11, 0x00


	//----- nvinfo : EIATTR_KPARAM_INFO
	.align		4
.L_13:
        /*0038*/ 	.byte	0x04, 0x17
        /*003a*/ 	.short	(.L_15 - .L_14)
.L_14:
        /*003c*/ 	.word	0x00000000
        /*0040*/ 	.short	0x000a
        /*0042*/ 	.short	0x0034
        /*0044*/ 	.byte	0x00, 0xf0, 0x11, 0x00


	//----- nvinfo : EIATTR_KPARAM_INFO
	.align		4
.L_15:
        /*0048*/ 	.byte	0x04, 0x17
        /*004a*/ 	.short	(.L_17 - .L_16)
.L_16:
        /*004c*/ 	.word	0x00000000
        /*0050*/ 	.short	0x0009
        /*0052*/ 	.short	0x0030
        /*0054*/ 	.byte	0x00, 0xf0, 0x11, 0x00


	//----- nvinfo : EIATTR_KPARAM_INFO
	.align		4
.L_17:
        /*0058*/ 	.byte	0x04, 0x17
        /*005a*/ 	.short	(.L_19 - .L_18)
.L_18:
        /*005c*/ 	.word	0x00000000
        /*0060*/ 	.short	0x0008
        /*0062*/ 	.short	0x002c
        /*0064*/ 	.byte	0x00, 0xf0, 0x11, 0x00


	//----- nvinfo : EIATTR_KPARAM_INFO
	.align		4
.L_19:
        /*0068*/ 	.byte	0x04, 0x17
        /*006a*/ 	.short	(.L_21 - .L_20)
.L_20:
        /*006c*/ 	.word	0x00000000
        /*0070*/ 	.short	0x0007
        /*0072*/ 	.short	0x0028
        /*0074*/ 	.byte	0x00, 0xf0, 0x11, 0x00


	//----- nvinfo : EIATTR_KPARAM_INFO
	.align		4
.L_21:
        /*0078*/ 	.byte	0x04, 0x17
        /*007a*/ 	.short	(.L_23 - .L_22)
.L_22:
        /*007c*/ 	.word	0x00000000
        /*0080*/ 	.short	0x0006
        /*0082*/ 	.short	0x0024
        /*0084*/ 	.byte	0x00, 0xf0, 0x11, 0x00


	//----- nvinfo : EIATTR_KPARAM_INFO
	.align		4
.L_23:
        /*0088*/ 	.byte	0x04, 0x17
        /*008a*/ 	.short	(.L_25 - .L_24)
.L_24:
        /*008c*/ 	.word	0x00000000
        /*0090*/ 	.short	0x0005
        /*0092*/ 	.short	0x0020
        /*0094*/ 	.byte	0x00, 0xf0, 0x11, 0x00


	//----- nvinfo : EIATTR_KPARAM_INFO
	.align		4
.L_25:
        /*0098*/ 	.byte	0x04, 0x17
        /*009a*/ 	.short	(.L_27 - .L_26)
.L_26:
        /*009c*/ 	.word	0x00000000
        /*00a0*/ 	.short	0x0004
        /*00a2*/ 	.short	0x001c
        /*00a4*/ 	.byte	0x00, 0xf0, 0x11, 0x00


	//----- nvinfo : EIATTR_KPARAM_INFO
	.align		4
.L_27:
        /*00a8*/ 	.byte	0x04, 0x17
        /*00aa*/ 	.short	(.L_29 - .L_28)
.L_28:
        /*00ac*/ 	.word	0x00000000
        /*00b0*/ 	.short	0x0003
        /*00b2*/ 	.short	0x0018
        /*00b4*/ 	.byte	0x00, 0xf0, 0x11, 0x00


	//----- nvinfo : EIATTR_KPARAM_INFO
	.align		4
.L_29:
        /*00b8*/ 	.byte	0x04, 0x17
        /*00ba*/ 	.short	(.L_31 - .L_30)
.L_30:
        /*00bc*/ 	.word	0x00000000
        /*00c0*/ 	.short	0x0002
        /*00c2*/ 	.short	0x0010
        /*00c4*/ 	.byte	0x00, 0xf4, 0x21, 0x00


	//----- nvinfo : EIATTR_KPARAM_INFO
	.align		4
.L_31:
        /*00c8*/ 	.byte	0x04, 0x17
        /*00ca*/ 	.short	(.L_33 - .L_32)
.L_32:
        /*00cc*/ 	.word	0x00000000
        /*00d0*/ 	.short	0x0001
        /*00d2*/ 	.short	0x0008
        /*00d4*/ 	.byte	0x00, 0xf4, 0x21, 0x00


	//----- nvinfo : EIATTR_KPARAM_INFO
	.align		4
.L_33:
        /*00d8*/ 	.byte	0x04, 0x17
        /*00da*/ 	.short	(.L_35 - .L_34)
.L_34:
        /*00dc*/ 	.word	0x00000000
        /*00e0*/ 	.short	0x0000
        /*00e2*/ 	.short	0x0000
        /*00e4*/ 	.byte	0x00, 0xf4, 0x21, 0x00


	//----- nvinfo : EIATTR_SPARSE_MMA_MASK
	.align		4
.L_35:
        /*00e8*/ 	.byte	0x03, 0x50
        /*00ea*/ 	.short	0x0000


	//----- nvinfo : EIATTR_MAXREG_COUNT
	.align		4
        /*00ec*/ 	.byte	0x03, 0x1b
        /*00ee*/ 	.short	0x00ff


	//----- nvinfo : EIATTR_NUM_BARRIERS
	.align		4
        /*00f0*/ 	.byte	0x02, 0x4c
        /*00f2*/ 	.byte	0x01
	.zero		1


	//----- nvinfo : EIATTR_ANNOTATIONS
	.align		4
        /*00f4*/ 	.byte	0x04, 0x55
        /*00f6*/ 	.short	(.L_37 - .L_36)


	//   ....[0]....
.L_36:
        /*00f8*/ 	.word	0x00000001
        /*00fc*/ 	.byte	0xa0, 0x0b, 0x00, 0x00, 0x01, 0x00, 0x00, 0x00, 0xd0, 0x0b, 0x00, 0x00, 0x01, 0x00, 0x00, 0x00
        /* <DEDUP_REMOVED lines=3105> */
        /*c31c*/ 	.byte	0x50, 0xc2, 0x04, 0x00, 0x01, 0x00, 0x00, 0x00, 0xe0, 0xc2, 0x04, 0x00


	//----- nvinfo : EIATTR_MERCURY_ISA_VERSION
	.align		4
.L_37:
        /*c328*/ 	.byte	0x03, 0x5f
        /*c32a*/ 	.short	0x0101


	//----- nvinfo : EIATTR_EXIT_INSTR_OFFSETS
	.align		4
        /*c32c*/ 	.byte	0x04, 0x1c
        /*c32e*/ 	.short	(.L_39 - .L_38)


	//   ....[0]....
.L_38:
        /*c330*/ 	.word	0x0004c4e0


	//   ....[1]....
        /*c334*/ 	.word	0x0004c510


	//----- nvinfo : EIATTR_REQNTID
	.align		4
.L_39:
        /*c338*/ 	.byte	0x04, 0x10
        /*c33a*/ 	.short	(.L_41 - .L_40)
.L_40:
        /*c33c*/ 	.word	0x00000080
        /*c340*/ 	.word	0x00000001
        /*c344*/ 	.word	0x00000001


	//----- nvinfo : EIATTR_CBANK_PARAM_SIZE
	.align		4
.L_41:
        /*c348*/ 	.byte	0x03, 0x19
        /*c34a*/ 	.short	0x0050


	//----- nvinfo : EIATTR_PARAM_CBANK
	.align		4
        /*c34c*/ 	.byte	0x04, 0x0a
        /*c34e*/ 	.short	(.L_43 - .L_42)
	.align		4
.L_42:
        /*c350*/ 	.word	index@(.nv.constant0.matmul_kernel)
        /*c354*/ 	.short	0x0210
        /*c356*/ 	.short	0x0050


	//----- nvinfo : EIATTR_SW_WAR
	.align		4
.L_43:
        /*c358*/ 	.byte	0x04, 0x36
        /*c35a*/ 	.short	(.L_45 - .L_44)
.L_44:
        /*c35c*/ 	.word	0x00000008
.L_45:


//--------------------- .nv.callgraph             --------------------------
	.section	.nv.callgraph,"",@"SHT_CUDA_CALLGRAPH"
	.align	4
	.sectionentsize	8
	.align		4
        /*0000*/ 	.word	0x00000000
	.align		4
        /*0004*/ 	.word	0xffffffff
	.align		4
        /*0008*/ 	.word	0x00000000
	.align		4
        /*000c*/ 	.word	0xfffffffe
	.align		4
        /*0010*/ 	.word	0x00000000
	.align		4
        /*0014*/ 	.word	0xfffffffd
	.align		4
        /*0018*/ 	.word	0x00000000
	.align		4
        /*001c*/ 	.word	0xfffffffc


//--------------------- .text.matmul_kernel       --------------------------
	.section	.text.matmul_kernel,"ax",@progbits
	.align	128
        .global         matmul_kernel
        .type           matmul_kernel,@function
        .size           matmul_kernel,(.L_x_3 - matmul_kernel)
        .other          matmul_kernel,@"STO_CUDA_ENTRY STV_DEFAULT"
matmul_kernel:
.text.matmul_kernel:
[----:B------:R-:W0:Y:S08]  /*0000*/  LDC R1, c[0x0][0x28] ;  /* 0x00000a00ff017b82 */ /* 0x000e300000000800 */
[----:B------:R-:W1:Y:S01]  /*0010*/  LDC.64 R20, c[0x0][0x228] ;  /* 0x00008a00ff147b82 */ /* 0x000e620000000a00 */
[----:B------:R-:W2:Y:S01]  /*0020*/  S2R R5, SR_CTAID.X ;  /* 0x0000000000057919 */ /* 0x000ea20000002500 */
[----:B0-----:R-:W-:Y:S01]  /*0030*/  VIADD R1, R1, 0xffffe0d8 ;  /* 0xffffe0d801017836 */ /* 0x001fe20000000000 */
[----:B------:R-:W-:Y:S01]  /*0040*/  ULDC.64 UR60, c[0x0][0x208] ;  /* 0x00008200003c7ab9 */ /* 0x000fe20000000a00 */
[----:B------:R-:W-:Y:S01]  /*0050*/  CS2R R24, SRZ ;  /* 0x0000000000187805 */ /* 0x000fe2000001ff00 */
[----:B------:R-:W0:Y:S01]  /*0060*/  S2R R22, SR_TID.X ;  /* 0x0000000000167919 */ /* 0x000e220000002100 */
[----:B------:R-:W-:-:S02]  /*0070*/  CS2R R26, SRZ ;  /* 0x00000000001a7805 */ /* 0x000fc4000001ff00 */
[----:B------:R-:W-:Y:S02]  /*0080*/  CS2R R100, SRZ ;  /* 0x0000000000647805 */ /* 0x000fe4000001ff00 */
[----:B------:R-:W-:Y:S02]  /*0090*/  CS2R R102, SRZ ;  /* 0x0000000000667805 */ /* 0x000fe4000001ff00 */
[----:B------:R-:W-:Y:S02]  /*00a0*/  CS2R R28, SRZ ;  /* 0x00000000001c7805 */ /* 0x000fe4000001ff00 */
[----:B------:R-:W-:Y:S02]  /*00b0*/  CS2R R30, SRZ ;  /* 0x00000000001e7805 */ /* 0x000fe4000001ff00 */
[----:B------:R-:W-:Y:S02]  /*00c0*/  CS2R R96, SRZ ;  /* 0x0000000000607805 */ /* 0x000fe4000001ff00 */
        /* <DEDUP_REMOVED lines=11> */
[----:B------:R-:W-:Y:S01]  /*0180*/  CS2R R52, SRZ ;  /* 0x0000000000347805 */ /* 0x000fe2000001ff00 */
[----:B-1----:R-:W-:Y:S01]  /*0190*/  VIADD R0, R21, 0xff ;  /* 0x000000ff15007836 */ /* 0x002fe20000000000 */
[----:B------:R-:W-:-:S02]  /*01a0*/  CS2R R54, SRZ ;  /* 0x0000000000367805 */ /* 0x000fc4000001ff00 */
[----:B------:R-:W-:Y:S02]  /*01b0*/  CS2R R44, SRZ ;  /* 0x00000000002c7805 */ /* 0x000fe4000001ff00 */
[----:B------:R-:W-:Y:S02]  /*01c0*/  CS2R R46, SRZ ;  /* 0x00000000002e7805 */ /* 0x000fe4000001ff00 */
[----:B------:R-:W-:Y:S02]  /*01d0*/  CS2R R140, SRZ ;  /* 0x00000000008c7805 */ /* 0x000fe4000001ff00 */
[----:B------:R-:W-:Y:S02]  /*01e0*/  SHF.R.S32.HI R3, RZ, 0x1f, R0 ;  /* 0x0000001fff037819 */ /* 0x000fe40000011400 */
[----:B------:R-:W-:Y:S02]  /*01f0*/  CS2R R142, SRZ ;  /* 0x00000000008e7805 */ /* 0x000fe4000001ff00 */
[----:B------:R-:W-:-:S02]  /*0200*/  CS2R R128, SRZ ;  /* 0x0000000000807805 */ /* 0x000fc4000001ff00 */
[----:B------:R-:W-:Y:S02]  /*0210*/  CS2R R130, SRZ ;  /* 0x0000000000827805 */ /* 0x000fe4000001ff00 */
[----:B------:R-:W-:Y:S02]  /*0220*/  LEA.HI R3, R3, R0, RZ, 0x8 ;  /* 0x0000000003037211 */ /* 0x000fe400078f40ff */
[----:B------:R-:W-:Y:S02]  /*0230*/  CS2R R120, SRZ ;  /* 0x0000000000787805 */ /* 0x000fe4000001ff00 */
[----:B--2---:R-:W-:Y:S02]  /*0240*/  IABS R8, R5 ;  /* 0x0000000500087213 */ /* 0x004fe40000000000 */
[----:B------:R-:W-:Y:S02]  /*0250*/  CS2R R122, SRZ ;  /* 0x00000000007a7805 */ /* 0x000fe4000001ff00 */
[----:B------:R-:W-:-:S02]  /*0260*/  SHF.R.S32.HI R3, RZ, 0x8, R3 ;  /* 0x00000008ff037819 */ /* 0x000fc40000011403 */
[----:B------:R-:W-:Y:S02]  /*0270*/  CS2R R116, SRZ ;  /* 0x0000000000747805 */ /* 0x000fe4000001ff00 */
[----:B------:R-:W-:Y:S02]  /*0280*/  CS2R R118, SRZ ;  /* 0x0000000000767805 */ /* 0x000fe4000001ff00 */
[----:B------:R-:W-:Y:S02]  /*0290*/  CS2R R108, SRZ ;  /* 0x00000000006c7805 */ /* 0x000fe4000001ff00 */
[----:B------:R-:W-:Y:S01]  /*02a0*/  CS2R R110, SRZ ;  /* 0x00000000006e7805 */ /* 0x000fe2000001ff00 */
[----:B------:R-:W-:Y:S01]  /*02b0*/  IMAD.SHL.U32 R4, R3, 0x4, RZ ;  /* 0x0000000403047824 */ /* 0x000fe200078e00ff */
[----:B------:R-:W-:Y:S02]  /*02c0*/  CS2R R56, SRZ ;  /* 0x0000000000387805 */ /* 0x000fe4000001ff00 */
[----:B------:R-:W-:-:S02]  /*02d0*/  CS2R R58, SRZ ;  /* 0x00000000003a7805 */ /* 0x000fc4000001ff00 */
[----:B------:R-:W-:Y:S02]  /*02e0*/  CS2R R88, SRZ ;  /* 0x0000000000587805 */ /* 0x000fe4000001ff00 */
[----:B------:R-:W-:Y:S02]  /*02f0*/  CS2R R90, SRZ ;  /* 0x00000000005a7805 */ /* 0x000fe4000001ff00 */
[-C--:B------:R-:W-:Y:S02]  /*0300*/  IABS R7, R4.reuse ;  /* 0x0000000400077213 */ /* 0x080fe40000000000 */
[----:B------:R-:W-:Y:S02]  /*0310*/  CS2R R60, SRZ ;  /* 0x00000000003c7805 */ /* 0x000fe4000001ff00 */
[----:B------:R-:W-:Y:S02]  /*0320*/  IABS R10, R4 ;  /* 0x00000004000a7213 */ /* 0x000fe40000000000 */
[----:B------:R-:W-:Y:S01]  /*0330*/  CS2R R62, SRZ ;  /* 0x00000000003e7805 */ /* 0x000fe2000001ff00 */
[----:B------:R-:W1:Y:S01]  /*0340*/  I2F.RP R0, R7 ;  /* 0x0000000700007306 */ /* 0x000e620000209400 */
        /* <DEDUP_REMOVED lines=13> */
[----:B------:R-:W-:Y:S01]  /*0420*/  CS2R R18, SRZ ;  /* 0x0000000000127805 */ /* 0x000fe2000001ff00 */
[----:B-1----:R-:W1:Y:S01]  /*0430*/  MUFU.RCP R0, R0 ;  /* 0x0000000000007308 */ /* 0x002e620000001000 */
        /* <DEDUP_REMOVED lines=17> */
[----:B------:R-:W-:Y:S01]  /*0550*/  CS2R R152, SRZ ;  /* 0x0000000000987805 */ /* 0x000fe2000001ff00 */
[----:B------:R-:W-:Y:S01]  /*0560*/  IMAD.MOV R0, RZ, RZ, -R10 ;  /* 0x000000ffff007224 */ /* 0x000fe200078e0a0a */
[----:B------:R-:W-:Y:S01]  /*0570*/  CS2R R154, SRZ ;  /* 0x00000000009a7805 */ /* 0x000fe2000001ff00 */
[----:B------:R1:W2:Y:S01]  /*0580*/  F2I.FTZ.U32.TRUNC.NTZ R3, R2 ;  /* 0x0000000200037305 */ /* 0x0002a2000021f000 */
        /* <DEDUP_REMOVED lines=8> */
[----:B-1----:R-:W-:Y:S01]  /*0610*/  IMAD.MOV.U32 R2, RZ, RZ, RZ ;  /* 0x000000ffff027224 */ /* 0x002fe200078e00ff */
[----:B------:R-:W-:Y:S02]  /*0620*/  CS2R R176, SRZ ;  /* 0x0000000000b07805 */ /* 0x000fe4000001ff00 */
[----:B------:R-:W-:Y:S02]  /*0630*/  CS2R R178, SRZ ;  /* 0x0000000000b27805 */ /* 0x000fe4000001ff00 */
[----:B------:R-:W-:Y:S02]  /*0640*/  CS2R R180, SRZ ;  /* 0x0000000000b47805 */ /* 0x000fe4000001ff00 */
[----:B------:R-:W-:Y:S02]  /*0650*/  CS2R R182, SRZ ;  /* 0x0000000000b67805 */ /* 0x000fe4000001ff00 */
[----:B------:R-:W-:Y:S01]  /*0660*/  CS2R R184, SRZ ;  /* 0x0000000000b87805 */ /* 0x000fe2000001ff00 */
[----:B--2---:R-:W-:Y:S01]  /*0670*/  IMAD.MOV R6, RZ, RZ, -R3 ;  /* 0x000000ffff067224 */ /* 0x004fe200078e0a03 */
[----:B------:R-:W-:-:S02]  /*0680*/  CS2R R186, SRZ ;  /* 0x0000000000ba7805 */ /* 0x000fc4000001ff00 */
[----:B------:R-:W-:Y:S02]  /*0690*/  CS2R R188, SRZ ;  /* 0x0000000000bc7805 */ /* 0x000fe4000001ff00 */
[----:B------:R-:W-:Y:S01]  /*06a0*/  CS2R R190, SRZ ;  /* 0x0000000000be7805 */ /* 0x000fe2000001ff00 */
[----:B------:R-:W-:Y:S01]  /*06b0*/  IMAD R9, R6, R7, RZ ;  /* 0x0000000706097224 */ /* 0x000fe200078e02ff */
[----:B------:R-:W-:Y:S01]  /*06c0*/  CS2R R192, SRZ ;  /* 0x0000000000c07805 */ /* 0x000fe2000001ff00 */
[----:B------:R-:W-:Y:S01]  /*06d0*/  IMAD.MOV.U32 R6, RZ, RZ, R8 ;  /* 0x000000ffff067224 */ /* 0x000fe200078e0008 */
[----:B------:R-:W-:Y:S01]  /*06e0*/  CS2R R194, SRZ ;  /* 0x0000000000c27805 */ /* 0x000fe2000001ff00 */
[----:B------:R-:W-:Y:S01]  /*06f0*/  IMAD.HI.U32 R3, R3, R9, R2 ;  /* 0x0000000903037227 */ /* 0x000fe200078e0002 */
[----:B------:R-:W-:Y:S02]  /*0700*/  CS2R R196, SRZ ;  /* 0x0000000000c47805 */ /* 0x000fe4000001ff00 */
[----:B------:R-:W-:-:S02]  /*0710*/  CS2R R198, SRZ ;  /* 0x0000000000c67805 */ /* 0x000fc4000001ff00 */
[----:B------:R-:W-:Y:S02]  /*0720*/  CS2R R200, SRZ ;  /* 0x0000000000c87805 */ /* 0x000fe4000001ff00 */
[----:B------:R-:W-:Y:S02]  /*0730*/  CS2R R202, SRZ ;  /* 0x0000000000ca7805 */ /* 0x000fe4000001ff00 */
[----:B------:R-:W-:Y:S01]  /*0740*/  CS2R R204, SRZ ;  /* 0x0000000000cc7805 */ /* 0x000fe2000001ff00 */
[----:B------:R-:W-:Y:S01]  /*0750*/  IMAD.HI.U32 R3, R3, R6, RZ ;  /* 0x0000000603037227 */ /* 0x000fe200078e00ff */
[----:B------:R-:W-:Y:S02]  /*0760*/  CS2R R206, SRZ ;  /* 0x0000000000ce7805 */ /* 0x000fe4000001ff00 */
[----:B------:R-:W-:Y:S02]  /*0770*/  CS2R R208, SRZ ;  /* 0x0000000000d07805 */ /* 0x000fe4000001ff00 */
[----:B------:R-:W-:Y:S01]  /*0780*/  CS2R R210, SRZ ;  /* 0x0000000000d27805 */ /* 0x000fe2000001ff00 */
[----:B------:R-:W-:Y:S01]  /*0790*/  IMAD R0, R3, R0, R6 ;  /* 0x0000000003007224 */ /* 0x000fe200078e0206 */
[----:B------:R-:W-:-:S02]  /*07a0*/  CS2R R212, SRZ ;  /* 0x0000000000d47805 */ /* 0x000fc4000001ff00 */
[----:B------:R-:W-:Y:S02]  /*07b0*/  CS2R R214, SRZ ;  /* 0x0000000000d67805 */ /* 0x000fe4000001ff00 */
[----:B------:R-:W-:Y:S02]  /*07c0*/  CS2R R216, SRZ ;  /* 0x0000000000d87805 */ /* 0x000fe4000001ff00 */
[----:B------:R-:W-:Y:S02]  /*07d0*/  CS2R R218, SRZ ;  /* 0x0000000000da7805 */ /* 0x000fe4000001ff00 */
[----:B------:R-:W-:Y:S02]  /*07e0*/  ISETP.GT.U32.AND P1, PT, R7, R0, PT ;  /* 0x000000000700720c */ /* 0x000fe40003f24070 */
        /* <DEDUP_REMOVED lines=11> */
[----:B------:R-:W-:Y:S01]  /*08a0*/  CS2R R242, SRZ ;  /* 0x0000000000f27805 */ /* 0x000fe2000001ff00 */
[----:B------:R-:W-:Y:S02]  /*08b0*/  @!P1 IMAD.IADD R0, R0, 0x1, -R7 ;  /* 0x0000000100009824 */ /* 0x000fe400078e0a07 */
[----:B------:R-:W-:Y:S01]  /*08c0*/  @!P1 VIADD R3, R3, 0x1 ;  /* 0x0000000103039836 */ /* 0x000fe20000000000 */
[----:B------:R-:W-:-:S02]  /*08d0*/  ISETP.NE.AND P1, PT, R4, RZ, PT ;  /* 0x000000ff0400720c */ /* 0x000fc40003f25270 */
[----:B------:R-:W-:Y:S02]  /*08e0*/  ISETP.GE.U32.AND P0, PT, R0, R7, PT ;  /* 0x000000070000720c */ /* 0x000fe40003f06070 */
[----:B------:R-:W-:-:S04]  /*08f0*/  LOP3.LUT R0, R5, R4, RZ, 0x3c, !PT ;  /* 0x0000000405007212 */ /* 0x000fc800078e3cff */
[----:B------:R-:W-:Y:S01]  /*0900*/  ISETP.GE.AND P2, PT, R0, RZ, PT ;  /* 0x000000ff0000720c */ /* 0x000fe20003f46270 */
[----:B------:R-:W-:-:S06]  /*0910*/  VIADD R0, R20, 0xff ;  /* 0x000000ff14007836 */ /* 0x000fcc0000000000 */
[----:B------:R-:W-:-:S04]  /*0920*/  @P0 VIADD R3, R3, 0x1 ;  /* 0x0000000103030836 */ /* 0x000fc80000000000 */
[----:B------:R-:W-:Y:S01]  /*0930*/  IMAD.MOV.U32 R2, RZ, RZ, R3 ;  /* 0x000000ffff027224 */ /* 0x000fe200078e0003 */
[----:B------:R-:W-:-:S03]  /*0940*/  SHF.R.S32.HI R3, RZ, 0x1f, R0 ;  /* 0x0000001fff037819 */ /* 0x000fc60000011400 */
[----:B------:R-:W-:Y:S01]  /*0950*/  @!P2 IMAD.MOV R2, RZ, RZ, -R2 ;  /* 0x000000ffff02a224 */ /* 0x000fe200078e0a02 */
[----:B------:R-:W-:Y:S02]  /*0960*/  @!P1 LOP3.LUT R2, RZ, R4, RZ, 0x33, !PT ;  /* 0x00000004ff029212 */ /* 0x000fe400078e33ff */
[----:B------:R-:W-:-:S03]  /*0970*/  LEA.HI R3, R3, R0, RZ, 0x8 ;  /* 0x0000000003037211 */ /* 0x000fc600078f40ff */
[----:B------:R-:W-:Y:S02]  /*0980*/  IMAD.SHL.U32 R6, R2, 0x4, RZ ;  /* 0x0000000402067824 */ /* 0x000fe400078e00ff */
[----:B------:R-:W-:-:S03]  /*0990*/  IMAD.MOV R2, RZ, RZ, -R2 ;  /* 0x000000ffff027224 */ /* 0x000fc600078e0a02 */
[----:B------:R-:W-:Y:S01]  /*09a0*/  LEA.HI.SX32 R3, R3, -R6, 0x18 ;  /* 0x8000000603037211 */ /* 0x000fe200078fc2ff */
[----:B------:R-:W-:-:S03]  /*09b0*/  IMAD R9, R4, R2, R5 ;  /* 0x0000000204097224 */ /* 0x000fc600078e0205 */
[----:B------:R-:W-:Y:S02]  /*09c0*/  VIMNMX R8, R3, 0x4, PT ;  /* 0x0000000403087848 */ /* 0x000fe40003fe0100 */
[----:B------:R-:W-:Y:S02]  /*09d0*/  IABS R4, R9 ;  /* 0x0000000900047213 */ /* 0x000fe40000000000 */
[----:B------:R-:W-:-:S04]  /*09e0*/  IABS R7, R8 ;  /* 0x0000000800077213 */ /* 0x000fc80000000000 */
[----:B------:R-:W1:Y:S08]  /*09f0*/  I2F.RP R0, R7 ;  /* 0x0000000700007306 */ /* 0x000e700000209400 */
[----:B-1----:R-:W1:Y:S02]  /*0a00*/  MUFU.RCP R0, R0 ;  /* 0x0000000000007308 */ /* 0x002e640000001000 */
[----:B-1----:R-:W-:-:S06]  /*0a10*/  VIADD R3, R0, 0xffffffe ;  /* 0x0ffffffe00037836 */ /* 0x002fcc0000000000 */
[----:B------:R-:W1:Y:S02]  /*0a20*/  F2I.FTZ.U32.TRUNC.NTZ R3, R3 ;  /* 0x0000000300037305 */ /* 0x000e64000021f000 */
[----:B-1----:R-:W-:-:S04]  /*0a30*/  IMAD.MOV R10, RZ, RZ, -R3 ;  /* 0x000000ffff0a7224 */ /* 0x002fc800078e0a03 */
[----:B------:R-:W-:Y:S01]  /*0a40*/  IMAD.MOV.U32 R2, RZ, RZ, R10 ;  /* 0x000000ffff027224 */ /* 0x000fe200078e000a */
[----:B------:R-:W-:-:S03]  /*0a50*/  IABS R10, R8 ;  /* 0x00000008000a7213 */ /* 0x000fc60000000000 */
[----:B------:R-:W-:Y:S02]  /*0a60*/  IMAD R5, R2, R7, RZ ;  /* 0x0000000702057224 */ /* 0x000fe400078e02ff */
[----:B------:R-:W-:Y:S02]  /*0a70*/  IMAD.MOV.U32 R2, RZ, RZ, RZ ;  /* 0x000000ffff027224 */ /* 0x000fe400078e00ff */
[----:B------:R-:W-:Y:S01]  /*0a80*/  IMAD.MOV R0, RZ, RZ, -R10 ;  /* 0x000000ffff007224 */ /* 0x000fe200078e0a0a */
[----:B------:R-:W-:Y:S01]  /*0a90*/  CS2R R10, SRZ ;  /* 0x00000000000a7805 */ /* 0x000fe2000001ff00 */
[----:B------:R-:W-:Y:S02]  /*0aa0*/  IMAD.HI.U32 R2, R3, R5, R2 ;  /* 0x0000000503027227 */ /* 0x000fe400078e0002 */
[----:B------:R-:W1:Y:S04]  /*0ab0*/  S2R R5, SR_CgaCtaId ;  /* 0x0000000000057919 */ /* 0x000e680000008800 */
[----:B------:R-:W-:-:S04]  /*0ac0*/  IMAD.HI.U32 R3, R2, R4, RZ ;  /* 0x0000000402037227 */ /* 0x000fc800078e00ff */
[----:B------:R-:W-:-:S05]  /*0ad0*/  IMAD R0, R3, R0, R4 ;  /* 0x0000000003007224 */ /* 0x000fca00078e0204 */
[----:B------:R-:W-:-:S13]  /*0ae0*/  ISETP.GT.U32.AND P1, PT, R7, R0, PT ;  /* 0x000000000700720c */ /* 0x000fda0003f24070 */
[----:B------:R-:W-:Y:S02]  /*0af0*/  @!P1 IMAD.IADD R0, R0, 0x1, -R7 ;  /* 0x0000000100009824 */ /* 0x000fe400078e0a07 */
[----:B------:R-:W-:Y:S01]  /*0b00*/  @!P1 VIADD R3, R3, 0x1 ;  /* 0x0000000103039836 */ /* 0x000fe20000000000 */
[----:B------:R-:W-:Y:S02]  /*0b10*/  ISETP.NE.AND P1, PT, R8, RZ, PT ;  /* 0x000000ff0800720c */ /* 0x000fe40003f25270 */
[----:B------:R-:W-:Y:S02]  /*0b20*/  ISETP.GE.U32.AND P0, PT, R0, R7, PT ;  /* 0x000000070000720c */ /* 0x000fe40003f06070 */
[----:B------:R-:W-:-:S04]  /*0b30*/  LOP3.LUT R0, R9, R8, RZ, 0x3c, !PT ;  /* 0x0000000809007212 */ /* 0x000fc800078e3cff */
[----:B------:R-:W-:Y:S02]  /*0b40*/  ISETP.GE.AND P2, PT, R0, RZ, PT ;  /* 0x000000ff0000720c */ /* 0x000fe40003f46270 */
[----:B------:R-:W-:-:S04]  /*0b50*/  MOV R0, 0x400 ;  /* 0x0000040000007802 */ /* 0x000fc80000000f00 */
[----:B-1----:R-:W-:Y:S01]  /*0b60*/  LEA R2, R5, R0, 0x18 ;  /* 0x0000000005027211 */ /* 0x002fe200078ec0ff */
[----:B------:R-:W-:Y:S01]  /*0b70*/  @P0 VIADD R3, R3, 0x1 ;  /* 0x0000000103030836 */ /* 0x000fe20000000000 */
[----:B------:R-:W1:Y:S01]  /*0b80*/  LDC R0, c[0x0][0x230] ;  /* 0x00008c00ff007b82 */ /* 0x000e620000000800 */
[----:B------:R-:W-:Y:S02]  /*0b90*/  CS2R R4, SRZ ;  /* 0x0000000000047805 */ /* 0x000fe4000001ff00 */
[----:B------:R1:W-:Y:S02]  /*0ba0*/  STL [R1+0x189c], R2 ;  /* 0x00189c0201007387 */ /* 0x0003e40000100800 */
[----:B------:R-:W-:Y:S01]  /*0bb0*/  @!P2 IMAD.MOV R3, RZ, RZ, -R3 ;  /* 0x000000ffff03a224 */ /* 0x000fe200078e0a03 */
[----:B------:R-:W-:Y:S01]  /*0bc0*/  @!P1 LOP3.LUT R3, RZ, R8, RZ, 0x33, !PT ;  /* 0x00000008ff039212 */ /* 0x000fe200078e33ff */
[----:B------:R2:W-:Y:S04]  /*0bd0*/  STL [R1+0x1e0], RZ ;  /* 0x0001e0ff01007387 */ /* 0x0005e80000100800 */
[----:B------:R-:W-:Y:S01]  /*0be0*/  IMAD.MOV R23, RZ, RZ, -R3 ;  /* 0x000000ffff177224 */ /* 0x000fe200078e0a03 */
[----:B------:R2:W-:Y:S01]  /*0bf0*/  STL [R1+0x1e4], RZ ;  /* 0x0001e4ff01007387 */ /* 0x0005e20000100800 */
[----:B------:R-:W-:-:S02]  /*0c00*/  IMAD.SHL.U32 R3, R3, 0x100, RZ ;  /* 0x0000010003037824 */ /* 0x000fc400078e00ff */
[----:B------:R-:W-:Y:S01]  /*0c10*/  IMAD R23, R8, R23, R9 ;  /* 0x0000001708177224 */ /* 0x000fe200078e0209 */
[----:B------:R2:W-:Y:S01]  /*0c20*/  STL [R1+0x1e8], RZ ;  /* 0x0001e8ff01007387 */ /* 0x0005e20000100800 */
[C---:B------:R-:W-:Y:S01]  /*0c30*/  VIADD R156, R3.reuse, 0x3 ;  /* 0x00000003039c7836 */ /* 0x040fe20000000000 */
[----:B------:R-:W-:Y:S01]  /*0c40*/  CS2R R8, SRZ ;  /* 0x0000000000087805 */ /* 0x000fe2000001ff00 */
[C---:B------:R-:W-:Y:S01]  /*0c50*/  VIADD R156, R3.reuse, 0x6 ;  /* 0x00000006039c7836 */ /* 0x040fe20000000000 */
[----:B------:R2:W-:Y:S01]  /*0c60*/  STL [R1+0x1ec], RZ ;  /* 0x0001ecff01007387 */ /* 0x0005e20000100800 */
[C---:B------:R-:W-:Y:S02]  /*0c70*/  VIADD R156, R3.reuse, 0x9 ;  /* 0x00000009039c7836 */ /* 0x040fe40000000000 */
[C---:B------:R-:W-:Y:S01]  /*0c80*/  VIADD R156, R3.reuse, 0xc ;  /* 0x0000000c039c7836 */ /* 0x040fe20000000000 */
[----:B------:R2:W-:Y:S01]  /*0c90*/  STL [R1+0x1f0], RZ ;  /* 0x0001f0ff01007387 */ /* 0x0005e20000100800 */
[----:B-1----:R-:W-:Y:S01]  /*0ca0*/  VIADD R2, R0, 0x7f ;  /* 0x0000007f00027836 */ /* 0x002fe20000000000 */
[----:B0-----:R-:W-:Y:S01]  /*0cb0*/  LOP3.LUT R0, R22, 0x7f, RZ, 0xc0, !PT ;  /* 0x0000007f16007812 */ /* 0x001fe200078ec0ff */
[C---:B------:R-:W-:Y:S01]  /*0cc0*/  VIADD R22, R3.reuse, 0x1 ;  /* 0x0000000103167836 */ /* 0x040fe20000000000 */
[----:B------:R2:W-:Y:S01]  /*0cd0*/  STL [R1+0x1f4], RZ ;  /* 0x0001f4ff01007387 */ /* 0x0005e20000100800 */
[C---:B------:R-:W-:Y:S01]  /*0ce0*/  VIADD R22, R3.reuse, 0x4 ;  /* 0x0000000403167836 */ /* 0x040fe20000000000 */
[----:B------:R-:W-:Y:S01]  /*0cf0*/  ISETP.GE.AND P0, PT, R2, 0x80, PT ;  /* 0x000000800200780c */ /* 0x000fe20003f06270 */
[C---:B------:R-:W-:Y:S01]  /*0d00*/  VIADD R2, R3.reuse, 0x2 ;  /* 0x0000000203027836 */ /* 0x040fe20000000000 */
[----:B------:R2:W-:Y:S01]  /*0d10*/  STL [R1+0x1f8], RZ ;  /* 0x0001f8ff01007387 */ /* 0x0005e20000100800 */
[----:B------:R-:W-:-:S02]  /*0d20*/  VIADD R2, R3, 0x5 ;  /* 0x0000000503027836 */ /* 0x000fc40000000000 */
[C---:B------:R-:W-:Y:S01]  /*0d30*/  VIADD R22, R3.reuse, 0x7 ;  /* 0x0000000703167836 */ /* 0x040fe20000000000 */
[----:B------:R2:W-:Y:S01]  /*0d40*/  STL [R1+0x1fc], RZ ;  /* 0x0001fcff01007387 */ /* 0x0005e20000100800 */
[C---:B------:R-:W-:Y:S02]  /*0d50*/  VIADD R2, R3.reuse, 0x8 ;  /* 0x0000000803027836 */ /* 0x040fe40000000000 */
[C---:B------:R-:W-:Y:S01]  /*0d60*/  VIADD R22, R3.reuse, 0xa ;  /* 0x0000000a03167836 */ /* 0x040fe20000000000 */
[----:B------:R2:W-:Y:S01]  /*0d70*/  STL [R1+0x3e0], RZ ;  /* 0x0003e0ff01007387 */ /* 0x0005e20000100800 */
[C---:B------:R-:W-:Y:S02]  /*0d80*/  VIADD R2, R3.reuse, 0xb ;  /* 0x0000000b03027836 */ /* 0x040fe40000000000 */
        /* <DEDUP_REMOVED lines=11> */
[C---:B------:R-:W-:Y:S01]  /*0e40*/  VIADD R2, R3.reuse, 0x17 ;  /* 0x0000001703027836 */ /* 0x040fe20000000000 */
[C---:B------:R-:W-:Y:S01]  /*0e50*/  IADD3 R2, R3.reuse, 0x1a, RZ ;  /* 0x0000001a03027810 */ /* 0x040fe20007ffe0ff */
        /* <DEDUP_REMOVED lines=33> */
[C---:B------:R-:W-:Y:S02]  /*1070*/  VIADD R156, R3.reuse, 0x21 ;  /* 0x00000021039c7836 */ /* 0x040fe40000000000 */
[C---:B------:R-:W-:Y:S02]  /*1080*/  VIADD R2, R3.reuse, 0x32 ;  /* 0x0000003203027836 */ /* 0x040fe40000000000 */
[C---:B------:R-:W-:Y:S02]  /*1090*/  VIADD R22, R3.reuse, 0x34 ;  /* 0x0000003403167836 */ /* 0x040fe40000000000 */
[----:B------:R-:W-:-:S02]  /*10a0*/  VIADD R156, R3, 0x24 ;  /* 0x00000024039c7836 */ /* 0x000fc40000000000 */
[C---:B------:R-:W-:Y:S02]  /*10b0*/  VIADD R2, R3.reuse, 0x35 ;  /* 0x0000003503027836 */ /* 0x040fe40000000000 */
        /* <DEDUP_REMOVED lines=23> */
[C---:B------:R-:W-:Y:S01]  /*1230*/  VIADD R2, R3.reuse, 0x4d ;  /* 0x0000004d03027836 */ /* 0x040fe20000000000 */
[C---:B------:R-:W-:Y:S01]  /*1240*/  IADD3 R2, R3.reuse, 0x50, RZ ;  /* 0x0000005003027810 */ /* 0x040fe20007ffe0ff */
        /* <DEDUP_REMOVED lines=52> */
[C---:B------:R-:W-:Y:S01]  /*1590*/  VIADD R2, R3.reuse, 0x83 ;  /* 0x0000008303027836 */ /* 0x040fe20000000000 */
[C---:B------:R-:W-:Y:S01]  /*15a0*/  IADD3 R2, R3.reuse, 0x86, RZ ;  /* 0x0000008603027810 */ /* 0x040fe20007ffe0ff */
        /* <DEDUP_REMOVED lines=52> */
[C---:B------:R-:W-:Y:S01]  /*18f0*/  VIADD R2, R3.reuse, 0xb9 ;  /* 0x000000b903027836 */ /* 0x040fe20000000000 */
[C---:B------:R-:W-:Y:S01]  /*1900*/  IADD3 R2, R3.reuse, 0xbc, RZ ;  /* 0x000000bc03027810 */ /* 0x040fe20007ffe0ff */
        /* <DEDUP_REMOVED lines=24> */
[----:B------:R-:W-:Y:S01]  /*1a90*/  IMAD.IADD R23, R6, 0x1, R23 ;  /* 0x0000000106177824 */ /* 0x000fe200078e0217 */
[----:B------:R-:W-:Y:S01]  /*1aa0*/  CS2R R6, SRZ ;  /* 0x0000000000067805 */ /* 0x000fe2000001ff00 */
        /* <DEDUP_REMOVED lines=13> */
[----:B------:R-:W-:Y:S02]  /*1b80*/  VIADD R2, R3, 0xe0 ;  /* 0x000000e003027836 */ /* 0x000fe40000000000 */
[----:B------:R-:W-:Y:S02]  /*1b90*/  IMAD R23, R23, 0x100, R0 ;  /* 0x0000010017177824 */ /* 0x000fe400078e0200 */
        /* <DEDUP_REMOVED lines=18> */
[C---:B------:R-:W-:Y:S01]  /*1cc0*/  VIADD R2, R3.reuse, 0xee ;  /* 0x000000ee03027836 */ /* 0x040fe20000000000 */
[C---:B------:R-:W-:Y:S01]  /*1cd0*/  IADD3 R2, R3.reuse, 0xf1, RZ ;  /* 0x000000f103027810 */ /* 0x040fe20007ffe0ff */
        /* <DEDUP_REMOVED lines=16> */
[----:B------:R-:W-:Y:S01]  /*1de0*/  VIADD R156, R23, 0x80 ;  /* 0x00000080179c7836 */ /* 0x000fe20000000000 */
[----:B--2---:R-:W-:Y:S06]  /*1df0*/  @!P0 BRA `(.L_x_0) ;  /* 0x000003b000508947 */ /* 0x004fec0003800000 */
[----:B------:R-:W-:Y:S01]  /*1e00*/  IABS R6, R20 ;  /* 0x0000001400067213 */ /* 0x000fe20000000000 */
[----:B------:R0:W-:Y:S01]  /*1e10*/  STL [R1+0x18f8], R21 ;  /* 0x0018f81501007387 */ /* 0x0001e20000100800 */
[----:B------:R-:W-:Y:S01]  /*1e20*/  IABS R2, R21 ;  /* 0x0000001500027213 */ /* 0x000fe20000000000 */
[C---:B------:R-:W-:Y:S01]  /*1e30*/  VIADD R241, R3.reuse, 0xf2 ;  /* 0x000000f203f17836 */ /* 0x040fe20000000000 */
[----:B------:R-:W1:Y:S01]  /*1e40*/  I2F.RP R4, R6 ;  /* 0x0000000600047306 */ /* 0x000e620000209400 */
[----:B------:R-:W-:Y:S01]  /*1e50*/  IABS R7, R23 ;  /* 0x0000001700077213 */ /* 0x000fe20000000000 */
[----:B------:R-:W-:Y:S01]  /*1e60*/  STL [R1+0x18a0], R23 ;  /* 0x0018a01701007387 */ /* 0x000fe20000100800 */
[----:B------:R-:W-:Y:S01]  /*1e70*/  ISETP.GE.AND P2, PT, R156, RZ, PT ;  /* 0x000000ff9c00720c */ /* 0x000fe20003f46270 */
[C---:B------:R-:W-:Y:S01]  /*1e80*/  VIADD R243, R3.reuse, 0xf0 ;  /* 0x000000f003f37836 */ /* 0x040fe20000000000 */
[----:B------:R-:W-:Y:S01]  /*1e90*/  IABS R13, R157 ;  /* 0x0000009d000d7213 */ /* 0x000fe20000000000 */
[----:B------:R-:W-:Y:S01]  /*1ea0*/  STL [R1+0x18a4], R156 ;  /* 0x0018a49c01007387 */ /* 0x000fe20000100800 */
[----:B------:R-:W-:Y:S01]  /*1eb0*/  ISETP.GE.AND P4, PT, R22, RZ, PT ;  /* 0x000000ff1600720c */ /* 0x000fe20003f86270 */
[----:B------:R-:W2:Y:S01]  /*1ec0*/  I2F.RP R0, R2 ;  /* 0x0000000200007306 */ /* 0x000ea20000209400 */
[----:B------:R-:W-:Y:S01]  /*1ed0*/  IABS R12, R244 ;  /* 0x000000f4000c7213 */ /* 0x000fe20000000000 */
[----:B------:R-:W-:Y:S01]  /*1ee0*/  VIADD R242, R3, 0xf1 ;  /* 0x000000f103f27836 */ /* 0x000fe20000000000 */
[----:B------:R-:W-:Y:S01]  /*1ef0*/  ISETP.GE.AND P3, PT, R157, RZ, PT ;  /* 0x000000ff9d00720c */ /* 0x000fe20003f66270 */
[----:B------:R-:W-:-:S02]  /*1f00*/  VIADD R237, R3, 0xec ;  /* 0x000000ec03ed7836 */ /* 0x000fc40000000000 */
[C---:B------:R-:W-:Y:S02]  /*1f10*/  VIADD R238, R3.reuse, 0xeb ;  /* 0x000000eb03ee7836 */ /* 0x040fe40000000000 */
[----:B-1----:R-:W1:Y:S01]  /*1f20*/  MUFU.RCP R4, R4 ;  /* 0x0000000400047308 */ /* 0x002e620000001000 */
[C---:B------:R-:W-:Y:S02]  /*1f30*/  VIADD R239, R3.reuse, 0xea ;  /* 0x000000ea03ef7836 */ /* 0x040fe40000000000 */
[C---:B------:R-:W-:Y:S02]  /*1f40*/  VIADD R240, R3.reuse, 0xe7 ;  /* 0x000000e703f07836 */ /* 0x040fe40000000000 */
[C---:B------:R-:W-:Y:S01]  /*1f50*/  VIADD R235, R3.reuse, 0x4f ;  /* 0x0000004f03eb7836 */ /* 0x040fe20000000000 */
[----:B------:R-:W-:Y:S01]  /*1f60*/  IABS R17, R239 ;  /* 0x000000ef00117213 */ /* 0x000fe20000000000 */
[----:B------:R-:W-:Y:S01]  /*1f70*/  VIADD R236, R3, 0x4e ;  /* 0x0000004e03ec7836 */ /* 0x000fe20000000000 */
[----:B--2---:R-:W2:Y:S02]  /*1f80*/  MUFU.RCP R0, R0 ;  /* 0x0000000000007308 */ /* 0x004ea40000001000 */
[----:B------:R-:W-:-:S02]  /*1f90*/  IABS R177, R235 ;  /* 0x000000eb00b17213 */ /* 0x000fc40000000000 */
[----:B------:R-:W-:Y:S01]  /*1fa0*/  IABS R178, R236 ;  /* 0x000000ec00b27213 */ /* 0x000fe20000000000 */
[----:B-1----:R-:W-:-:S04]  /*1fb0*/  VIADD R4, R4, 0xffffffe ;  /* 0x0ffffffe04047836 */ /* 0x002fc80000000000 */
[----:B------:R-:W1:Y:S01]  /*1fc0*/  F2I.FTZ.U32.TRUNC.NTZ R5, R4 ;  /* 0x0000000400057305 */ /* 0x000e62000021f000 */
[----:B--2---:R-:W-:Y:S02]  /*1fd0*/  VIADD R0, R0, 0xffffffe ;  /* 0x0ffffffe00007836 */ /* 0x004fe40000000000 */
[----:B-1----:R-:W-:-:S04]  /*1fe0*/  IMAD.MOV R4, RZ, RZ, -R5 ;  /* 0x000000ffff047224 */ /* 0x002fc800078e0a05 */
[----:B------:R-:W-:Y:S02]  /*1ff0*/  IMAD R8, R4, R6, RZ ;  /* 0x0000000604087224 */ /* 0x000fe400078e02ff */
[----:B------:R-:W-:-:S04]  /*2000*/  IMAD.MOV.U32 R4, RZ, RZ, RZ ;  /* 0x000000ffff047224 */ /* 0x000fc800078e00ff */
[----:B------:R-:W-:Y:S01]  /*2010*/  IMAD.HI.U32 R4, R5, R8, R4 ;  /* 0x0000000805047227 */ /* 0x000fe200078e0004 */
[----:B------:R-:W-:Y:S01]  /*2020*/  IABS R8, R156 ;  /* 0x0000009c00087213 */ /* 0x000fe20000000000 */
[----:B------:R-:W1:Y:S04]  /*2030*/  F2I.FTZ.U32.TRUNC.NTZ R5, R0 ;  /* 0x0000000000057305 */ /* 0x000e68000021f000 */
[----:B------:R-:W-:-:S04]  /*2040*/  IMAD.HI.U32 R9, R4, R7, RZ ;  /* 0x0000000704097227 */ /* 0x000fc800078e00ff */
[----:B------:R-:W-:-:S04]  /*2050*/  IMAD.HI.U32 R4, R4, R8, RZ ;  /* 0x0000000804047227 */ /* 0x000fc800078e00ff */
[----:B------:R-:W-:Y:S02]  /*2060*/  IMAD.MOV R9, RZ, RZ, -R9 ;  /* 0x000000ffff097224 */ /* 0x000fe400078e0a09 */
[----:B------:R-:W-:Y:S02]  /*2070*/  IMAD.MOV R4, RZ, RZ, -R4 ;  /* 0x000000ffff047224 */ /* 0x000fe400078e0a04 */
[----:B-1----:R-:W-:Y:S02]  /*2080*/  IMAD.MOV R0, RZ, RZ, -R5 ;  /* 0x000000ffff007224 */ /* 0x002fe400078e0a05 */
[C---:B------:R-:W-:Y:S01]  /*2090*/  IMAD R7, R6.reuse, R9, R7 ;  /* 0x0000000906077224 */ /* 0x040fe200078e0207 */
[----:B------:R-:W-:Y:S01]  /*20a0*/  IABS R9, R22 ;  /* 0x0000001600097213 */ /* 0x000fe20000000000 */
[----:B------:R-:W-:Y:S02]  /*20b0*/  IMAD R8, R6, R4, R8 ;  /* 0x0000000406087224 */ /* 0x000fe400078e0208 */
[----:B------:R-:W-:Y:S01]  /*20c0*/  IMAD R0, R0, R2, RZ ;  /* 0x0000000200007224 */ /* 0x000fe200078e02ff */
[C---:B------:R-:W-:Y:S01]  /*20d0*/  ISETP.GT.U32.AND P0, PT, R6.reuse, R7, PT ;  /* 0x000000070600720c */ /* 0x040fe20003f04070 */
[----:B------:R-:W-:Y:S01]  /*20e0*/  IMAD.MOV.U32 R4, RZ, RZ, RZ ;  /* 0x000000ffff047224 */ /* 0x000fe200078e00ff */
[----:B------:R-:W-:-:S03]  /*20f0*/  ISETP.GT.U32.AND P1, PT, R6, R8, PT ;  /* 0x000000080600720c */ /* 0x000fc60003f24070 */
[----:B------:R-:W-:Y:S01]  /*2100*/  IMAD.HI.U32 R0, R5, R0, R4 ;  /* 0x0000000005007227 */ /* 0x000fe200078e0004 */
[----:B------:R-:W-:-:S03]  /*2110*/  IABS R5, R158 ;  /* 0x0000009e00057213 */ /* 0x000fc60000000000 */
[----:B------:R-:W-:Y:S02]  /*2120*/  IMAD.MOV.U32 R4, RZ, RZ, R9 ;  /* 0x000000ffff047224 */ /* 0x000fe400078e0009 */
[----:B------:R-:W-:-:S04]  /*2130*/  IMAD.HI.U32 R10, R0, R13, RZ ;  /* 0x0000000d000a7227 */ /* 0x000fc800078e00ff */
[----:B------:R-:W-:-:S04]  /*2140*/  IMAD.HI.U32 R9, R0, R4, RZ ;  /* 0x0000000400097227 */ /* 0x000fc800078e00ff */
[----:B------:R-:W-:Y:S02]  /*2150*/  IMAD.MOV R9, RZ, RZ, -R9 ;  /* 0x000000ffff097224 */ /* 0x000fe400078e0a09 */
[----:B------:R-:W-:Y:S01]  /*2160*/  @!P0 IMAD.IADD R7, R7, 0x1, -R6 ;  /* 0x0000000107078824 */ /* 0x000fe200078e0a06 */
[----:B------:R-:W-:Y:S01]  /*2170*/  ISETP.GE.AND P0, PT, R23, RZ, PT ;  /* 0x000000ff1700720c */ /* 0x000fe20003f06270 */
[----:B------:R-:W-:Y:S01]  /*2180*/  IMAD R4, R2, R9, R4 ;  /* 0x0000000902047224 */ /* 0x000fe200078e0204 */
[----:B------:R-:W-:Y:S01]  /*2190*/  IABS R9, R246 ;  /* 0x000000f600097213 */ /* 0x000fe20000000000 */
[----:B------:R-:W-:Y:S01]  /*21a0*/  @!P1 IMAD.IADD R8, R8, 0x1, -R6 ;  /* 0x0000000108089824 */ /* 0x000fe200078e0a06 */
[----:B------:R-:W-:Y:S01]  /*21b0*/  ISETP.GT.U32.AND P5, PT, R6, R7, PT ;  /* 0x000000070600720c */ /* 0x000fe20003fa4070 */
[----:B------:R-:W-:Y:S01]  /*21c0*/  IMAD.HI.U32 R11, R0, R5, RZ ;  /* 0x00000005000b7227 */ /* 0x000fe200078e00ff */
[----:B------:R-:W-:Y:S02]  /*21d0*/  ISETP.GT.U32.AND P1, PT, R2, R4, PT ;  /* 0x000000040200720c */ /* 0x000fe40003f24070 */
[----:B------:R-:W-:Y:S01]  /*21e0*/  ISETP.GT.U32.AND P6, PT, R6, R8, PT ;  /* 0x000000080600720c */ /* 0x000fe20003fc4070 */
[----:B------:R-:W-:-:S02]  /*21f0*/  IMAD.MOV R10, RZ, RZ, -R10 ;  /* 0x000000ffff0a7224 */ /* 0x000fc400078e0a0a */
[----:B------:R-:W-:Y:S02]  /*2200*/  IMAD.MOV R11, RZ, RZ, -R11 ;  /* 0x000000ffff0b7224 */ /* 0x000fe400078e0a0b */
[----:B------:R-:W-:Y:S01]  /*2210*/  IMAD R13, R2, R10, R13 ;  /* 0x0000000a020d7224 */ /* 0x000fe200078e020d */
[----:B------:R-:W-:-:S03]  /*2220*/  IABS R10, R159 ;  /* 0x0000009f000a7213 */ /* 0x000fc60000000000 */
[----:B------:R-:W-:Y:S01]  /*2230*/  @!P5 IMAD.IADD R7, R7, 0x1, -R6 ;  /* 0x000000010707d824 */ /* 0x000fe200078e0a06 */
[----:B------:R-:W-:Y:S01]  /*2240*/  ISETP.GE.AND P5, PT, R158, RZ, PT ;  /* 0x000000ff9e00720c */ /* 0x000fe20003fa6270 */
[----:B------:R-:W-:Y:S02]  /*2250*/  @!P1 IMAD.IADD R4, R4, 0x1, -R2 ;  /* 0x0000000104049824 */ /* 0x000fe400078e0a02 */
[----:B------:R-:W-:Y:S01]  /*2260*/  @!P6 IMAD.IADD R8, R8, 0x1, -R6 ;  /* 0x000000010808e824 */ /* 0x000fe200078e0a06 */
[----:B------:R-:W-:Y:S01]  /*2270*/  ISETP.NE.AND P6, PT, R20, RZ, PT ;  /* 0x000000ff1400720c */ /* 0x000fe20003fc5270 */
[----:B------:R-:W-:Y:S01]  /*2280*/  IMAD.MOV.U32 R6, RZ, RZ, R7 ;  /* 0x000000ffff067224 */ /* 0x000fe200078e0007 */
[C---:B------:R-:W-:Y:S01]  /*2290*/  ISETP.GT.U32.AND P1, PT, R2.reuse, R4, PT ;  /* 0x000000040200720c */ /* 0x040fe20003f24070 */
[----:B------:R-:W-:Y:S01]  /*22a0*/  @!P2 IMAD.MOV R8, RZ, RZ, -R8 ;  /* 0x000000ffff08a224 */ /* 0x000fe200078e0a08 */
[----:B------:R-:W-:Y:S01]  /*22b0*/  LOP3.LUT R20, RZ, R20, RZ, 0x33, !PT ;  /* 0x00000014ff147212 */ /* 0x000fe200078e33ff */
[----:B------:R-:W-:Y:S01]  /*22c0*/  @!P0 IMAD.MOV R6, RZ, RZ, -R6 ;  /* 0x000000ffff068224 */ /* 0x000fe200078e0a06 */
[----:B------:R-:W-:Y:S01]  /*22d0*/  ISETP.GE.AND P0, PT, R159, RZ, PT ;  /* 0x000000ff9f00720c */ /* 0x000fe20003f06270 */
[----:B------:R-:W-:Y:S01]  /*22e0*/  IMAD R7, R2, R11, R5 ;  /* 0x0000000b02077224 */ /* 0x000fe200078e0205 */
[----:B0-----:R-:W-:Y:S01]  /*22f0*/  SEL R21, R20, R8, !P6 ;  /* 0x0000000814157207 */ /* 0x001fe20007000000 */
[----:B------:R-:W-:Y:S01]  /*2300*/  IMAD.HI.U32 R8, R0, R10, RZ ;  /* 0x0000000a00087227 */ /* 0x000fe200078e00ff */
[----:B------:R-:W-:-:S02]  /*2310*/  SEL R5, R20, R6, !P6 ;  /* 0x0000000614057207 */ /* 0x000fc40007000000 */
[----:B------:R-:W-:Y:S01]  /*2320*/  ISETP.GT.U32.AND P6, PT, R2, R13, PT ;  /* 0x0000000d0200720c */ /* 0x000fe20003fc4070 */
[----:B------:R-:W-:Y:S01]  /*2330*/  IMAD.MOV R8, RZ, RZ, -R8 ;  /* 0x000000ffff087224 */ /* 0x000fe200078e0a08 */
[----:B------:R-:W-:Y:S01]  /*2340*/  IABS R11, R245 ;  /* 0x000000f5000b7213 */ /* 0x000fe20000000000 */
[----:B------:R-:W-:Y:S01]  /*2350*/  @!P1 IMAD.IADD R4, R4, 0x1, -R2 ;  /* 0x0000000104049824 */ /* 0x000fe200078e0a02 */
[C---:B------:R-:W-:Y:S01]  /*2360*/  ISETP.GT.U32.AND P1, PT, R2.reuse, R7, PT ;  /* 0x000000070200720c */ /* 0x040fe20003f24070 */
[----:B------:R-:W-:Y:S01]  /*2370*/  IMAD R10, R2, R8, R10 ;  /* 0x00000008020a7224 */ /* 0x000fe200078e020a */
[----:B------:R-:W-:Y:S01]  /*2380*/  STL [R1+0x18fc], R21 ;  /* 0x0018fc1501007387 */ /* 0x000fe20000100800 */
[----:B------:R-:W-:Y:S01]  /*2390*/  IMAD.HI.U32 R6, R0, R12, RZ ;  /* 0x0000000c00067227 */ /* 0x000fe200078e00ff */
[----:B------:R-:W-:Y:S02]  /*23a0*/  ISETP.GE.AND P2, PT, R244, RZ, PT ;  /* 0x000000fff400720c */ /* 0x000fe40003f46270 */
[----:B------:R0:W-:Y:S01]  /*23b0*/  STL [R1+0x1e4], R5 ;  /* 0x0001e40501007387 */ /* 0x0001e20000100800 */
[----:B------:R-:W-:Y:S01]  /*23c0*/  IMAD.MOV.U32 R15, RZ, RZ, R4 ;  /* 0x000000ffff0f7224 */ /* 0x000fe200078e0004 */
[----:B------:R-:W-:Y:S01]  /*23d0*/  IABS R4, R250 ;  /* 0x000000fa00047213 */ /* 0x000fe20000000000 */
[----:B------:R-:W-:Y:S01]  /*23e0*/  @!P6 IMAD.IADD R13, R13, 0x1, -R2 ;  /* 0x000000010d0de824 */ /* 0x000fe200078e0a02 */
[C---:B------:R-:W-:Y:S01]  /*23f0*/  ISETP.GT.U32.AND P6, PT, R2.reuse, R10, PT ;  /* 0x0000000a0200720c */ /* 0x040fe20003fc4070 */
[----:B------:R-:W-:Y:S01]  /*2400*/  IMAD.MOV R6, RZ, RZ, -R6 ;  /* 0x000000ffff067224 */ /* 0x000fe200078e0a06 */
[----:B------:R-:W-:Y:S01]  /*2410*/  IABS R20, R240 ;  /* 0x000000f000147213 */ /* 0x000fe20000000000 */
[----:B------:R-:W-:Y:S01]  /*2420*/  @!P1 IMAD.IADD R7, R7, 0x1, -R2 ;  /* 0x0000000107079824 */ /* 0x000fe200078e0a02 */
[----:B------:R-:W-:Y:S01]  /*2430*/  ISETP.GT.U32.AND P1, PT, R2, R13, PT ;  /* 0x0000000d0200720c */ /* 0x000fe20003f24070 */
[----:B------:R-:W-:Y:S01]  /*2440*/  IMAD.HI.U32 R14, R0, R11, RZ ;  /* 0x0000000b000e7227 */ /* 0x000fe200078e00ff */
[----:B0-----:R-:W-:-:S03]  /*2450*/  IABS R5, R247 ;  /* 0x000000f700057213 */ /* 0x001fc60000000000 */
[----:B------:R-:W-:Y:S01]  /*2460*/  @!P4 IMAD.MOV R15, RZ, RZ, -R15 ;  /* 0x000000ffff0fc224 */ /* 0x000fe200078e0a0f */
[C---:B------:R-:W-:Y:S01]  /*2470*/  ISETP.GT.U32.AND P4, PT, R2.reuse, R7, PT ;  /* 0x000000070200720c */ /* 0x040fe20003f84070 */
[----:B------:R-:W-:Y:S02]  /*2480*/  IMAD R12, R2, R6, R12 ;  /* 0x00000006020c7224 */ /* 0x000fe400078e020c */
[----:B------:R-:W-:Y:S01]  /*2490*/  @!P6 IMAD.IADD R10, R10, 0x1, -R2 ;  /* 0x000000010a0ae824 */ /* 0x000fe200078e0a02 */
[----:B------:R0:W-:Y:S01]  /*24a0*/  STL [R1+0x2c], R15 ;  /* 0x00002c0f01007387 */ /* 0x0001e20000100800 */
[----:B------:R-:W-:-:S03]  /*24b0*/  IMAD.HI.U32 R8, R0, R9, RZ ;  /* 0x0000000900087227 */ /* 0x000fc600078e00ff */
[----:B------:R-:W-:Y:S01]  /*24c0*/  ISETP.GT.U32.AND P6, PT, R2, R10, PT ;  /* 0x0000000a0200720c */ /* 0x000fe20003fc4070 */
[----:B------:R-:W-:-:S04]  /*24d0*/  IMAD.HI.U32 R6, R0, R5, RZ ;  /* 0x0000000500067227 */ /* 0x000fc800078e00ff */
[----:B------:R-:W-:Y:S02]  /*24e0*/  IMAD.MOV R14, RZ, RZ, -R14 ;  /* 0x000000ffff0e7224 */ /* 0x000fe400078e0a0e */
[----:B------:R-:W-:Y:S01]  /*24f0*/  @!P1 IMAD.IADD R13, R13, 0x1, -R2 ;  /* 0x000000010d0d9824 */ /* 0x000fe200078e0a02 */
[C---:B------:R-:W-:Y:S01]  /*2500*/  ISETP.GT.U32.AND P1, PT, R2.reuse, R12, PT ;  /* 0x0000000c0200720c */ /* 0x040fe20003f24070 */
[----:B------:R-:W-:Y:S02]  /*2510*/  IMAD.MOV R8, RZ, RZ, -R8 ;  /* 0x000000ffff087224 */ /* 0x000fe400078e0a08 */
[----:B------:R-:W-:Y:S02]  /*2520*/  IMAD.MOV R6, RZ, RZ, -R6 ;  /* 0x000000ffff067224 */ /* 0x000fe400078e0a06 */
[----:B------:R-:W-:Y:S02]  /*2530*/  IMAD R11, R2, R14, R11 ;  /* 0x0000000e020b7224 */ /* 0x000fe400078e020b */
[----:B------:R-:W-:-:S02]  /*2540*/  IMAD.MOV.U32 R16, RZ, RZ, R13 ;  /* 0x000000ffff107224 */ /* 0x000fc400078e000d */
[C---:B------:R-:W-:Y:S01]  /*2550*/  IMAD R9, R2.reuse, R8, R9 ;  /* 0x0000000802097224 */ /* 0x040fe200078e0209 */
[----:B------:R-:W-:Y:S01]  /*2560*/  IABS R8, R248 ;  /* 0x000000f800087213 */ /* 0x000fe20000000000 */
[C---:B------:R-:W-:Y:S01]  /*2570*/  IMAD R5, R2.reuse, R6, R5 ;  /* 0x0000000602057224 */ /* 0x040fe200078e0205 */
[----:B------:R-:W-:Y:S01]  /*2580*/  IABS R6, R249 ;  /* 0x000000f900067213 */ /* 0x000fe20000000000 */
[----:B------:R-:W-:Y:S01]  /*2590*/  @!P3 IMAD.MOV R16, RZ, RZ, -R16 ;  /* 0x000000ffff10b224 */ /* 0x000fe200078e0a10 */
[----:B------:R-:W-:Y:S01]  /*25a0*/  ISETP.GT.U32.AND P3, PT, R2, R11, PT ;  /* 0x0000000b0200720c */ /* 0x000fe20003f64070 */
[----:B------:R-:W-:-:S03]  /*25b0*/  IMAD.HI.U32 R13, R0, R4, RZ ;  /* 0x00000004000d7227 */ /* 0x000fc600078e00ff */
[----:B------:R1:W-:Y:S01]  /*25c0*/  STL [R1+0x28], R16 ;  /* 0x0000281001007387 */ /* 0x0003e20000100800 */
[--C-:B------:R-:W-:Y:S01]  /*25d0*/  @!P4 IMAD.IADD R7, R7, 0x1, -R2.reuse ;  /* 0x000000010707c824 */ /* 0x100fe200078e0a02 */
[----:B------:R-:W-:Y:S01]  /*25e0*/  ISETP.GT.U32.AND P4, PT, R2, R9, PT ;  /* 0x000000090200720c */ /* 0x000fe20003f84070 */
[----:B------:R-:W-:Y:S01]  /*25f0*/  @!P6 IMAD.IADD R10, R10, 0x1, -R2 ;  /* 0x000000010a0ae824 */ /* 0x000fe200078e0a02 */
[----:B------:R-:W-:Y:S01]  /*2600*/  ISETP.GT.U32.AND P6, PT, R2, R5, PT ;  /* 0x000000050200720c */ /* 0x000fe20003fc4070 */
[----:B0-----:R-:W-:Y:S01]  /*2610*/  IMAD.HI.U32 R15, R0, R8, RZ ;  /* 0x00000008000f7227 */ /* 0x001fe200078e00ff */
[----:B------:R-:W-:-:S03]  /*2620*/  IADD3 R13, -R13, RZ, RZ ;  /* 0x000000ff0d0d7210 */ /* 0x000fc60007ffe1ff */
[----:B------:R-:W-:Y:S02]  /*2630*/  IMAD.MOV R15, RZ, RZ, -R15 ;  /* 0x000000ffff0f7224 */ /* 0x000fe400078e0a0f */
[----:B------:R-:W-:Y:S01]  /*2640*/  @!P1 IMAD.IADD R12, R12, 0x1, -R2 ;  /* 0x000000010c0c9824 */ /* 0x000fe200078e0a02 */
[----:B------:R-:W-:Y:S01]  /*2650*/  ISETP.GE.AND P1, PT, R245, RZ, PT ;  /* 0x000000fff500720c */ /* 0x000fe20003f26270 */
[C---:B------:R-:W-:Y:S02]  /*2660*/  IMAD R4, R2.reuse, R13, R4 ;  /* 0x0000000d02047224 */ /* 0x040fe400078e0204 */
[C---:B------:R-:W-:Y:S02]  /*2670*/  IMAD R8, R2.reuse, R15, R8 ;  /* 0x0000000f02087224 */ /* 0x040fe400078e0208 */
[----:B------:R-:W-:Y:S01]  /*2680*/  @!P3 IMAD.IADD R11, R11, 0x1, -R2 ;  /* 0x000000010b0bb824 */ /* 0x000fe200078e0a02 */
[----:B------:R-:W-:Y:S01]  /*2690*/  ISETP.GT.U32.AND P3, PT, R2, R12, PT ;  /* 0x0000000c0200720c */ /* 0x000fe20003f64070 */
[----:B------:R-:W-:Y:S01]  /*26a0*/  IMAD.MOV.U32 R13, RZ, RZ, R10 ;  /* 0x000000ffff0d7224 */ /* 0x000fe200078e000a */
[----:B------:R-:W-:Y:S01]  /*26b0*/  IABS R10, R252 ;  /* 0x000000fc000a7213 */ /* 0x000fe20000000000 */
[----:B------:R-:W-:-:S04]  /*26c0*/  IMAD.HI.U32 R14, R0, R6, RZ ;  /* 0x00000006000e7227 */ /* 0x000fc800078e00ff */
[----:B-1----:R-:W-:Y:S01]  /*26d0*/  IMAD.MOV.U32 R16, RZ, RZ, R7 ;  /* 0x000000ffff107224 */ /* 0x002fe200078e0007 */
[----:B------:R-:W-:Y:S01]  /*26e0*/  IABS R7, R251 ;  /* 0x000000fb00077213 */ /* 0x000fe20000000000 */
[--C-:B------:R-:W-:Y:S01]  /*26f0*/  @!P4 IMAD.IADD R9, R9, 0x1, -R2.reuse ;  /* 0x000000010909c824 */ /* 0x100fe200078e0a02 */
[C---:B------:R-:W-:Y:S01]  /*2700*/  ISETP.GT.U32.AND P4, PT, R2.reuse, R11, PT ;  /* 0x0000000b0200720c */ /* 0x040fe20003f84070 */
[----:B------:R-:W-:Y:S02]  /*2710*/  @!P6 IMAD.IADD R5, R5, 0x1, -R2 ;  /* 0x000000010505e824 */ /* 0x000fe400078e0a02 */
[----:B------:R-:W-:Y:S01]  /*2720*/  @!P0 IMAD.MOV R13, RZ, RZ, -R13 ;  /* 0x000000ffff0d8224 */ /* 0x000fe200078e0a0d */
[C---:B------:R-:W-:Y:S01]  /*2730*/  ISETP.GT.U32.AND P0, PT, R2.reuse, R8, PT ;  /* 0x000000080200720c */ /* 0x040fe20003f04070 */
[----:B------:R-:W-:Y:S01]  /*2740*/  IMAD.MOV R14, RZ, RZ, -R14 ;  /* 0x000000ffff0e7224 */ /* 0x000fe200078e0a0e */
[C---:B------:R-:W-:Y:S01]  /*2750*/  ISETP.GT.U32.AND P6, PT, R2.reuse, R9, PT ;  /* 0x000000090200720c */ /* 0x040fe20003fc4070 */
[----:B------:R-:W-:Y:S01]  /*2760*/  @!P5 IMAD.MOV R16, RZ, RZ, -R16 ;  /* 0x000000ffff10d224 */ /* 0x000fe200078e0a10 */
[C---:B------:R-:W-:Y:S01]  /*2770*/  ISETP.GT.U32.AND P5, PT, R2.reuse, R5, PT ;  /* 0x000000050200720c */ /* 0x040fe20003fa4070 */
[----:B------:R-:W-:-:S02]  /*2780*/  IMAD R6, R2, R14, R6 ;  /* 0x0000000e02067224 */ /* 0x000fc400078e0206 */
[--C-:B------:R-:W-:Y:S01]  /*2790*/  @!P3 IMAD.IADD R12, R12, 0x1, -R2.reuse ;  /* 0x000000010c0cb824 */ /* 0x100fe200078e0a02 */
[----:B------:R0:W-:Y:S01]  /*27a0*/  STL [R1+0x24], R16 ;  /* 0x0000241001007387 */ /* 0x0001e20000100800 */
[--C-:B------:R-:W-:Y:S01]  /*27b0*/  @!P4 IMAD.IADD R11, R11, 0x1, -R2.reuse ;  /* 0x000000010b0bc824 */ /* 0x100fe200078e0a02 */
[----:B------:R-:W-:Y:S01]  /*27c0*/  ISETP.GT.U32.AND P3, PT, R2, R6, PT ;  /* 0x000000060200720c */ /* 0x000fe20003f64070 */
[----:B------:R-:W-:Y:S01]  /*27d0*/  VIADD R245, R3, 0x11 ;  /* 0x0000001103f57836 */ /* 0x000fe20000000000 */
[----:B------:R1:W-:Y:S01]  /*27e0*/  STL [R1+0x20], R13 ;  /* 0x0000200d01007387 */ /* 0x0003e20000100800 */
[--C-:B------:R-:W-:Y:S01]  /*27f0*/  @!P0 IMAD.IADD R8, R8, 0x1, -R2.reuse ;  /* 0x0000000108088824 */ /* 0x100fe200078e0a02 */
[----:B------:R-:W-:Y:S01]  /*2800*/  ISETP.GE.AND P4, PT, R246, RZ, PT ;  /* 0x000000fff600720c */ /* 0x000fe20003f86270 */
[--C-:B------:R-:W-:Y:S01]  /*2810*/  @!P6 IMAD.IADD R9, R9, 0x1, -R2.reuse ;  /* 0x000000010909e824 */ /* 0x100fe200078e0a02 */
[----:B------:R-:W-:Y:S01]  /*2820*/  ISETP.GT.U32.AND P6, PT, R2, R4, PT ;  /* 0x000000040200720c */ /* 0x000fe20003fc4070 */
[----:B------:R-:W-:Y:S01]  /*2830*/  @!P5 IMAD.IADD R5, R5, 0x1, -R2 ;  /* 0x000000010505d824 */ /* 0x000fe200078e0a02 */
[----:B------:R-:W-:Y:S01]  /*2840*/  ISETP.GE.AND P5, PT, R247, RZ, PT ;  /* 0x000000fff700720c */ /* 0x000fe20003fa6270 */
[----:B0-----:R-:W-:Y:S01]  /*2850*/  IMAD.MOV.U32 R16, RZ, RZ, R12 ;  /* 0x000000ffff107224 */ /* 0x001fe200078e000c */
[----:B------:R-:W-:Y:S01]  /*2860*/  ISETP.GE.AND P0, PT, R248, RZ, PT ;  /* 0x000000fff800720c */ /* 0x000fe20003f06270 */
[----:B------:R-:W-:-:S02]  /*2870*/  IMAD.MOV.U32 R15, RZ, RZ, R11 ;  /* 0x000000ffff0f7224 */ /* 0x000fc400078e000b */
[----:B-1----:R-:W-:-:S04]  /*2880*/  IMAD.HI.U32 R13, R0, R7, RZ ;  /* 0x00000007000d7227 */ /* 0x002fc800078e00ff */
[----:B------:R-:W-:Y:S01]  /*2890*/  @!P2 IMAD.MOV R16, RZ, RZ, -R16 ;  /* 0x000000ffff10a224 */ /* 0x000fe200078e0a10 */
[----:B------:R-:W-:Y:S01]  /*28a0*/  ISETP.GT.U32.AND P2, PT, R2, R8, PT ;  /* 0x000000080200720c */ /* 0x000fe20003f44070 */
[----:B------:R-:W-:Y:S02]  /*28b0*/  IMAD.MOV R14, RZ, RZ, -R13 ;  /* 0x000000ffff0e7224 */ /* 0x000fe400078e0a0d */
[----:B------:R-:W-:Y:S01]  /*28c0*/  IMAD.HI.U32 R13, R0, R10, RZ ;  /* 0x0000000a000d7227 */ /* 0x000fe200078e00ff */
[----:B------:R0:W-:Y:S03]  /*28d0*/  STL [R1+0x1c], R16 ;  /* 0x00001c1001007387 */ /* 0x0001e60000100800 */
[----:B------:R-:W-:Y:S01]  /*28e0*/  @!P3 IMAD.IADD R6, R6, 0x1, -R2 ;  /* 0x000000010606b824 */ /* 0x000fe200078e0a02 */
[----:B------:R-:W-:Y:S01]  /*28f0*/  ISETP.GE.AND P3, PT, R249, RZ, PT ;  /* 0x000000fff900720c */ /* 0x000fe20003f66270 */
[----:B------:R-:W-:-:S02]  /*2900*/  IMAD R7, R2, R14, R7 ;  /* 0x0000000e02077224 */ /* 0x000fc400078e0207 */
[----:B------:R-:W-:Y:S02]  /*2910*/  IMAD.MOV R13, RZ, RZ, -R13 ;  /* 0x000000ffff0d7224 */ /* 0x000fe400078e0a0d */
[----:B------:R-:W-:Y:S01]  /*2920*/  IMAD.MOV.U32 R12, RZ, RZ, R9 ;  /* 0x000000ffff0c7224 */ /* 0x000fe200078e0009 */
[----:B------:R-:W-:Y:S01]  /*2930*/  IABS R9, R241 ;  /* 0x000000f100097213 */ /* 0x000fe20000000000 */
[----:B------:R-:W-:Y:S01]  /*2940*/  IMAD.MOV.U32 R11, RZ, RZ, R5 ;  /* 0x000000ffff0b7224 */ /* 0x000fe200078e0005 */
[----:B0-----:R-:W-:Y:S01]  /*2950*/  IABS R16, R238 ;  /* 0x000000ee00107213 */ /* 0x001fe20000000000 */
[----:B------:R-:W-:Y:S01]  /*2960*/  @!P1 IMAD.MOV R15, RZ, RZ, -R15 ;  /* 0x000000ffff0f9224 */ /* 0x000fe200078e0a0f */
[C---:B------:R-:W-:Y:S01]  /*2970*/  ISETP.GT.U32.AND P1, PT, R2.reuse, R6, PT ;  /* 0x000000060200720c */ /* 0x040fe20003f24070 */
[----:B------:R-:W-:Y:S01]  /*2980*/  @!P4 IMAD.MOV R12, RZ, RZ, -R12 ;  /* 0x000000ffff0cc224 */ /* 0x000fe200078e0a0c */
[C---:B------:R-:W-:Y:S01]  /*2990*/  ISETP.GT.U32.AND P4, PT, R2.reuse, R7, PT ;  /* 0x000000070200720c */ /* 0x040fe20003f84070 */
[----:B------:R-:W-:Y:S01]  /*29a0*/  IMAD R5, R2, R13, R10 ;  /* 0x0000000d02057224 */ /* 0x000fe200078e020a */
[----:B------:R-:W-:Y:S01]  /*29b0*/  STL [R1+0x18], R15 ;  /* 0x0000180f01007387 */ /* 0x000fe20000100800 */
[----:B------:R-:W-:Y:S01]  /*29c0*/  @!P5 IMAD.MOV R11, RZ, RZ, -R11 ;  /* 0x000000ffff0bd224 */ /* 0x000fe200078e0a0b */
[----:B------:R-:W-:Y:S01]  /*29d0*/  IABS R10, R242 ;  /* 0x000000f2000a7213 */ /* 0x000fe20000000000 */
[--C-:B------:R-:W-:Y:S01]  /*29e0*/  @!P2 IMAD.IADD R8, R8, 0x1, -R2.reuse ;  /* 0x000000010808a824 */ /* 0x100fe200078e0a02 */
[----:B------:R-:W-:Y:S01]  /*29f0*/  ISETP.GT.U32.AND P2, PT, R2, R5, PT ;  /* 0x000000050200720c */ /* 0x000fe20003f44070 */
[----:B------:R0:W-:Y:S01]  /*2a00*/  STL [R1+0x14], R12 ;  /* 0x0000140c01007387 */ /* 0x0001e20000100800 */
[----:B------:R-:W-:Y:S01]  /*2a10*/  @!P6 IMAD.IADD R4, R4, 0x1, -R2 ;  /* 0x000000010404e824 */ /* 0x000fe200078e0a02 */
[----:B------:R-:W-:Y:S01]  /*2a20*/  ISETP.GE.AND P5, PT, R250, RZ, PT ;  /* 0x000000fffa00720c */ /* 0x000fe20003fa6270 */
[----:B------:R-:W-:Y:S01]  /*2a30*/  IMAD.MOV.U32 R13, RZ, RZ, R8 ;  /* 0x000000ffff0d7224 */ /* 0x000fe200078e0008 */
[----:B------:R1:W-:Y:S01]  /*2a40*/  STL [R1+0x10], R11 ;  /* 0x0000100b01007387 */ /* 0x0003e20000100800 */
[--C-:B------:R-:W-:Y:S01]  /*2a50*/  @!P1 IMAD.IADD R6, R6, 0x1, -R2.reuse ;  /* 0x0000000106069824 */ /* 0x100fe200078e0a02 */
[C---:B------:R-:W-:Y:S01]  /*2a60*/  ISETP.GT.U32.AND P6, PT, R2.reuse, R4, PT ;  /* 0x000000040200720c */ /* 0x040fe20003fc4070 */
[--C-:B------:R-:W-:Y:S01]  /*2a70*/  @!P4 IMAD.IADD R7, R7, 0x1, -R2.reuse ;  /* 0x000000010707c824 */ /* 0x100fe200078e0a02 */
[----:B------:R-:W-:Y:S01]  /*2a80*/  ISETP.GE.AND P1, PT, R251, RZ, PT ;  /* 0x000000fffb00720c */ /* 0x000fe20003f26270 */
[----:B------:R-:W-:Y:S01]  /*2a90*/  @!P0 IMAD.MOV R13, RZ, RZ, -R13 ;  /* 0x000000ffff0d8224 */ /* 0x000fe200078e0a0d */
[----:B0-----:R-:W-:Y:S01]  /*2aa0*/  IABS R12, R243 ;  /* 0x000000f3000c7213 */ /* 0x001fe20000000000 */
[----:B------:R-:W-:Y:S01]  /*2ab0*/  VIADD R246, R3, 0x12 ;  /* 0x0000001203f67836 */ /* 0x000fe20000000000 */
[----:B------:R-:W-:Y:S01]  /*2ac0*/  ISETP.GE.AND P4, PT, R241, RZ, PT ;  /* 0x000000fff100720c */ /* 0x000fe20003f86270 */
[----:B------:R-:W-:Y:S01]  /*2ad0*/  @!P2 IMAD.IADD R5, R5, 0x1, -R2 ;  /* 0x000000010505a824 */ /* 0x000fe200078e0a02 */
[----:B------:R-:W-:Y:S01]  /*2ae0*/  ISETP.GT.U32.AND P2, PT, R2, R7, PT ;  /* 0x000000070200720c */ /* 0x000fe20003f44070 */
[----:B-1----:R-:W-:Y:S01]  /*2af0*/  IMAD.HI.U32 R11, R0, R9, RZ ;  /* 0x00000009000b7227 */ /* 0x002fe200078e00ff */
[----:B------:R-:W-:Y:S01]  /*2b00*/  STL [R1+0xc], R13 ;  /* 0x00000c0d01007387 */ /* 0x000fe20000100800 */
[----:B------:R-:W-:-:S02]  /*2b10*/  IABS R15, R237 ;  /* 0x000000ed000f7213 */ /* 0x000fc40000000000 */
[----:B------:R-:W-:Y:S01]  /*2b20*/  IMAD.MOV R8, RZ, RZ, -R11 ;  /* 0x000000ffff087224 */ /* 0x000fe200078e0a0b */
[C---:B------:R-:W-:Y:S01]  /*2b30*/  ISETP.GT.U32.AND P0, PT, R2.reuse, R5, PT ;  /* 0x000000050200720c */ /* 0x040fe20003f04070 */
[----:B------:R-:W-:Y:S02]  /*2b40*/  IMAD.MOV.U32 R11, RZ, RZ, R12 ;  /* 0x000000ffff0b7224 */ /* 0x000fe400078e000c */
[C---:B------:R-:W-:Y:S02]  /*2b50*/  IMAD R9, R2.reuse, R8, R9 ;  /* 0x0000000802097224 */ /* 0x040fe400078e0209 */
[----:B------:R-:W-:Y:S02]  /*2b60*/  IMAD.MOV.U32 R12, RZ, RZ, R6 ;  /* 0x000000ffff0c7224 */ /* 0x000fe400078e0006 */
[----:B------:R-:W-:Y:S01]  /*2b70*/  @!P2 IMAD.IADD R7, R7, 0x1, -R2 ;  /* 0x000000010707a824 */ /* 0x000fe200078e0a02 */
[----:B------:R-:W-:Y:S01]  /*2b80*/  ISETP.GE.AND P2, PT, R243, RZ, PT ;  /* 0x000000fff300720c */ /* 0x000fe20003f46270 */
[----:B------:R-:W-:Y:S01]  /*2b90*/  @!P3 IMAD.MOV R12, RZ, RZ, -R12 ;  /* 0x000000ffff0cb224 */ /* 0x000fe200078e0a0c */
[----:B------:R-:W-:Y:S01]  /*2ba0*/  ISETP.GT.U32.AND P3, PT, R2, R9, PT ;  /* 0x000000090200720c */ /* 0x000fe20003f64070 */
[----:B------:R-:W-:Y:S01]  /*2bb0*/  @!P6 IMAD.IADD R4, R4, 0x1, -R2 ;  /* 0x000000010404e824 */ /* 0x000fe200078e0a02 */
[----:B------:R-:W-:Y:S01]  /*2bc0*/  ISETP.GE.AND P6, PT, R252, RZ, PT ;  /* 0x000000fffc00720c */ /* 0x000fe20003fc6270 */
[----:B------:R-:W-:Y:S01]  /*2bd0*/  IMAD.MOV.U32 R23, RZ, RZ, R7 ;  /* 0x000000ffff177224 */ /* 0x000fe200078e0007 */
[----:B------:R0:W-:Y:S01]  /*2be0*/  STL [R1+0x8], R12 ;  /* 0x0000080c01007387 */ /* 0x0001e20000100800 */
[----:B------:R-:W-:-:S04]  /*2bf0*/  IMAD.HI.U32 R8, R0, R10, RZ ;  /* 0x0000000a00087227 */ /* 0x000fc800078e00ff */
[--C-:B------:R-:W-:Y:S02]  /*2c00*/  @!P0 IMAD.IADD R5, R5, 0x1, -R2.reuse ;  /* 0x0000000105058824 */ /* 0x100fe400078e0a02 */
[----:B------:R-:W-:Y:S02]  /*2c10*/  @!P1 IMAD.MOV R23, RZ, RZ, -R23 ;  /* 0x000000ffff179224 */ /* 0x000fe400078e0a17 */
[----:B------:R-:W-:Y:S01]  /*2c20*/  @!P3 IMAD.IADD R9, R9, 0x1, -R2 ;  /* 0x000000010909b824 */ /* 0x000fe200078e0a02 */
[----:B------:R-:W-:Y:S01]  /*2c30*/  MOV R252, R5 ;  /* 0x0000000500fc7202 */ /* 0x000fe20000000f00 */
[----:B------:R-:W-:-:S03]  /*2c40*/  IMAD.HI.U32 R6, R0, R11, RZ ;  /* 0x0000000b00067227 */ /* 0x000fc600078e00ff */
[C---:B------:R-:W-:Y:S01]  /*2c50*/  ISETP.GT.U32.AND P1, PT, R2.reuse, R9, PT ;  /* 0x000000090200720c */ /* 0x040fe20003f24070 */
[----:B------:R-:W-:Y:S02]  /*2c60*/  IMAD.MOV R8, RZ, RZ, -R8 ;  /* 0x000000ffff087224 */ /* 0x000fe400078e0a08 */
[----:B------:R-:W-:Y:S02]  /*2c70*/  IMAD.MOV R6, RZ, RZ, -R6 ;  /* 0x000000ffff067224 */ /* 0x000fe400078e0a06 */
[C---:B------:R-:W-:Y:S02]  /*2c80*/  IMAD R10, R2.reuse, R8, R10 ;  /* 0x00000008020a7224 */ /* 0x040fe400078e020a */
[----:B------:R-:W-:Y:S02]  /*2c90*/  VIADD R243, R3, 0xef ;  /* 0x000000ef03f37836 */ /* 0x000fe40000000000 */
[C---:B------:R-:W-:Y:S02]  /*2ca0*/  IMAD R11, R2.reuse, R6, R11 ;  /* 0x00000006020b7224 */ /* 0x040fe400078e020b */
[----:B------:R-:W-:Y:S01]  /*2cb0*/  @!P6 IMAD.MOV R252, RZ, RZ, -R252 ;  /* 0x000000fffffce224 */ /* 0x000fe200078e0afc */
[----:B0-----:R-:W-:Y:S01]  /*2cc0*/  IABS R12, R243 ;  /* 0x000000f3000c7213 */ /* 0x001fe20000000000 */
[----:B------:R-:W-:Y:S01]  /*2cd0*/  IMAD.MOV.U32 R156, RZ, RZ, R4 ;  /* 0x000000ffff9c7224 */ /* 0x000fe200078e0004 */
[C---:B------:R-:W-:Y:S01]  /*2ce0*/  ISETP.GT.U32.AND P6, PT, R2.reuse, R10, PT ;  /* 0x0000000a0200720c */ /* 0x040fe20003fc4070 */
[----:B------:R-:W-:Y:S01]  /*2cf0*/  @!P1 IMAD.IADD R9, R9, 0x1, -R2 ;  /* 0x0000000109099824 */ /* 0x000fe200078e0a02 */
[----:B------:R-:W-:Y:S01]  /*2d00*/  ISETP.GT.U32.AND P1, PT, R2, R11, PT ;  /* 0x0000000b0200720c */ /* 0x000fe20003f24070 */
[----:B------:R-:W-:Y:S01]  /*2d10*/  IMAD.HI.U32 R5, R0, R12, RZ ;  /* 0x0000000c00057227 */ /* 0x000fe200078e00ff */
[----:B------:R-:W-:-:S03]  /*2d20*/  ISETP.GE.AND P0, PT, R243, RZ, PT ;  /* 0x000000fff300720c */ /* 0x000fc60003f06270 */
[----:B------:R-:W-:Y:S01]  /*2d30*/  @!P5 IMAD.MOV R156, RZ, RZ, -R156 ;  /* 0x000000ffff9cd224 */ /* 0x000fe200078e0a9c */
[----:B------:R-:W-:Y:S01]  /*2d40*/  ISETP.GE.AND P5, PT, R242, RZ, PT ;  /* 0x000000fff200720c */ /* 0x000fe20003fa6270 */
[C---:B------:R-:W-:Y:S02]  /*2d50*/  VIADD R242, R3.reuse, 0xee ;  /* 0x000000ee03f27836 */ /* 0x040fe40000000000 */
[----:B------:R-:W-:Y:S01]  /*2d60*/  IMAD.MOV R5, RZ, RZ, -R5 ;  /* 0x000000ffff057224 */ /* 0x000fe200078e0a05 */
[----:B------:R-:W-:Y:S01]  /*2d70*/  STL [R1+0x18d8], R156 ;  /* 0x0018d89c01007387 */ /* 0x000fe20000100800 */
[----:B------:R-:W-:Y:S01]  /*2d80*/  VIADD R243, R3, 0xed ;  /* 0x000000ed03f37836 */ /* 0x000fe20000000000 */
[----:B------:R-:W-:Y:S01]  /*2d90*/  IABS R13, R242 ;  /* 0x000000f2000d7213 */ /* 0x000fe20000000000 */
[----:B------:R-:W-:Y:S01]  /*2da0*/  IMAD R12, R2, R5, R12 ;  /* 0x00000005020c7224 */ /* 0x000fe200078e020c */
[----:B------:R-:W-:Y:S01]  /*2db0*/  ISETP.GE.AND P3, PT, R242, RZ, PT ;  /* 0x000000fff200720c */ /* 0x000fe20003f66270 */
[--C-:B------:R-:W-:Y:S01]  /*2dc0*/  @!P6 IMAD.IADD R10, R10, 0x1, -R2.reuse ;  /* 0x000000010a0ae824 */ /* 0x100fe200078e0a02 */
[----:B------:R-:W-:Y:S01]  /*2dd0*/  IABS R14, R243 ;  /* 0x000000f3000e7213 */ /* 0x000fe20000000000 */
[----:B------:R-:W-:Y:S01]  /*2de0*/  @!P1 IMAD.IADD R11, R11, 0x1, -R2 ;  /* 0x000000010b0b9824 */ /* 0x000fe200078e0a02 */
[----:B------:R-:W-:Y:S01]  /*2df0*/  ISETP.GT.U32.AND P6, PT, R2, R12, PT ;  /* 0x0000000c0200720c */ /* 0x000fe20003fc4070 */
[----:B------:R-:W-:Y:S01]  /*2e00*/  IMAD.HI.U32 R4, R0, R13, RZ ;  /* 0x0000000d00047227 */ /* 0x000fe200078e00ff */
[----:B------:R-:W-:Y:S01]  /*2e10*/  ISETP.GT.U32.AND P1, PT, R2, R10, PT ;  /* 0x0000000a0200720c */ /* 0x000fe20003f24070 */
[----:B------:R-:W-:Y:S02]  /*2e20*/  STL [R1+0x18dc], R23 ;  /* 0x0018dc1701007387 */ /* 0x000fe40000100800 */
[----:B------:R-:W-:-:S02]  /*2e30*/  IMAD.MOV R4, RZ, RZ, -R4 ;  /* 0x000000ffff047224 */ /* 0x000fc400078e0a04 */
[----:B------:R-:W-:Y:S01]  /*2e40*/  IMAD.HI.U32 R6, R0, R14, RZ ;  /* 0x0000000e00067227 */ /* 0x000fe200078e00ff */
[----:B------:R-:W-:Y:S03]  /*2e50*/  STL [R1+0x18e0], R252 ;  /* 0x0018e0fc01007387 */ /* 0x000fe60000100800 */
[C---:B------:R-:W-:Y:S02]  /*2e60*/  IMAD R13, R2.reuse, R4, R13 ;  /* 0x00000004020d7224 */ /* 0x040fe400078e020d */
[----:B------:R-:W-:Y:S02]  /*2e70*/  IMAD.MOV R6, RZ, RZ, -R6 ;  /* 0x000000ffff067224 */ /* 0x000fe400078e0a06 */
[----:B------:R-:W-:Y:S01]  /*2e80*/  @!P4 IMAD.MOV R9, RZ, RZ, -R9 ;  /* 0x000000ffff09c224 */ /* 0x000fe200078e0a09 */
[----:B------:R-:W-:Y:S01]  /*2e90*/  ISETP.GT.U32.AND P4, PT, R2, R11, PT ;  /* 0x0000000b0200720c */ /* 0x000fe20003f84070 */
[----:B------:R-:W-:-:S03]  /*2ea0*/  IMAD.HI.U32 R5, R0, R15, RZ ;  /* 0x0000000f00057227 */ /* 0x000fc600078e00ff */
[----:B------:R-:W-:Y:S01]  /*2eb0*/  STL [R1+0x18e4], R9 ;  /* 0x0018e40901007387 */ /* 0x000fe20000100800 */
[----:B------:R-:W-:Y:S02]  /*2ec0*/  IMAD R14, R2, R6, R14 ;  /* 0x00000006020e7224 */ /* 0x000fe400078e020e */
[--C-:B------:R-:W-:Y:S02]  /*2ed0*/  @!P6 IMAD.IADD R12, R12, 0x1, -R2.reuse ;  /* 0x000000010c0ce824 */ /* 0x100fe400078e0a02 */
[----:B------:R-:W-:Y:S01]  /*2ee0*/  @!P1 IMAD.IADD R10, R10, 0x1, -R2 ;  /* 0x000000010a0a9824 */ /* 0x000fe200078e0a02 */
[C---:B------:R-:W-:Y:S01]  /*2ef0*/  ISETP.GT.U32.AND P1, PT, R2.reuse, R13, PT ;  /* 0x0000000d0200720c */ /* 0x040fe20003f24070 */
[----:B------:R-:W-:Y:S01]  /*2f00*/  IMAD.MOV R5, RZ, RZ, -R5 ;  /* 0x000000ffff057224 */ /* 0x000fe200078e0a05 */
[C---:B------:R-:W-:Y:S01]  /*2f10*/  ISETP.GT.U32.AND P6, PT, R2.reuse, R12, PT ;  /* 0x0000000c0200720c */ /* 0x040fe20003fc4070 */
[----:B------:R-:W-:Y:S01]  /*2f20*/  @!P5 IMAD.MOV R10, RZ, RZ, -R10 ;  /* 0x000000ffff0ad224 */ /* 0x000fe200078e0a0a */
[----:B------:R-:W-:Y:S01]  /*2f30*/  ISETP.GT.U32.AND P5, PT, R2, R14, PT ;  /* 0x0000000e0200720c */ /* 0x000fe20003fa4070 */
[----:B------:R-:W-:-:S03]  /*2f40*/  IMAD.HI.U32 R4, R0, R16, RZ ;  /* 0x0000001000047227 */ /* 0x000fc600078e00ff */
[----:B------:R-:W-:Y:S01]  /*2f50*/  STL [R1+0x18e8], R10 ;  /* 0x0018e80a01007387 */ /* 0x000fe20000100800 */
[C---:B------:R-:W-:Y:S02]  /*2f60*/  IMAD R15, R2.reuse, R5, R15 ;  /* 0x00000005020f7224 */ /* 0x040fe400078e020f */
[----:B------:R-:W-:Y:S02]  /*2f70*/  IMAD.MOV R4, RZ, RZ, -R4 ;  /* 0x000000ffff047224 */ /* 0x000fe400078e0a04 */
[----:B------:R-:W-:Y:S02]  /*2f80*/  VIADD R241, R3, 0xe9 ;  /* 0x000000e903f17836 */ /* 0x000fe40000000000 */
[----:B------:R-:W-:Y:S01]  /*2f90*/  @!P4 IMAD.IADD R11, R11, 0x1, -R2 ;  /* 0x000000010b0bc824 */ /* 0x000fe200078e0a02 */
[----:B------:R-:W-:Y:S01]  /*2fa0*/  ISETP.GT.U32.AND P4, PT, R2, R15, PT ;  /* 0x0000000f0200720c */ /* 0x000fe20003f84070 */
[----:B------:R-:W-:Y:S01]  /*2fb0*/  IMAD.HI.U32 R6, R0, R17, RZ ;  /* 0x0000001100067227 */ /* 0x000fe200078e00ff */
[----:B------:R-:W-:-:S03]  /*2fc0*/  IABS R18, R241 ;  /* 0x000000f100127213 */ /* 0x000fc60000000000 */
[----:B------:R-:W-:Y:S02]  /*2fd0*/  IMAD R16, R2, R4, R16 ;  /* 0x0000000402107224 */ /* 0x000fe400078e0210 */
[----:B------:R-:W-:Y:S01]  /*2fe0*/  @!P1 IMAD.IADD R13, R13, 0x1, -R2 ;  /* 0x000000010d0d9824 */ /* 0x000fe200078e0a02 */
[----:B------:R-:W-:Y:S01]  /*2ff0*/  ISETP.GE.AND P1, PT, R243, RZ, PT ;  /* 0x000000fff300720c */ /* 0x000fe20003f26270 */
[----:B------:R-:W-:Y:S02]  /*3000*/  IMAD.MOV R6, RZ, RZ, -R6 ;  /* 0x000000ffff067224 */ /* 0x000fe400078e0a06 */
[--C-:B------:R-:W-:Y:S01]  /*3010*/  @!P6 IMAD.IADD R12, R12, 0x1, -R2.reuse ;  /* 0x000000010c0ce824 */ /* 0x100fe200078e0a02 */
[----:B------:R-:W-:Y:S01]  /*3020*/  ISETP.GT.U32.AND P6, PT, R2, R16, PT ;  /* 0x000000100200720c */ /* 0x000fe20003fc4070 */
[----:B------:R-:W-:Y:S01]  /*3030*/  @!P5 IMAD.IADD R14, R14, 0x1, -R2 ;  /* 0x000000010e0ed824 */ /* 0x000fe200078e0a02 */
[----:B------:R-:W-:Y:S01]  /*3040*/  ISETP.GT.U32.AND P5, PT, R2, R13, PT ;  /* 0x0000000d0200720c */ /* 0x000fe20003fa4070 */
[----:B------:R-:W-:-:S02]  /*3050*/  VIADD R242, R3, 0xe8 ;  /* 0x000000e803f27836 */ /* 0x000fc40000000000 */
[----:B------:R-:W-:-:S03]  /*3060*/  IMAD.HI.U32 R5, R0, R18, RZ ;  /* 0x0000001200057227 */ /* 0x000fc600078e00ff */
[----:B------:R-:W-:Y:S01]  /*3070*/  IABS R19, R242 ;  /* 0x000000f200137213 */ /* 0x000fe20000000000 */
[C---:B------:R-:W-:Y:S02]  /*3080*/  IMAD R17, R2.reuse, R6, R17 ;  /* 0x0000000602117224 */ /* 0x040fe400078e0211 */
[----:B------:R-:W-:Y:S02]  /*3090*/  IMAD.MOV R5, RZ, RZ, -R5 ;  /* 0x000000ffff057224 */ /* 0x000fe400078e0a05 */
[----:B------:R-:W-:Y:S01]  /*30a0*/  @!P4 IMAD.IADD R15, R15, 0x1, -R2 ;  /* 0x000000010f0fc824 */ /* 0x000fe200078e0a02 */
[C---:B------:R-:W-:Y:S01]  /*30b0*/  ISETP.GT.U32.AND P4, PT, R2.reuse, R14, PT ;  /* 0x0000000e0200720c */ /* 0x040fe20003f84070 */
[----:B------:R-:W-:Y:S01]  /*30c0*/  @!P0 IMAD.MOV R12, RZ, RZ, -R12 ;  /* 0x000000ffff0c8224 */ /* 0x000fe200078e0a0c */
[C---:B------:R-:W-:Y:S01]  /*30d0*/  ISETP.GT.U32.AND P0, PT, R2.reuse, R17, PT ;  /* 0x000000110200720c */ /* 0x040fe20003f04070 */
[----:B------:R-:W-:Y:S02]  /*30e0*/  IMAD R18, R2, R5, R18 ;  /* 0x0000000502127224 */ /* 0x000fe400078e0212 */
[----:B------:R-:W-:-:S04]  /*30f0*/  IMAD.HI.U32 R4, R0, R19, RZ ;  /* 0x0000001300047227 */ /* 0x000fc800078e00ff */
[--C-:B------:R-:W-:Y:S01]  /*3100*/  @!P6 IMAD.IADD R16, R16, 0x1, -R2.reuse ;  /* 0x000000011010e824 */ /* 0x100fe200078e0a02 */
[C---:B------:R-:W-:Y:S01]  /*3110*/  ISETP.GT.U32.AND P6, PT, R2.reuse, R15, PT ;  /* 0x0000000f0200720c */ /* 0x040fe20003fc4070 */
[----:B------:R-:W-:Y:S01]  /*3120*/  @!P5 IMAD.IADD R13, R13, 0x1, -R2 ;  /* 0x000000010d0dd824 */ /* 0x000fe200078e0a02 */
[C---:B------:R-:W-:Y:S01]  /*3130*/  ISETP.GT.U32.AND P5, PT, R2.reuse, R18, PT ;  /* 0x000000120200720c */ /* 0x040fe20003fa4070 */
[----:B------:R-:W-:Y:S02]  /*3140*/  IMAD.MOV R4, RZ, RZ, -R4 ;  /* 0x000000ffff047224 */ /* 0x000fe400078e0a04 */
[----:B------:R-:W-:Y:S02]  /*3150*/  VIADD R243, R3, 0xe6 ;  /* 0x000000e603f37836 */ /* 0x000fe40000000000 */
[----:B------:R-:W-:Y:S02]  /*3160*/  IMAD R19, R2, R4, R19 ;  /* 0x0000000402137224 */ /* 0x000fe400078e0213 */
[--C-:B------:R-:W-:Y:S01]  /*3170*/  @!P4 IMAD.IADD R14, R14, 0x1, -R2.reuse ;  /* 0x000000010e0ec824 */ /* 0x100fe200078e0a02 */
[----:B------:R-:W-:Y:S01]  /*3180*/  IABS R22, R243 ;  /* 0x000000f300167213 */ /* 0x000fe20000000000 */
[----:B------:R-:W-:Y:S01]  /*3190*/  @!P0 IMAD.IADD R17, R17, 0x1, -R2 ;  /* 0x0000000111118824 */ /* 0x000fe200078e0a02 */
[----:B------:R-:W-:Y:S01]  /*31a0*/  ISETP.GE.AND P4, PT, R237, RZ, PT ;  /* 0x000000ffed00720c */ /* 0x000fe20003f86270 */
[----:B------:R-:W-:Y:S01]  /*31b0*/  IMAD.HI.U32 R4, R0, R20, RZ ;  /* 0x0000001400047227 */ /* 0x000fe200078e00ff */
[----:B------:R-:W-:-:S03]  /*31c0*/  ISETP.GE.AND P0, PT, R239, RZ, PT ;  /* 0x000000ffef00720c */ /* 0x000fc60003f06270 */
[----:B------:R-:W-:Y:S01]  /*31d0*/  @!P3 IMAD.MOV R13, RZ, RZ, -R13 ;  /* 0x000000ffff0db224 */ /* 0x000fe200078e0a0d */
[C---:B------:R-:W-:Y:S01]  /*31e0*/  ISETP.GT.U32.AND P3, PT, R2.reuse, R17, PT ;  /* 0x000000110200720c */ /* 0x040fe20003f64070 */
[----:B------:R-:W-:Y:S02]  /*31f0*/  IMAD.MOV R5, RZ, RZ, -R4 ;  /* 0x000000ffff057224 */ /* 0x000fe400078e0a04 */
[----:B------:R-:W-:Y:S01]  /*3200*/  @!P2 IMAD.MOV R11, RZ, RZ, -R11 ;  /* 0x000000ffff0ba224 */ /* 0x000fe200078e0a0b */
[----:B------:R-:W-:Y:S01]  /*3210*/  ISETP.GT.U32.AND P2, PT, R2, R16, PT ;  /* 0x000000100200720c */ /* 0x000fe20003f44070 */
[----:B------:R-:W-:-:S03]  /*3220*/  IMAD.HI.U32 R4, R0, R22, RZ ;  /* 0x0000001600047227 */ /* 0x000fc600078e00ff */
[----:B------:R-:W-:Y:S01]  /*3230*/  STL [R1+0x18ec], R11 ;  /* 0x0018ec0b01007387 */ /* 0x000fe20000100800 */
[--C-:B------:R-:W-:Y:S01]  /*3240*/  @!P6 IMAD.IADD R15, R15, 0x1, -R2.reuse ;  /* 0x000000010f0fe824 */ /* 0x100fe200078e0a02 */
[----:B------:R-:W-:Y:S01]  /*3250*/  ISETP.GT.U32.AND P6, PT, R2, R19, PT ;  /* 0x000000130200720c */ /* 0x000fe20003fc4070 */
[----:B------:R-:W-:Y:S01]  /*3260*/  @!P5 IMAD.IADD R18, R18, 0x1, -R2 ;  /* 0x000000011212d824 */ /* 0x000fe200078e0a02 */
[----:B------:R-:W-:Y:S01]  /*3270*/  ISETP.GE.AND P5, PT, R241, RZ, PT ;  /* 0x000000fff100720c */ /* 0x000fe20003fa6270 */
[C---:B------:R-:W-:Y:S01]  /*3280*/  IMAD R20, R2.reuse, R5, R20 ;  /* 0x0000000502147224 */ /* 0x040fe200078e0214 */
[----:B------:R-:W-:Y:S01]  /*3290*/  STL [R1+0x18f0], R12 ;  /* 0x0018f00c01007387 */ /* 0x000fe20000100800 */
[----:B------:R-:W-:Y:S02]  /*32a0*/  IMAD.MOV R4, RZ, RZ, -R4 ;  /* 0x000000ffff047224 */ /* 0x000fe400078e0a04 */
[----:B------:R-:W-:Y:S01]  /*32b0*/  VIADD R241, R3, 0xe5 ;  /* 0x000000e503f17836 */ /* 0x000fe20000000000 */
[----:B------:R-:W-:Y:S01]  /*32c0*/  STL [R1+0x18f4], R13 ;  /* 0x0018f40d01007387 */ /* 0x000fe20000100800 */
[----:B------:R-:W-:Y:S01]  /*32d0*/  @!P1 IMAD.MOV R14, RZ, RZ, -R14 ;  /* 0x000000ffff0e9224 */ /* 0x000fe200078e0a0e */
[C---:B------:R-:W-:Y:S01]  /*32e0*/  ISETP.GT.U32.AND P1, PT, R2.reuse, R18, PT ;  /* 0x000000120200720c */ /* 0x040fe20003f24070 */
[----:B------:R-:W-:Y:S01]  /*32f0*/  @!P4 IMAD.MOV R15, RZ, RZ, -R15 ;  /* 0x000000ffff0fc224 */ /* 0x000fe200078e0a0f */
[----:B------:R-:W-:Y:S01]  /*3300*/  IABS R5, R241 ;  /* 0x000000f100057213 */ /* 0x000fe20000000000 */
[C---:B------:R-:W-:Y:S01]  /*3310*/  IMAD R22, R2.reuse, R4, R22 ;  /* 0x0000000402167224 */ /* 0x040fe200078e0216 */
[----:B------:R-:W-:Y:S01]  /*3320*/  ISETP.GT.U32.AND P4, PT, R2, R20, PT ;  /* 0x000000140200720c */ /* 0x000fe20003f84070 */
[--C-:B------:R-:W-:Y:S01]  /*3330*/  @!P3 IMAD.IADD R17, R17, 0x1, -R2.reuse ;  /* 0x000000011111b824 */ /* 0x100fe200078e0a02 */
[----:B------:R-:W-:Y:S01]  /*3340*/  STL [R1+0x1900], R14 ;  /* 0x0019000e01007387 */ /* 0x000fe20000100800 */
[----:B------:R-:W-:Y:S01]  /*3350*/  @!P2 IMAD.IADD R16, R16, 0x1, -R2 ;  /* 0x000000011010a824 */ /* 0x000fe200078e0a02 */
[----:B------:R-:W-:Y:S01]  /*3360*/  ISETP.GT.U32.AND P3, PT, R2, R22, PT ;  /* 0x000000160200720c */ /* 0x000fe20003f64070 */
[----:B------:R-:W-:Y:S01]  /*3370*/  IMAD.HI.U32 R4, R0, R5, RZ ;  /* 0x0000000500047227 */ /* 0x000fe200078e00ff */
[----:B------:R-:W-:-:S03]  /*3380*/  ISETP.GE.AND P2, PT, R238, RZ, PT ;  /* 0x000000ffee00720c */ /* 0x000fc60003f46270 */
[----:B------:R-:W-:Y:S02]  /*3390*/  @!P6 IMAD.IADD R19, R19, 0x1, -R2 ;  /* 0x000000011313e824 */ /* 0x000fe400078e0a02 */
[----:B------:R-:W-:Y:S02]  /*33a0*/  IMAD.MOV R4, RZ, RZ, -R4 ;  /* 0x000000ffff047224 */ /* 0x000fe400078e0a04 */
[--C-:B------:R-:W-:Y:S01]  /*33b0*/  @!P1 IMAD.IADD R18, R18, 0x1, -R2.reuse ;  /* 0x0000000112129824 */ /* 0x100fe200078e0a02 */
[----:B------:R-:W-:Y:S01]  /*33c0*/  ISETP.GT.U32.AND P6, PT, R2, R19, PT ;  /* 0x000000130200720c */ /* 0x000fe20003fc4070 */
[--C-:B------:R-:W-:Y:S01]  /*33d0*/  @!P4 IMAD.IADD R20, R20, 0x1, -R2.reuse ;  /* 0x000000011414c824 */ /* 0x100fe200078e0a02 */
[----:B------:R-:W-:Y:S01]  /*33e0*/  ISETP.GE.AND P1, PT, R240, RZ, PT ;  /* 0x000000fff000720c */ /* 0x000fe20003f26270 */
[----:B------:R-:W-:Y:S01]  /*33f0*/  IMAD R24, R2, R4, R5 ;  /* 0x0000000402187224 */ /* 0x000fe200078e0205 */
[----:B------:R-:W-:Y:S01]  /*3400*/  ISETP.GE.AND P4, PT, R241, RZ, PT ;  /* 0x000000fff100720c */ /* 0x000fe20003f86270 */
[----:B------:R-:W-:Y:S01]  /*3410*/  @!P3 IMAD.IADD R22, R22, 0x1, -R2 ;  /* 0x000000011616b824 */ /* 0x000fe200078e0a02 */
[C---:B------:R-:W-:Y:S01]  /*3420*/  ISETP.GT.U32.AND P3, PT, R2.reuse, R20, PT ;  /* 0x000000140200720c */ /* 0x040fe20003f64070 */
[----:B------:R-:W-:Y:S01]  /*3430*/  @!P5 IMAD.MOV R18, RZ, RZ, -R18 ;  /* 0x000000ffff12d224 */ /* 0x000fe200078e0a12 */
[----:B------:R-:W-:Y:S01]  /*3440*/  ISETP.GT.U32.AND P5, PT, R2, R24, PT ;  /* 0x000000180200720c */ /* 0x000fe20003fa4070 */
[----:B------:R-:W-:Y:S01]  /*3450*/  @!P2 IMAD.MOV R16, RZ, RZ, -R16 ;  /* 0x000000ffff10a224 */ /* 0x000fe200078e0a10 */
[----:B------:R-:W-:Y:S01]  /*3460*/  ISETP.GE.AND P2, PT, R242, RZ, PT ;  /* 0x000000fff200720c */ /* 0x000fe20003f46270 */
[----:B------:R-:W-:-:S02]  /*3470*/  VIADD R242, R3, 0xe4 ;  /* 0x000000e403f27836 */ /* 0x000fc40000000000 */
[--C-:B------:R-:W-:Y:S01]  /*3480*/  @!P6 IMAD.IADD R19, R19, 0x1, -R2.reuse ;  /* 0x000000011313e824 */ /* 0x100fe200078e0a02 */
[----:B------:R-:W-:Y:S01]  /*3490*/  ISETP.GE.AND P6, PT, R243, RZ, PT ;  /* 0x000000fff300720c */ /* 0x000fe20003fc6270 */
[----:B------:R-:W-:Y:S01]  /*34a0*/  VIADD R243, R3, 0xe3 ;  /* 0x000000e303f37836 */ /* 0x000fe20000000000 */
[----:B------:R-:W-:Y:S01]  /*34b0*/  IABS R25, R242 ;  /* 0x000000f200197213 */ /* 0x000fe20000000000 */
[----:B------:R-:W-:Y:S01]  /*34c0*/  @!P0 IMAD.MOV R17, RZ, RZ, -R17 ;  /* 0x000000ffff118224 */ /* 0x000fe200078e0a11 */
[----:B------:R-:W-:Y:S01]  /*34d0*/  ISETP.GT.U32.AND P0, PT, R2, R22, PT ;  /* 0x000000160200720c */ /* 0x000fe20003f04070 */
[--C-:B------:R-:W-:Y:S01]  /*34e0*/  @!P3 IMAD.IADD R20, R20, 0x1, -R2.reuse ;  /* 0x000000011414b824 */ /* 0x100fe200078e0a02 */
[----:B------:R-:W-:Y:S01]  /*34f0*/  IABS R26, R243 ;  /* 0x000000f3001a7213 */ /* 0x000fe20000000000 */
[----:B------:R-:W-:Y:S01]  /*3500*/  IMAD.HI.U32 R4, R0, R25, RZ ;  /* 0x0000001900047227 */ /* 0x000fe200078e00ff */
[----:B------:R-:W-:Y:S01]  /*3510*/  ISETP.GE.AND P3, PT, R243, RZ, PT ;  /* 0x000000fff300720c */ /* 0x000fe20003f66270 */
[----:B------:R0:W-:Y:S02]  /*3520*/  STL.64 [R1+0x1908], R16 ;  /* 0x0019081001007387 */ /* 0x0001e40000100a00 */
[----:B------:R-:W-:Y:S01]  /*3530*/  @!P5 IMAD.IADD R24, R24, 0x1, -R2 ;  /* 0x000000011818d824 */ /* 0x000fe200078e0a02 */
[----:B------:R-:W-:Y:S01]  /*3540*/  IADD3 R4, -R4, RZ, RZ ;  /* 0x000000ff04047210 */ /* 0x000fe20007ffe1ff */
[----:B------:R-:W-:-:S02]  /*3550*/  @!P1 IMAD.MOV R20, RZ, RZ, -R20 ;  /* 0x000000ffff149224 */ /* 0x000fc400078e0a14 */
[----:B------:R-:W-:Y:S01]  /*3560*/  IMAD.HI.U32 R5, R0, R26, RZ ;  /* 0x0000001a00057227 */ /* 0x000fe200078e00ff */
[----:B------:R-:W-:-:S03]  /*3570*/  ISETP.GT.U32.AND P1, PT, R2, R24, PT ;  /* 0x000000180200720c */ /* 0x000fc60003f24070 */
[----:B------:R-:W-:Y:S02]  /*3580*/  IMAD.MOV R5, RZ, RZ, -R5 ;  /* 0x000000ffff057224 */ /* 0x000fe400078e0a05 */
[----:B------:R-:W-:Y:S01]  /*3590*/  IMAD R25, R2, R4, R25 ;  /* 0x0000000402197224 */ /* 0x000fe200078e0219 */
[----:B0-----:R-:W0:Y:S01]  /*35a0*/  LDC.64 R16, c[0x0][0x218] ;  /* 0x00008600ff107b82 */ /* 0x001e220000000a00 */
[----:B------:R-:W-:Y:S02]  /*35b0*/  VIADD R243, R3, 0xe2 ;  /* 0x000000e203f37836 */ /* 0x000fe40000000000 */
[----:B------:R-:W-:Y:S02]  /*35c0*/  @!P0 IMAD.IADD R22, R22, 0x1, -R2 ;  /* 0x0000000116168824 */ /* 0x000fe400078e0a02 */
[C---:B------:R-:W-:Y:S01]  /*35d0*/  IMAD R26, R2.reuse, R5, R26 ;  /* 0x00000005021a7224 */ /* 0x040fe200078e021a */
[----:B------:R-:W-:Y:S01]  /*35e0*/  IABS R27, R243 ;  /* 0x000000f3001b7213 */ /* 0x000fe20000000000 */
[----:B------:R-:W-:Y:S01]  /*35f0*/  @!P6 IMAD.MOV R22, RZ, RZ, -R22 ;  /* 0x000000ffff16e224 */ /* 0x000fe200078e0a16 */
[----:B------:R-:W-:Y:S01]  /*3600*/  ISETP.GT.U32.AND P6, PT, R2, R25, PT ;  /* 0x000000190200720c */ /* 0x000fe20003fc4070 */
[----:B------:R-:W-:Y:S01]  /*3610*/  @!P1 IMAD.IADD R24, R24, 0x1, -R2 ;  /* 0x0000000118189824 */ /* 0x000fe200078e0a02 */
[----:B------:R-:W-:Y:S01]  /*3620*/  ISETP.GT.U32.AND P1, PT, R2, R26, PT ;  /* 0x0000001a0200720c */ /* 0x000fe20003f24070 */
[----:B------:R-:W-:Y:S01]  /*3630*/  IMAD.HI.U32 R5, R0, R27, RZ ;  /* 0x0000001b00057227 */ /* 0x000fe200078e00ff */
[----:B------:R-:W-:-:S03]  /*3640*/  ISETP.GE.AND P0, PT, R243, RZ, PT ;  /* 0x000000fff300720c */ /* 0x000fc60003f06270 */
[----:B------:R-:W-:Y:S01]  /*3650*/  @!P2 IMAD.MOV R19, RZ, RZ, -R19 ;  /* 0x000000ffff13a224 */ /* 0x000fe200078e0a13 */
[----:B------:R-:W-:Y:S01]  /*3660*/  ISETP.GE.AND P2, PT, R242, RZ, PT ;  /* 0x000000fff200720c */ /* 0x000fe20003f46270 */
[C---:B------:R-:W-:Y:S02]  /*3670*/  VIADD R242, R3.reuse, 0xe1 ;  /* 0x000000e103f27836 */ /* 0x040fe40000000000 */
[----:B------:R-:W-:Y:S02]  /*3680*/  IMAD.MOV R5, RZ, RZ, -R5 ;  /* 0x000000ffff057224 */ /* 0x000fe400078e0a05 */
[----:B------:R-:W-:Y:S01]  /*3690*/  VIADD R243, R3, 0xe0 ;  /* 0x000000e003f37836 */ /* 0x000fe20000000000 */
[----:B------:R-:W-:Y:S01]  /*36a0*/  IABS R28, R242 ;  /* 0x000000f2001c7213 */ /* 0x000fe20000000000 */
[----:B------:R-:W-:Y:S01]  /*36b0*/  IMAD R27, R2, R5, R27 ;  /* 0x00000005021b7224 */ /* 0x000fe200078e021b */
[----:B------:R-:W-:Y:S01]  /*36c0*/  ISETP.GE.AND P5, PT, R242, RZ, PT ;  /* 0x000000fff200720c */ /* 0x000fe20003fa6270 */
[--C-:B------:R-:W-:Y:S01]  /*36d0*/  @!P6 IMAD.IADD R25, R25, 0x1, -R2.reuse ;  /* 0x000000011919e824 */ /* 0x100fe200078e0a02 */
[----:B------:R-:W-:Y:S01]  /*36e0*/  IABS R29, R243 ;  /* 0x000000f3001d7213 */ /* 0x000fe20000000000 */
[----:B------:R-:W-:Y:S01]  /*36f0*/  @!P1 IMAD.IADD R26, R26, 0x1, -R2 ;  /* 0x000000011a1a9824 */ /* 0x000fe200078e0a02 */
[C---:B------:R-:W-:Y:S01]  /*3700*/  ISETP.GT.U32.AND P6, PT, R2.reuse, R27, PT ;  /* 0x0000001b0200720c */ /* 0x040fe20003fc4070 */
[----:B------:R-:W-:Y:S01]  /*3710*/  VIADD R237, R3, 0xdf ;  /* 0x000000df03ed7836 */ /* 0x000fe20000000000 */
[----:B------:R-:W-:Y:S01]  /*3720*/  ISETP.GT.U32.AND P1, PT, R2, R25, PT ;  /* 0x000000190200720c */ /* 0x000fe20003f24070 */
[----:B------:R-:W-:-:S03]  /*3730*/  IMAD.HI.U32 R4, R0, R28, RZ ;  /* 0x0000001c00047227 */ /* 0x000fc600078e00ff */
[----:B------:R-:W-:Y:S01]  /*3740*/  IABS R30, R237 ;  /* 0x000000ed001e7213 */ /* 0x000fe20000000000 */
[----:B------:R-:W-:Y:S02]  /*3750*/  IMAD.MOV R4, RZ, RZ, -R4 ;  /* 0x000000ffff047224 */ /* 0x000fe400078e0a04 */
[----:B------:R-:W-:-:S04]  /*3760*/  IMAD.HI.U32 R6, R0, R29, RZ ;  /* 0x0000001d00067227 */ /* 0x000fc800078e00ff */
[----:B------:R-:W-:Y:S02]  /*3770*/  VIADD R238, R3, 0xde ;  /* 0x000000de03ee7836 */ /* 0x000fe40000000000 */
[C---:B------:R-:W-:Y:S02]  /*3780*/  IMAD R28, R2.reuse, R4, R28 ;  /* 0x00000004021c7224 */ /* 0x040fe400078e021c */
[----:B------:R-:W-:Y:S01]  /*3790*/  IMAD.MOV R6, RZ, RZ, -R6 ;  /* 0x000000ffff067224 */ /* 0x000fe200078e0a06 */
[----:B------:R-:W-:Y:S01]  /*37a0*/  IABS R31, R238 ;  /* 0x000000ee001f7213 */ /* 0x000fe20000000000 */
[----:B------:R-:W-:Y:S01]  /*37b0*/  @!P4 IMAD.MOV R24, RZ, RZ, -R24 ;  /* 0x000000ffff18c224 */ /* 0x000fe200078e0a18 */
[----:B------:R-:W-:Y:S01]  /*37c0*/  ISETP.GT.U32.AND P4, PT, R2, R26, PT ;  /* 0x0000001a0200720c */ /* 0x000fe20003f84070 */
[----:B------:R-:W-:-:S04]  /*37d0*/  IMAD.HI.U32 R5, R0, R30, RZ ;  /* 0x0000001e00057227 */ /* 0x000fc800078e00ff */
[C---:B------:R-:W-:Y:S02]  /*37e0*/  IMAD R29, R2.reuse, R6, R29 ;  /* 0x00000006021d7224 */ /* 0x040fe400078e021d */
[--C-:B------:R-:W-:Y:S02]  /*37f0*/  @!P6 IMAD.IADD R27, R27, 0x1, -R2.reuse ;  /* 0x000000011b1be824 */ /* 0x100fe400078e0a02 */
[----:B------:R-:W-:Y:S01]  /*3800*/  @!P1 IMAD.IADD R25, R25, 0x1, -R2 ;  /* 0x0000000119199824 */ /* 0x000fe200078e0a02 */
[C---:B------:R-:W-:Y:S01]  /*3810*/  ISETP.GT.U32.AND P1, PT, R2.reuse, R28, PT ;  /* 0x0000001c0200720c */ /* 0x040fe20003f24070 */
[----:B------:R-:W-:Y:S01]  /*3820*/  IMAD.MOV R5, RZ, RZ, -R5 ;  /* 0x000000ffff057224 */ /* 0x000fe200078e0a05 */
[C---:B------:R-:W-:Y:S01]  /*3830*/  ISETP.GT.U32.AND P6, PT, R2.reuse, R27, PT ;  /* 0x0000001b0200720c */ /* 0x040fe20003fc4070 */
[----:B------:R-:W-:Y:S02]  /*3840*/  VIADD R239, R3, 0xdd ;  /* 0x000000dd03ef7836 */ /* 0x000fe40000000000 */
[----:B------:R-:W-:Y:S01]  /*3850*/  @!P2 IMAD.MOV R25, RZ, RZ, -R25 ;  /* 0x000000ffff19a224 */ /* 0x000fe200078e0a19 */
[----:B------:R-:W-:Y:S01]  /*3860*/  ISETP.GT.U32.AND P2, PT, R2, R29, PT ;  /* 0x0000001d0200720c */ /* 0x000fe20003f44070 */
[----:B------:R-:W-:Y:S01]  /*3870*/  IMAD.HI.U32 R4, R0, R31, RZ ;  /* 0x0000001f00047227 */ /* 0x000fe200078e00ff */
[----:B------:R-:W-:-:S03]  /*3880*/  IABS R32, R239 ;  /* 0x000000ef00207213 */ /* 0x000fc60000000000 */
[----:B------:R-:W-:Y:S02]  /*3890*/  IMAD R30, R2, R5, R30 ;  /* 0x00000005021e7224 */ /* 0x000fe400078e021e */
        /* <DEDUP_REMOVED lines=11> */
[C---:B------:R-:W-:Y:S01]  /*3950*/  ISETP.GT.U32.AND P6, PT, R2.reuse, R31, PT ;  /* 0x0000001f0200720c */ /* 0x040fe20003fc4070 */
[----:B------:R-:W-:Y:S01]  /*3960*/  @!P2 IMAD.IADD R29, R29, 0x1, -R2 ;  /* 0x000000011d1da824 */ /* 0x000fe200078e0a02 */
[----:B------:R-:W-:Y:S01]  /*3970*/  ISETP.GT.U32.AND P2, PT, R2, R28, PT ;  /* 0x0000001c0200720c */ /* 0x000fe20003f44070 */
[----:B------:R-:W-:-:S02]  /*3980*/  VIADD R242, R3, 0xdb ;  /* 0x000000db03f27836 */ /* 0x000fc40000000000 */
[----:B------:R-:W-:-:S03]  /*3990*/  IMAD.HI.U32 R5, R0, R33, RZ ;  /* 0x0000002100057227 */ /* 0x000fc600078e00ff */
[----:B------:R-:W-:Y:S01]  /*39a0*/  IABS R34, R242 ;  /* 0x000000f200227213 */ /* 0x000fe20000000000 */
[----:B------:R-:W-:Y:S02]  /*39b0*/  IMAD R32, R2, R6, R32 ;  /* 0x0000000602207224 */ /* 0x000fe400078e0220 */
[----:B------:R-:W-:Y:S02]  /*39c0*/  IMAD.MOV R5, RZ, RZ, -R5 ;  /* 0x000000ffff057224 */ /* 0x000fe400078e0a05 */
[----:B------:R-:W-:Y:S01]  /*39d0*/  @!P4 IMAD.IADD R30, R30, 0x1, -R2 ;  /* 0x000000011e1ec824 */ /* 0x000fe200078e0a02 */
[C---:B------:R-:W-:Y:S01]  /*39e0*/  ISETP.GT.U32.AND P4, PT, R2.reuse, R29, PT ;  /* 0x0000001d0200720c */ /* 0x040fe20003f84070 */
[----:B------:R-:W-:Y:S01]  /*39f0*/  @!P0 IMAD.MOV R27, RZ, RZ, -R27 ;  /* 0x000000ffff1b8224 */ /* 0x000fe200078e0a1b */
[C---:B------:R-:W-:Y:S01]  /*3a00*/  ISETP.GT.U32.AND P0, PT, R2.reuse, R32, PT ;  /* 0x000000200200720c */ /* 0x040fe20003f04070 */
[----:B------:R-:W-:Y:S02]  /*3a10*/  IMAD R33, R2, R5, R33 ;  /* 0x0000000502217224 */ /* 0x000fe400078e0221 */
[----:B------:R-:W-:-:S02]  /*3a20*/  VIADD R240, R3, 0xda ;  /* 0x000000da03f07836 */ /* 0x000fc40000000000 */
[----:B------:R-:W-:-:S03]  /*3a30*/  IMAD.HI.U32 R4, R0, R34, RZ ;  /* 0x0000002200047227 */ /* 0x000fc600078e00ff */
[----:B------:R-:W-:Y:S01]  /*3a40*/  IABS R35, R240 ;  /* 0x000000f000237213 */ /* 0x000fe20000000000 */
[--C-:B------:R-:W-:Y:S01]  /*3a50*/  @!P6 IMAD.IADD R31, R31, 0x1, -R2.reuse ;  /* 0x000000011f1fe824 */ /* 0x100fe200078e0a02 */
[----:B------:R-:W-:Y:S01]  /*3a60*/  ISETP.GT.U32.AND P6, PT, R2, R30, PT ;  /* 0x0000001e0200720c */ /* 0x000fe20003fc4070 */
        /* <DEDUP_REMOVED lines=12> */
[----:B------:R-:W-:Y:S01]  /*3b30*/  ISETP.GT.U32.AND P5, PT, R2, R32, PT ;  /* 0x000000200200720c */ /* 0x000fe20003fa4070 */
[----:B------:R-:W-:Y:S02]  /*3b40*/  IMAD.MOV R5, RZ, RZ, -R4 ;  /* 0x000000ffff057224 */ /* 0x000fe400078e0a04 */
[----:B------:R-:W-:-:S04]  /*3b50*/  IMAD.HI.U32 R4, R0, R36, RZ ;  /* 0x0000002400047227 */ /* 0x000fc800078e00ff */
[----:B------:R-:W-:Y:S01]  /*3b60*/  @!P3 IMAD.MOV R26, RZ, RZ, -R26 ;  /* 0x000000ffff1ab224 */ /* 0x000fe200078e0a1a */
[----:B------:R-:W-:Y:S01]  /*3b70*/  ISETP.GT.U32.AND P3, PT, R2, R31, PT ;  /* 0x0000001f0200720c */ /* 0x000fe20003f64070 */
[--C-:B------:R-:W-:Y:S01]  /*3b80*/  @!P6 IMAD.IADD R30, R30, 0x1, -R2.reuse ;  /* 0x000000011e1ee824 */ /* 0x100fe200078e0a02 */
[C---:B------:R-:W-:Y:S01]  /*3b90*/  ISETP.GT.U32.AND P6, PT, R2.reuse, R34, PT ;  /* 0x000000220200720c */ /* 0x040fe20003fc4070 */
[----:B------:R-:W-:Y:S01]  /*3ba0*/  @!P2 IMAD.IADD R33, R33, 0x1, -R2 ;  /* 0x000000012121a824 */ /* 0x000fe200078e0a02 */
[----:B------:R-:W-:Y:S01]  /*3bb0*/  ISETP.GE.AND P2, PT, R241, RZ, PT ;  /* 0x000000fff100720c */ /* 0x000fe20003f46270 */
[----:B------:R-:W-:Y:S02]  /*3bc0*/  IMAD R35, R2, R5, R35 ;  /* 0x0000000502237224 */ /* 0x000fe400078e0223 */
[----:B------:R-:W-:Y:S02]  /*3bd0*/  IMAD.MOV R4, RZ, RZ, -R4 ;  /* 0x000000ffff047224 */ /* 0x000fe400078e0a04 */
[----:B------:R-:W-:-:S02]  /*3be0*/  VIADD R241, R3, 0xd8 ;  /* 0x000000d803f17836 */ /* 0x000fc40000000000 */
[----:B------:R-:W-:Y:S01]  /*3bf0*/  @!P1 IMAD.MOV R29, RZ, RZ, -R29 ;  /* 0x000000ffff1d9224 */ /* 0x000fe200078e0a1d */
[C---:B------:R-:W-:Y:S01]  /*3c00*/  ISETP.GT.U32.AND P1, PT, R2.reuse, R33, PT ;  /* 0x000000210200720c */ /* 0x040fe20003f24070 */
[----:B------:R-:W-:Y:S01]  /*3c10*/  @!P4 IMAD.MOV R30, RZ, RZ, -R30 ;  /* 0x000000ffff1ec224 */ /* 0x000fe200078e0a1e */
[----:B------:R-:W-:Y:S01]  /*3c20*/  IABS R5, R241 ;  /* 0x000000f100057213 */ /* 0x000fe20000000000 */
[C---:B------:R-:W-:Y:S01]  /*3c30*/  IMAD R36, R2.reuse, R4, R36 ;  /* 0x0000000402247224 */ /* 0x040fe200078e0224 */
[----:B------:R-:W-:Y:S01]  /*3c40*/  ISETP.GT.U32.AND P4, PT, R2, R35, PT ;  /* 0x000000230200720c */ /* 0x000fe20003f84070 */
[----:B------:R-:W-:Y:S02]  /*3c50*/  @!P5 IMAD.IADD R32, R32, 0x1, -R2 ;  /* 0x000000012020d824 */ /* 0x000fe400078e0a02 */
[----:B------:R-:W-:Y:S01]  /*3c60*/  IMAD.HI.U32 R4, R0, R5, RZ ;  /* 0x0000000500047227 */ /* 0x000fe200078e00ff */
[----:B------:R-:W-:-:S03]  /*3c70*/  ISETP.GT.U32.AND P5, PT, R2, R36, PT ;  /* 0x000000240200720c */ /* 0x000fc60003fa4070 */
[--C-:B------:R-:W-:Y:S01]  /*3c80*/  @!P3 IMAD.IADD R31, R31, 0x1, -R2.reuse ;  /* 0x000000011f1fb824 */ /* 0x100fe200078e0a02 */
[----:B------:R-:W-:Y:S01]  /*3c90*/  ISETP.GE.AND P3, PT, R238, RZ, PT ;  /* 0x000000ffee00720c */ /* 0x000fe20003f66270 */
        /* <DEDUP_REMOVED lines=13> */
[----:B------:R-:W-:Y:S01]  /*3d70*/  @!P3 IADD3 R31, -R31, RZ, RZ ;  /* 0x000000ff1f1fb210 */ /* 0x000fe20007ffe1ff */
[C---:B------:R-:W-:Y:S01]  /*3d80*/  VIADD R237, R3.reuse, 0xd2 ;  /* 0x000000d203ed7836 */ /* 0x040fe20000000000 */
[----:B------:R-:W-:Y:S01]  /*3d90*/  ISETP.GE.AND P3, PT, R242, RZ, PT ;  /* 0x000000fff200720c */ /* 0x000fe20003f66270 */
[----:B------:R-:W-:Y:S01]  /*3da0*/  VIADD R242, R3, 0xd7 ;  /* 0x000000d703f27836 */ /* 0x000fe20000000000 */
[----:B------:R-:W-:Y:S01]  /*3db0*/  ISETP.GT.U32.AND P0, PT, R2, R36, PT ;  /* 0x000000240200720c */ /* 0x000fe20003f04070 */
[--C-:B------:R-:W-:Y:S01]  /*3dc0*/  @!P6 IMAD.IADD R34, R34, 0x1, -R2.reuse ;  /* 0x000000012222e824 */ /* 0x100fe200078e0a02 */
[----:B------:R-:W-:Y:S01]  /*3dd0*/  ISETP.GE.AND P6, PT, R243, RZ, PT ;  /* 0x000000fff300720c */ /* 0x000fe20003fc6270 */
[----:B------:R-:W-:Y:S01]  /*3de0*/  VIADD R243, R3, 0xd6 ;  /* 0x000000d603f37836 */ /* 0x000fe20000000000 */
[----:B------:R-:W-:Y:S01]  /*3df0*/  IABS R38, R242 ;  /* 0x000000f200267213 */ /* 0x000fe20000000000 */
[--C-:B------:R-:W-:Y:S01]  /*3e00*/  @!P5 IMAD.IADD R35, R35, 0x1, -R2.reuse ;  /* 0x000000012323d824 */ /* 0x100fe200078e0a02 */
[----:B------:R-:W-:Y:S01]  /*3e10*/  IABS R43, R237 ;  /* 0x000000ed002b7213 */ /* 0x000fe20000000000 */
[----:B------:R-:W-:Y:S01]  /*3e20*/  @!P2 IMAD.IADD R37, R37, 0x1, -R2 ;  /* 0x000000012525a824 */ /* 0x000fe200078e0a02 */
[----:B------:R-:W-:Y:S01]  /*3e30*/  IABS R39, R243 ;  /* 0x000000f300277213 */ /* 0x000fe20000000000 */
[----:B------:R-:W-:Y:S01]  /*3e40*/  IMAD.HI.U32 R4, R0, R38, RZ ;  /* 0x0000002600047227 */ /* 0x000fe200078e00ff */
[----:B------:R-:W-:-:S03]  /*3e50*/  ISETP.GE.AND P5, PT, R243, RZ, PT ;  /* 0x000000fff300720c */ /* 0x000fc60003fa6270 */
[----:B------:R-:W-:Y:S01]  /*3e60*/  @!P1 IMAD.MOV R35, RZ, RZ, -R35 ;  /* 0x000000ffff239224 */ /* 0x000fe200078e0a23 */
[----:B------:R-:W-:Y:S01]  /*3e70*/  ISETP.GT.U32.AND P1, PT, R2, R37, PT ;  /* 0x000000250200720c */ /* 0x000fe20003f24070 */
[----:B------:R-:W-:-:S04]  /*3e80*/  IMAD.HI.U32 R5, R0, R39, RZ ;  /* 0x0000002700057227 */ /* 0x000fc800078e00ff */
[----:B------:R-:W-:Y:S02]  /*3e90*/  IMAD.MOV R4, RZ, RZ, -R4 ;  /* 0x000000ffff047224 */ /* 0x000fe400078e0a04 */
[----:B------:R-:W-:Y:S02]  /*3ea0*/  IMAD.MOV R5, RZ, RZ, -R5 ;  /* 0x000000ffff057224 */ /* 0x000fe400078e0a05 */
[----:B------:R-:W-:Y:S02]  /*3eb0*/  IMAD R38, R2, R4, R38 ;  /* 0x0000000402267224 */ /* 0x000fe400078e0226 */
[----:B------:R-:W-:Y:S02]  /*3ec0*/  VIADD R243, R3, 0xd5 ;  /* 0x000000d503f37836 */ /* 0x000fe40000000000 */
[----:B------:R-:W-:Y:S02]  /*3ed0*/  @!P0 IMAD.IADD R36, R36, 0x1, -R2 ;  /* 0x0000000124248824 */ /* 0x000fe400078e0a02 */
[C---:B------:R-:W-:Y:S01]  /*3ee0*/  IMAD R39, R2.reuse, R5, R39 ;  /* 0x0000000502277224 */ /* 0x040fe200078e0227 */
[----:B------:R-:W-:Y:S01]  /*3ef0*/  IABS R40, R243 ;  /* 0x000000f300287213 */ /* 0x000fe20000000000 */
[----:B------:R-:W-:Y:S01]  /*3f00*/  @!P6 IMAD.MOV R36, RZ, RZ, -R36 ;  /* 0x000000ffff24e224 */ /* 0x000fe200078e0a24 */
        /* <DEDUP_REMOVED lines=18> */
[----:B------:R-:W-:-:S03]  /*4030*/  ISETP.GT.U32.AND P1, PT, R2, R38, PT ;  /* 0x000000260200720c */ /* 0x000fc60003f24070 */
        /* <DEDUP_REMOVED lines=9> */
[----:B------:R-:W-:Y:S02]  /*40d0*/  IMAD R42, R2, R6, R42 ;  /* 0x00000006022a7224 */ /* 0x000fe400078e022a */
        /* <DEDUP_REMOVED lines=50> */
[----:B------:R-:W-:-:S02]  /*4400*/  @!P6 IADD3 R43, R43, -R2, RZ ;  /* 0x800000022b2be210 */ /* 0x000fc40007ffe0ff */
[C---:B------:R-:W-:Y:S01]  /*4410*/  ISETP.GT.U32.AND P6, PT, R2.reuse, R47, PT ;  /* 0x0000002f0200720c */ /* 0x040fe20003fc4070 */
[----:B------:R-:W-:Y:S01]  /*4420*/  @!P2 IMAD.MOV R41, RZ, RZ, -R41 ;  /* 0x000000ffff29a224 */ /* 0x000fe200078e0a29 */
[----:B------:R-:W-:Y:S01]  /*4430*/  ISETP.GT.U32.AND P2, PT, R2, R45, PT ;  /* 0x0000002d0200720c */ /* 0x000fe20003f44070 */
[----:B------:R-:W-:Y:S01]  /*4440*/  IMAD.MOV R5, RZ, RZ, -R4 ;  /* 0x000000ffff057224 */ /* 0x000fe200078e0a04 */
[----:B------:R-:W-:Y:S01]  /*4450*/  ISETP.GE.AND P0, PT, R239, RZ, PT ;  /* 0x000000ffef00720c */ /* 0x000fe20003f06270 */
[----:B------:R-:W-:-:S04]  /*4460*/  IMAD.HI.U32 R4, R0, R49, RZ ;  /* 0x0000003100047227 */ /* 0x000fc800078e00ff */
[----:B------:R-:W-:Y:S01]  /*4470*/  @!P5 IMAD.MOV R39, RZ, RZ, -R39 ;  /* 0x000000ffff27d224 */ /* 0x000fe200078e0a27 */
[----:B------:R-:W-:Y:S01]  /*4480*/  ISETP.GT.U32.AND P5, PT, R2, R44, PT ;  /* 0x0000002c0200720c */ /* 0x000fe20003fa4070 */
[----:B------:R-:W-:Y:S01]  /*4490*/  @!P3 IMAD.IADD R46, R46, 0x1, -R2 ;  /* 0x000000012e2eb824 */ /* 0x000fe200078e0a02 */
[----:B------:R-:W-:Y:S01]  /*44a0*/  ISETP.GE.AND P3, PT, R241, RZ, PT ;  /* 0x000000fff100720c */ /* 0x000fe20003f66270 */
[C---:B------:R-:W-:Y:S02]  /*44b0*/  IMAD R48, R2.reuse, R5, R48 ;  /* 0x0000000502307224 */ /* 0x040fe400078e0230 */
[----:B------:R-:W-:Y:S02]  /*44c0*/  IMAD.MOV R4, RZ, RZ, -R4 ;  /* 0x000000ffff047224 */ /* 0x000fe400078e0a04 */
[----:B------:R-:W-:Y:S02]  /*44d0*/  VIADD R241, R3, 0xcb ;  /* 0x000000cb03f17836 */ /* 0x000fe40000000000 */
[----:B------:R-:W-:Y:S01]  /*44e0*/  @!P1 IMAD.MOV R42, RZ, RZ, -R42 ;  /* 0x000000ffff2a9224 */ /* 0x000fe200078e0a2a */
[C---:B------:R-:W-:Y:S01]  /*44f0*/  ISETP.GT.U32.AND P1, PT, R2.reuse, R46, PT ;  /* 0x0000002e0200720c */ /* 0x040fe20003f24070 */
[----:B------:R-:W-:Y:S01]  /*4500*/  @!P4 IMAD.MOV R43, RZ, RZ, -R43 ;  /* 0x000000ffff2bc224 */ /* 0x000fe200078e0a2b */
[----:B------:R-:W-:Y:S01]  /*4510*/  IABS R5, R241 ;  /* 0x000000f100057213 */ /* 0x000fe20000000000 */
[C---:B------:R-:W-:Y:S01]  /*4520*/  IMAD R49, R2.reuse, R4, R49 ;  /* 0x0000000402317224 */ /* 0x040fe200078e0231 */
[----:B------:R-:W-:Y:S01]  /*4530*/  ISETP.GT.U32.AND P4, PT, R2, R48, PT ;  /* 0x000000300200720c */ /* 0x000fe20003f84070 */
[----:B------:R-:W-:-:S02]  /*4540*/  @!P2 IMAD.IADD R45, R45, 0x1, -R2 ;  /* 0x000000012d2da824 */ /* 0x000fc400078e0a02 */
        /* <DEDUP_REMOVED lines=10> */
[C---:B------:R-:W-:Y:S01]  /*45f0*/  IMAD R50, R2.reuse, R4, R5 ;  /* 0x0000000402327224 */ /* 0x040fe200078e0205 */
        /* <DEDUP_REMOVED lines=16> */
[----:B------:R-:W-:Y:S01]  /*4700*/  @!P3 IMAD.IADD R50, R50, 0x1, -R2 ;  /* 0x000000013232b824 */ /* 0x000fe200078e0a02 */
[----:B------:R-:W-:Y:S01]  /*4710*/  ISETP.GE.AND P2, PT, R243, RZ, PT ;  /* 0x000000fff300720c */ /* 0x000fe20003f46270 */
[----:B------:R-:W-:-:S04]  /*4720*/  IMAD.HI.U32 R4, R0, R51, RZ ;  /* 0x0000003300047227 */ /* 0x000fc800078e00ff */
[----:B------:R-:W-:Y:S01]  /*4730*/  @!P1 IMAD.MOV R48, RZ, RZ, -R48 ;  /* 0x000000ffff309224 */ /* 0x000fe200078e0a30 */
[----:B------:R-:W-:Y:S01]  /*4740*/  ISETP.GT.U32.AND P1, PT, R2, R50, PT ;  /* 0x000000320200720c */ /* 0x000fe20003f24070 */
[----:B------:R-:W-:-:S04]  /*4750*/  IMAD.HI.U32 R5, R0, R52, RZ ;  /* 0x0000003400057227 */ /* 0x000fc800078e00ff */
[----:B------:R-:W-:Y:S02]  /*4760*/  IMAD.MOV R4, RZ, RZ, -R4 ;  /* 0x000000ffff047224 */ /* 0x000fe400078e0a04 */
[----:B------:R-:W-:Y:S02]  /*4770*/  IMAD.MOV R5, RZ, RZ, -R5 ;  /* 0x000000ffff057224 */ /* 0x000fe400078e0a05 */
[C---:B------:R-:W-:Y:S02]  /*4780*/  IMAD R51, R2.reuse, R4, R51 ;  /* 0x0000000402337224 */ /* 0x040fe400078e0233 */
        /* <DEDUP_REMOVED lines=57> */
[----:B------:R-:W-:Y:S02]  /*4b20*/  VIADD R242, R3, 0xc1 ;  /* 0x000000c103f27836 */ /* 0x000fe40000000000 */
[--C-:B------:R-:W-:Y:S01]  /*4b30*/  @!P6 IMAD.IADD R53, R53, 0x1, -R2.reuse ;  /* 0x000000013535e824 */ /* 0x100fe200078e0a02 */
[C---:B------:R-:W-:Y:S01]  /*4b40*/  ISETP.GT.U32.AND P6, PT, R2.reuse, R57, PT ;  /* 0x000000390200720c */ /* 0x040fe20003fc4070 */
[----:B------:R-:W-:Y:S01]  /*4b50*/  @!P5 IMAD.IADD R55, R55, 0x1, -R2 ;  /* 0x000000013737d824 */ /* 0x000fe200078e0a02 */
[----:B------:R-:W-:Y:S01]  /*4b60*/  ISETP.GT.U32.AND P5, PT, R2, R54, PT ;  /* 0x000000360200720c */ /* 0x000fe20003fa4070 */
[----:B------:R-:W-:Y:S01]  /*4b70*/  IMAD.HI.U32 R5, R0, R59, RZ ;  /* 0x0000003b00057227 */ /* 0x000fe200078e00ff */
[----:B------:R-:W-:-:S03]  /*4b80*/  IABS R60, R242 ;  /* 0x000000f2003c7213 */ /* 0x000fc60000000000 */
[----:B------:R-:W-:Y:S02]  /*4b90*/  IMAD R58, R2, R6, R58 ;  /* 0x00000006023a7224 */ /* 0x000fe400078e023a */
[----:B------:R-:W-:Y:S02]  /*4ba0*/  IMAD.MOV R5, RZ, RZ, -R5 ;  /* 0x000000ffff057224 */ /* 0x000fe400078e0a05 */
[----:B------:R-:W-:Y:S01]  /*4bb0*/  @!P4 IMAD.IADD R56, R56, 0x1, -R2 ;  /* 0x000000013838c824 */ /* 0x000fe200078e0a02 */
[C---:B------:R-:W-:Y:S01]  /*4bc0*/  ISETP.GT.U32.AND P4, PT, R2.reuse, R55, PT ;  /* 0x000000370200720c */ /* 0x040fe20003f84070 */
[----:B------:R-:W-:Y:S01]  /*4bd0*/  @!P0 IMAD.MOV R53, RZ, RZ, -R53 ;  /* 0x000000ffff358224 */ /* 0x000fe200078e0a35 */
[----:B------:R-:W-:Y:S01]  /*4be0*/  ISETP.GT.U32.AND P0, PT, R2, R58, PT ;  /* 0x0000003a0200720c */ /* 0x000fe20003f04070 */
[----:B------:R-:W-:-:S04]  /*4bf0*/  IMAD.HI.U32 R4, R0, R60, RZ ;  /* 0x0000003c00047227 */ /* 0x000fc800078e00ff */
[----:B------:R-:W-:Y:S01]  /*4c00*/  IMAD R59, R2, R5, R59 ;  /* 0x00000005023b7224 */ /* 0x000fe200078e023b */
[----:B------:R-:W-:Y:S01]  /*4c10*/  IADD3 R4, -R4, RZ, RZ ;  /* 0x000000ff04047210 */ /* 0x000fe20007ffe1ff */
[----:B------:R-:W-:Y:S02]  /*4c20*/  VIADD R240, R3, 0xc0 ;  /* 0x000000c003f07836 */ /* 0x000fe40000000000 */
[--C-:B------:R-:W-:Y:S01]  /*4c30*/  @!P6 IMAD.IADD R57, R57, 0x1, -R2.reuse ;  /* 0x000000013939e824 */ /* 0x100fe200078e0a02 */
[----:B------:R-:W-:Y:S01]  /*4c40*/  ISETP.GT.U32.AND P6, PT, R2, R56, PT ;  /* 0x000000380200720c */ /* 0x000fe20003fc4070 */
[----:B------:R-:W-:Y:S01]  /*4c50*/  @!P5 IMAD.IADD R54, R54, 0x1, -R2 ;  /* 0x000000013636d824 */ /* 0x000fe200078e0a02 */
[C---:B------:R-:W-:Y:S01]  /*4c60*/  ISETP.GT.U32.AND P5, PT, R2.reuse, R59, PT ;  /* 0x0000003b0200720c */ /* 0x040fe20003fa4070 */
[----:B------:R-:W-:Y:S01]  /*4c70*/  VIADD R243, R3, 0xbf ;  /* 0x000000bf03f37836 */ /* 0x000fe20000000000 */
[----:B------:R-:W-:Y:S01]  /*4c80*/  IABS R61, R240 ;  /* 0x000000f0003d7213 */ /* 0x000fe20000000000 */
[----:B------:R-:W-:-:S02]  /*4c90*/  IMAD R60, R2, R4, R60 ;  /* 0x00000004023c7224 */ /* 0x000fc400078e023c */
[--C-:B------:R-:W-:Y:S01]  /*4ca0*/  @!P4 IMAD.IADD R55, R55, 0x1, -R2.reuse ;  /* 0x000000013737c824 */ /* 0x100fe200078e0a02 */
[----:B------:R-:W-:Y:S01]  /*4cb0*/  IABS R62, R243 ;  /* 0x000000f3003e7213 */ /* 0x000fe20000000000 */
[----:B------:R-:W-:Y:S01]  /*4cc0*/  @!P0 IMAD.IADD R58, R58, 0x1, -R2 ;  /* 0x000000013a3a8824 */ /* 0x000fe200078e0a02 */
[----:B------:R-:W-:Y:S01]  /*4cd0*/  ISETP.GE.AND P4, PT, R237, RZ, PT ;  /* 0x000000ffed00720c */ /* 0x000fe20003f86270 */
[----:B------:R-:W-:Y:S01]  /*4ce0*/  IMAD.HI.U32 R4, R0, R61, RZ ;  /* 0x0000003d00047227 */ /* 0x000fe200078e00ff */
[----:B------:R-:W-:Y:S02]  /*4cf0*/  ISETP.GE.AND P0, PT, R239, RZ, PT ;  /* 0x000000ffef00720c */ /* 0x000fe40003f06270 */
[----:B------:R-:W-:Y:S01]  /*4d00*/  IADD3 R239, R3, 0xb6, RZ ;  /* 0x000000b603ef7810 */ /* 0x000fe20007ffe0ff */
[----:B------:R-:W-:Y:S01]  /*4d10*/  @!P3 IMAD.MOV R54, RZ, RZ, -R54 ;  /* 0x000000ffff36b224 */ /* 0x000fe200078e0a36 */
[----:B------:R-:W-:Y:S01]  /*4d20*/  ISETP.GT.U32.AND P3, PT, R2, R58, PT ;  /* 0x0000003a0200720c */ /* 0x000fe20003f64070 */
[----:B------:R-:W-:Y:S01]  /*4d30*/  IMAD.MOV R5, RZ, RZ, -R4 ;  /* 0x000000ffff057224 */ /* 0x000fe200078e0a04 */
[----:B------:R-:W-:Y:S01]  /*4d40*/  IABS R71, R239 ;  /* 0x000000ef00477213 */ /* 0x000fe20000000000 */
        /* <DEDUP_REMOVED lines=36> */
[----:B------:R-:W-:Y:S01]  /*4f90*/  @!P6 IMAD.IADD R60, R60, 0x1, -R2 ;  /* 0x000000013c3ce824 */ /* 0x000fe200078e0a02 */
        /* <DEDUP_REMOVED lines=59> */
[----:B------:R-:W-:-:S04]  /*5350*/  IMAD.HI.U32 R4, R0, R70, RZ ;  /* 0x0000004600047227 */ /* 0x000fc800078e00ff */
        /* <DEDUP_REMOVED lines=40> */
[----:B------:R-:W-:-:S02]  /*55e0*/  ISETP.GE.AND P0, PT, R239, RZ, PT ;  /* 0x000000ffef00720c */ /* 0x000fc40003f06270 */
[----:B------:R-:W-:Y:S01]  /*55f0*/  IADD3 R237, R3, 0xab, RZ ;  /* 0x000000ab03ed7810 */ /* 0x000fe20007ffe0ff */
[----:B------:R-:W-:Y:S01]  /*5600*/  @!P5 IMAD.MOV R67, RZ, RZ, -R67 ;  /* 0x000000ffff43d224 */ /* 0x000fe200078e0a43 */
[----:B------:R-:W-:Y:S01]  /*5610*/  ISETP.GT.U32.AND P5, PT, R2, R71, PT ;  /* 0x000000470200720c */ /* 0x000fe20003fa4070 */
[----:B------:R-:W-:Y:S01]  /*5620*/  IMAD.MOV R5, RZ, RZ, -R4 ;  /* 0x000000ffff057224 */ /* 0x000fe200078e0a04 */
[----:B------:R-:W-:Y:S01]  /*5630*/  IABS R82, R237 ;  /* 0x000000ed00527213 */ /* 0x000fe20000000000 */
[----:B------:R-:W-:-:S04]  /*5640*/  IMAD.HI.U32 R4, R0, R75, RZ ;  /* 0x0000004b00047227 */ /* 0x000fc800078e00ff */
[----:B------:R-:W-:Y:S01]  /*5650*/  @!P3 IMAD.MOV R65, RZ, RZ, -R65 ;  /* 0x000000ffff41b224 */ /* 0x000fe200078e0a41 */
[C---:B------:R-:W-:Y:S01]  /*5660*/  ISETP.GT.U32.AND P3, PT, R2.reuse, R70, PT ;  /* 0x000000460200720c */ /* 0x040fe20003f64070 */
[--C-:B------:R-:W-:Y:S01]  /*5670*/  @!P6 IMAD.IADD R69, R69, 0x1, -R2.reuse ;  /* 0x000000014545e824 */ /* 0x100fe200078e0a02 */
[----:B------:R-:W-:Y:S01]  /*5680*/  ISETP.GT.U32.AND P6, PT, R2, R73, PT ;  /* 0x000000490200720c */ /* 0x000fe20003fc4070 */
        /* <DEDUP_REMOVED lines=46> */
[----:B------:R-:W-:Y:S02]  /*5970*/  VIADD R243, R3, 0xae ;  /* 0x000000ae03f37836 */ /* 0x000fe40000000000 */
[----:B------:R-:W-:Y:S02]  /*5980*/  IMAD.MOV R5, RZ, RZ, -R5 ;  /* 0x000000ffff057224 */ /* 0x000fe400078e0a05 */
[C---:B------:R-:W-:Y:S01]  /*5990*/  IMAD R77, R2.reuse, R4, R77 ;  /* 0x00000004024d7224 */ /* 0x040fe200078e024d */
[----:B------:R-:W-:Y:S01]  /*59a0*/  IABS R79, R243 ;  /* 0x000000f3004f7213 */ /* 0x000fe20000000000 */
[----:B------:R-:W-:Y:S01]  /*59b0*/  @!P0 IMAD.IADD R75, R75, 0x1, -R2 ;  /* 0x000000014b4b8824 */ /* 0x000fe200078e0a02 */
[----:B------:R-:W-:Y:S01]  /*59c0*/  ISETP.GE.AND P0, PT, R243, RZ, PT ;  /* 0x000000fff300720c */ /* 0x000fe20003f06270 */
[----:B------:R-:W-:-:S02]  /*59d0*/  IMAD R78, R2, R5, R78 ;  /* 0x00000005024e7224 */ /* 0x000fc400078e024e */
[----:B------:R-:W-:Y:S01]  /*59e0*/  @!P6 IMAD.MOV R75, RZ, RZ, -R75 ;  /* 0x000000ffff4be224 */ /* 0x000fe200078e0a4b */
[----:B------:R-:W-:Y:S01]  /*59f0*/  ISETP.GT.U32.AND P6, PT, R2, R77, PT ;  /* 0x0000004d0200720c */ /* 0x000fe20003fc4070 */
[----:B------:R-:W-:Y:S01]  /*5a00*/  @!P1 IMAD.IADD R76, R76, 0x1, -R2 ;  /* 0x000000014c4c9824 */ /* 0x000fe200078e0a02 */
[----:B------:R-:W-:Y:S01]  /*5a10*/  ISETP.GT.U32.AND P1, PT, R2, R78, PT ;  /* 0x0000004e0200720c */ /* 0x000fe20003f24070 */
[----:B------:R-:W-:-:S04]  /*5a20*/  IMAD.HI.U32 R5, R0, R79, RZ ;  /* 0x0000004f00057227 */ /* 0x000fc800078e00ff */
[----:B------:R-:W-:Y:S01]  /*5a30*/  @!P3 IMAD.MOV R73, RZ, RZ, -R73 ;  /* 0x000000ffff49b224 */ /* 0x000fe200078e0a49 */
[----:B------:R-:W-:Y:S01]  /*5a40*/  ISETP.GE.AND P3, PT, R242, RZ, PT ;  /* 0x000000fff200720c */ /* 0x000fe20003f66270 */
[----:B------:R-:W-:Y:S02]  /*5a50*/  IMAD.MOV R5, RZ, RZ, -R5 ;  /* 0x000000ffff057224 */ /* 0x000fe400078e0a05 */
[C---:B------:R-:W-:Y:S02]  /*5a60*/  VIADD R242, R3.reuse, 0xad ;  /* 0x000000ad03f27836 */ /* 0x040fe40000000000 */
[C---:B------:R-:W-:Y:S02]  /*5a70*/  IMAD R79, R2.reuse, R5, R79 ;  /* 0x00000005024f7224 */ /* 0x040fe400078e024f */
[----:B------:R-:W-:Y:S01]  /*5a80*/  VIADD R243, R3, 0xac ;  /* 0x000000ac03f37836 */ /* 0x000fe20000000000 */
[----:B------:R-:W-:Y:S01]  /*5a90*/  IABS R80, R242 ;  /* 0x000000f200507213 */ /* 0x000fe20000000000 */
[--C-:B------:R-:W-:Y:S01]  /*5aa0*/  @!P6 IMAD.IADD R77, R77, 0x1, -R2.reuse ;  /* 0x000000014d4de824 */ /* 0x100fe200078e0a02 */
[----:B------:R-:W-:Y:S01]  /*5ab0*/  ISETP.GT.U32.AND P6, PT, R2, R79, PT ;  /* 0x0000004f0200720c */ /* 0x000fe20003fc4070 */
[----:B------:R-:W-:Y:S01]  /*5ac0*/  @!P1 IMAD.IADD R78, R78, 0x1, -R2 ;  /* 0x000000014e4e9824 */ /* 0x000fe200078e0a02 */
[----:B------:R-:W-:Y:S01]  /*5ad0*/  IABS R81, R243 ;  /* 0x000000f300517213 */ /* 0x000fe20000000000 */
[----:B------:R-:W-:Y:S01]  /*5ae0*/  IMAD.HI.U32 R4, R0, R80, RZ ;  /* 0x0000005000047227 */ /* 0x000fe200078e00ff */
[----:B------:R-:W-:-:S02]  /*5af0*/  ISETP.GT.U32.AND P1, PT, R2, R77, PT ;  /* 0x0000004d0200720c */ /* 0x000fc40003f24070 */
[----:B------:R-:W-:Y:S01]  /*5b00*/  ISETP.GE.AND P2, PT, R242, RZ, PT ;  /* 0x000000fff200720c */ /* 0x000fe20003f46270 */
        /* <DEDUP_REMOVED lines=8> */
[----:B------:R-:W-:Y:S02]  /*5b90*/  @!P6 IMAD.IADD R79, R79, 0x1, -R2 ;  /* 0x000000014f4fe824 */ /* 0x000fe400078e0a02 */
[----:B------:R-:W-:-:S03]  /*5ba0*/  IMAD.HI.U32 R5, R0, R82, RZ ;  /* 0x0000005200057227 */ /* 0x000fc600078e00ff */
[C---:B------:R-:W-:Y:S01]  /*5bb0*/  ISETP.GT.U32.AND P6, PT, R2.reuse, R79, PT ;  /* 0x0000004f0200720c */ /* 0x040fe20003fc4070 */
[C---:B------:R-:W-:Y:S02]  /*5bc0*/  IMAD R81, R2.reuse, R6, R81 ;  /* 0x0000000602517224 */ /* 0x040fe400078e0251 */
[----:B------:R-:W-:Y:S01]  /*5bd0*/  @!P1 IMAD.IADD R77, R77, 0x1, -R2 ;  /* 0x000000014d4d9824 */ /* 0x000fe200078e0a02 */
[C---:B------:R-:W-:Y:S01]  /*5be0*/  ISETP.GT.U32.AND P1, PT, R2.reuse, R80, PT ;  /* 0x000000500200720c */ /* 0x040fe20003f24070 */
[----:B------:R-:W-:Y:S02]  /*5bf0*/  IMAD.MOV R5, RZ, RZ, -R5 ;  /* 0x000000ffff057224 */ /* 0x000fe400078e0a05 */
        /* <DEDUP_REMOVED lines=9> */
[C---:B------:R-:W-:Y:S01]  /*5c90*/  ISETP.GT.U32.AND P4, PT, R2.reuse, R82, PT ;  /* 0x000000520200720c */ /* 0x040fe20003f84070 */
[----:B------:R-:W-:Y:S01]  /*5ca0*/  IMAD R83, R2, R4, R83 ;  /* 0x0000000402537224 */ /* 0x000fe200078e0253 */
[----:B------:R-:W-:Y:S01]  /*5cb0*/  IABS R85, R241 ;  /* 0x000000f100557213 */ /* 0x000fe20000000000 */
[----:B------:R-:W-:-:S04]  /*5cc0*/  IMAD.HI.U32 R6, R0, R84, RZ ;  /* 0x0000005400067227 */ /* 0x000fc800078e00ff */
[--C-:B------:R-:W-:Y:S01]  /*5cd0*/  @!P1 IMAD.IADD R80, R80, 0x1, -R2.reuse ;  /* 0x0000000150509824 */ /* 0x100fe200078e0a02 */
[----:B------:R-:W-:Y:S01]  /*5ce0*/  ISETP.GE.AND P1, PT, R243, RZ, PT ;  /* 0x000000fff300720c */ /* 0x000fe20003f26270 */
[----:B------:R-:W-:Y:S01]  /*5cf0*/  @!P6 IMAD.IADD R79, R79, 0x1, -R2 ;  /* 0x000000014f4fe824 */ /* 0x000fe200078e0a02 */
[C---:B------:R-:W-:Y:S01]  /*5d00*/  ISETP.GT.U32.AND P6, PT, R2.reuse, R83, PT ;  /* 0x000000530200720c */ /* 0x040fe20003fc4070 */
[----:B------:R-:W-:Y:S02]  /*5d10*/  IMAD.MOV R6, RZ, RZ, -R6 ;  /* 0x000000ffff067224 */ /* 0x000fe400078e0a06 */
[----:B------:R-:W-:Y:S01]  /*5d20*/  @!P3 IMAD.IADD R81, R81, 0x1, -R2 ;  /* 0x000000015151b824 */ /* 0x000fe200078e0a02 */
[----:B------:R-:W-:Y:S01]  /*5d30*/  ISETP.GT.U32.AND P3, PT, R2, R80, PT ;  /* 0x000000500200720c */ /* 0x000fe20003f64070 */
[----:B------:R-:W-:-:S04]  /*5d40*/  IMAD.HI.U32 R5, R0, R85, RZ ;  /* 0x0000005500057227 */ /* 0x000fc800078e00ff */
[----:B------:R-:W-:Y:S02]  /*5d50*/  VIADD R242, R3, 0xa7 ;  /* 0x000000a703f27836 */ /* 0x000fe40000000000 */
[----:B------:R-:W-:Y:S02]  /*5d60*/  IMAD R84, R2, R6, R84 ;  /* 0x0000000602547224 */ /* 0x000fe400078e0254 */
[----:B------:R-:W-:Y:S01]  /*5d70*/  IMAD.MOV R5, RZ, RZ, -R5 ;  /* 0x000000ffff057224 */ /* 0x000fe200078e0a05 */
[----:B------:R-:W-:Y:S01]  /*5d80*/  IABS R86, R242 ;  /* 0x000000f200567213 */ /* 0x000fe20000000000 */
[----:B------:R-:W-:Y:S01]  /*5d90*/  @!P4 IMAD.IADD R82, R82, 0x1, -R2 ;  /* 0x000000015252c824 */ /* 0x000fe200078e0a02 */
[C---:B------:R-:W-:Y:S01]  /*5da0*/  ISETP.GT.U32.AND P4, PT, R2.reuse, R81, PT ;  /* 0x000000510200720c */ /* 0x040fe20003f84070 */
[----:B------:R-:W-:Y:S01]  /*5db0*/  @!P0 IMAD.MOV R79, RZ, RZ, -R79 ;  /* 0x000000ffff4f8224 */ /* 0x000fe200078e0a4f */
[C---:B------:R-:W-:Y:S01]  /*5dc0*/  ISETP.GT.U32.AND P0, PT, R2.reuse, R84, PT ;  /* 0x000000540200720c */ /* 0x040fe20003f04070 */
[----:B------:R-:W-:-:S02]  /*5dd0*/  IMAD R85, R2, R5, R85 ;  /* 0x0000000502557224 */ /* 0x000fc400078e0255 */
[----:B------:R-:W-:Y:S01]  /*5de0*/  @!P6 IMAD.IADD R83, R83, 0x1, -R2 ;  /* 0x000000015353e824 */ /* 0x000fe200078e0a02 */
[----:B------:R-:W-:Y:S01]  /*5df0*/  ISETP.GT.U32.AND P6, PT, R2, R82, PT ;  /* 0x000000520200720c */ /* 0x000fe20003fc4070 */
[----:B------:R-:W-:Y:S02]  /*5e00*/  VIADD R240, R3, 0xa6 ;  /* 0x000000a603f07836 */ /* 0x000fe40000000000 */
[----:B------:R-:W-:-:S03]  /*5e10*/  IMAD.HI.U32 R4, R0, R86, RZ ;  /* 0x0000005600047227 */ /* 0x000fc600078e00ff */
[----:B------:R-:W-:Y:S01]  /*5e20*/  IABS R87, R240 ;  /* 0x000000f000577213 */ /* 0x000fe20000000000 */
        /* <DEDUP_REMOVED lines=13> */
[----:B------:R-:W-:Y:S01]  /*5f00*/  @!P2 IMAD.MOV R80, RZ, RZ, -R80 ;  /* 0x000000ffff50a224 */ /* 0x000fe200078e0a50 */
[----:B------:R-:W-:Y:S01]  /*5f10*/  ISETP.GT.U32.AND P2, PT, R2, R84, PT ;  /* 0x000000540200720c */ /* 0x000fe20003f44070 */
[----:B------:R-:W-:Y:S01]  /*5f20*/  @!P6 IMAD.IADD R82, R82, 0x1, -R2 ;  /* 0x000000015252e824 */ /* 0x000fe200078e0a02 */
[----:B------:R-:W-:Y:S01]  /*5f30*/  ISETP.GT.U32.AND P6, PT, R2, R86, PT ;  /* 0x000000560200720c */ /* 0x000fe20003fc4070 */
[----:B------:R-:W-:Y:S02]  /*5f40*/  IMAD.MOV R5, RZ, RZ, -R4 ;  /* 0x000000ffff057224 */ /* 0x000fe400078e0a04 */
[----:B------:R-:W-:-:S04]  /*5f50*/  IMAD.HI.U32 R4, R0, R88, RZ ;  /* 0x0000005800047227 */ /* 0x000fc800078e00ff */
[----:B------:R-:W-:Y:S01]  /*5f60*/  @!P3 IMAD.IADD R85, R85, 0x1, -R2 ;  /* 0x000000015555b824 */ /* 0x000fe200078e0a02 */
[----:B------:R-:W-:Y:S01]  /*5f70*/  ISETP.GE.AND P3, PT, R241, RZ, PT ;  /* 0x000000fff100720c */ /* 0x000fe20003f66270 */
[----:B------:R-:W-:Y:S02]  /*5f80*/  VIADD R241, R3, 0xa4 ;  /* 0x000000a403f17836 */ /* 0x000fe40000000000 */
[C---:B------:R-:W-:Y:S02]  /*5f90*/  IMAD R87, R2.reuse, R5, R87 ;  /* 0x0000000502577224 */ /* 0x040fe400078e0257 */
[----:B------:R-:W-:Y:S01]  /*5fa0*/  IMAD.MOV R4, RZ, RZ, -R4 ;  /* 0x000000ffff047224 */ /* 0x000fe200078e0a04 */
[----:B------:R-:W-:Y:S01]  /*5fb0*/  IABS R5, R241 ;  /* 0x000000f100057213 */ /* 0x000fe20000000000 */
[----:B------:R-:W-:Y:S01]  /*5fc0*/  @!P1 IMAD.MOV R81, RZ, RZ, -R81 ;  /* 0x000000ffff519224 */ /* 0x000fe200078e0a51 */
[C---:B------:R-:W-:Y:S01]  /*5fd0*/  ISETP.GT.U32.AND P1, PT, R2.reuse, R85, PT ;  /* 0x000000550200720c */ /* 0x040fe20003f24070 */
[----:B------:R-:W-:Y:S01]  /*5fe0*/  @!P4 IMAD.MOV R82, RZ, RZ, -R82 ;  /* 0x000000ffff52c224 */ /* 0x000fe200078e0a52 */
[C---:B------:R-:W-:Y:S01]  /*5ff0*/  ISETP.GT.U32.AND P4, PT, R2.reuse, R87, PT ;  /* 0x000000570200720c */ /* 0x040fe20003f84070 */
[----:B------:R-:W-:-:S02]  /*6000*/  IMAD R88, R2, R4, R88 ;  /* 0x0000000402587224 */ /* 0x000fc400078e0258 */
[--C-:B------:R-:W-:Y:S01]  /*6010*/  @!P5 IMAD.IADD R83, R83, 0x1, -R2.reuse ;  /* 0x000000015353d824 */ /* 0x100fe200078e0a02 */
[----:B------:R-:W-:Y:S01]  /*6020*/  ISETP.GE.AND P5, PT, R238, RZ, PT ;  /* 0x000000ffee00720c */ /* 0x000fe20003fa6270 */
[----:B------:R-:W-:Y:S01]  /*6030*/  @!P2 IMAD.IADD R84, R84, 0x1, -R2 ;  /* 0x000000015454a824 */ /* 0x000fe200078e0a02 */
[----:B------:R-:W-:Y:S01]  /*6040*/  ISETP.GT.U32.AND P2, PT, R2, R88, PT ;  /* 0x000000580200720c */ /* 0x000fe20003f44070 */
[----:B------:R-:W-:-:S04]  /*6050*/  IMAD.HI.U32 R4, R0, R5, RZ ;  /* 0x0000000500047227 */ /* 0x000fc800078e00ff */
[----:B------:R-:W-:Y:S02]  /*6060*/  @!P6 IMAD.IADD R86, R86, 0x1, -R2 ;  /* 0x000000015656e824 */ /* 0x000fe400078e0a02 */
[----:B------:R-:W-:Y:S02]  /*6070*/  IMAD.MOV R4, RZ, RZ, -R4 ;  /* 0x000000ffff047224 */ /* 0x000fe400078e0a04 */
[--C-:B------:R-:W-:Y:S01]  /*6080*/  @!P1 IMAD.IADD R85, R85, 0x1, -R2.reuse ;  /* 0x0000000155559824 */ /* 0x100fe200078e0a02 */
[C---:B------:R-:W-:Y:S01]  /*6090*/  ISETP.GT.U32.AND P6, PT, R2.reuse, R86, PT ;  /* 0x000000560200720c */ /* 0x040fe20003fc4070 */
[----:B------:R-:W-:Y:S01]  /*60a0*/  IMAD R89, R2, R4, R5 ;  /* 0x0000000402597224 */ /* 0x000fe200078e0205 */
[----:B------:R-:W-:Y:S01]  /*60b0*/  ISETP.GE.AND P1, PT, R240, RZ, PT ;  /* 0x000000fff000720c */ /* 0x000fe20003f26270 */
[--C-:B------:R-:W-:Y:S01]  /*60c0*/  @!P4 IMAD.IADD R87, R87, 0x1, -R2.reuse ;  /* 0x000000015757c824 */ /* 0x100fe200078e0a02 */
[----:B------:R-:W-:Y:S01]  /*60d0*/  @!P3 IADD3 R85, -R85, RZ, RZ ;  /* 0x000000ff5555b210 */ /* 0x000fe20007ffe1ff */
[----:B------:R-:W-:Y:S01]  /*60e0*/  @!P5 IMAD.MOV R83, RZ, RZ, -R83 ;  /* 0x000000ffff53d224 */ /* 0x000fe200078e0a53 */
[----:B------:R-:W-:Y:S01]  /*60f0*/  ISETP.GT.U32.AND P3, PT, R2, R89, PT ;  /* 0x000000590200720c */ /* 0x000fe20003f64070 */
[----:B------:R-:W-:Y:S01]  /*6100*/  @!P2 IMAD.IADD R88, R88, 0x1, -R2 ;  /* 0x000000015858a824 */ /* 0x000fe200078e0a02 */
[----:B------:R-:W-:Y:S01]  /*6110*/  ISETP.GE.AND P5, PT, R242, RZ, PT ;  /* 0x000000fff200720c */ /* 0x000fe20003fa6270 */
[----:B------:R-:W-:Y:S01]  /*6120*/  VIADD R242, R3, 0xa3 ;  /* 0x000000a303f27836 */ /* 0x000fe20000000000 */
[C---:B------:R-:W-:Y:S01]  /*6130*/  ISETP.GT.U32.AND P2, PT, R2.reuse, R87, PT ;  /* 0x000000570200720c */ /* 0x040fe20003f44070 */
[----:B------:R-:W-:Y:S01]  /*6140*/  @!P0 IMAD.MOV R84, RZ, RZ, -R84 ;  /* 0x000000ffff548224 */ /* 0x000fe200078e0a54 */
[----:B------:R-:W-:Y:S01]  /*6150*/  ISETP.GT.U32.AND P0, PT, R2, R88, PT ;  /* 0x000000580200720c */ /* 0x000fe20003f04070 */
[--C-:B------:R-:W-:Y:S01]  /*6160*/  @!P6 IMAD.IADD R86, R86, 0x1, -R2.reuse ;  /* 0x000000015656e824 */ /* 0x100fe200078e0a02 */
[----:B------:R-:W-:Y:S01]  /*6170*/  ISETP.GE.AND P6, PT, R243, RZ, PT ;  /* 0x000000fff300720c */ /* 0x000fe20003fc6270 */
[C---:B------:R-:W-:Y:S01]  /*6180*/  VIADD R243, R3.reuse, 0xa2 ;  /* 0x000000a203f37836 */ /* 0x040fe20000000000 */
[----:B------:R-:W-:Y:S01]  /*6190*/  IABS R90, R242 ;  /* 0x000000f2005a7213 */ /* 0x000fe20000000000 */
[----:B------:R-:W-:Y:S01]  /*61a0*/  VIADD R237, R3, 0x9e ;  /* 0x0000009e03ed7836 */ /* 0x000fe20000000000 */
[----:B------:R-:W-:Y:S01]  /*61b0*/  ISETP.GE.AND P4, PT, R241, RZ, PT ;  /* 0x000000fff100720c */ /* 0x000fe20003f86270 */
[----:B------:R-:W-:Y:S01]  /*61c0*/  @!P3 IMAD.IADD R89, R89, 0x1, -R2 ;  /* 0x000000015959b824 */ /* 0x000fe200078e0a02 */
[----:B------:R-:W-:Y:S01]  /*61d0*/  IABS R91, R243 ;  /* 0x000000f3005b7213 */ /* 0x000fe20000000000 */
[----:B------:R-:W-:Y:S01]  /*61e0*/  IMAD.HI.U32 R4, R0, R90, RZ ;  /* 0x0000005a00047227 */ /* 0x000fe200078e00ff */
[----:B------:R-:W-:-:S02]  /*61f0*/  IABS R95, R237 ;  /* 0x000000ed005f7213 */ /* 0x000fc40000000000 */
[----:B------:R-:W-:Y:S01]  /*6200*/  ISETP.GT.U32.AND P3, PT, R2, R89, PT ;  /* 0x000000590200720c */ /* 0x000fe20003f64070 */
[----:B------:R-:W-:Y:S01]  /*6210*/  @!P2 IMAD.IADD R87, R87, 0x1, -R2 ;  /* 0x000000015757a824 */ /* 0x000fe200078e0a02 */
[----:B------:R-:W-:Y:S01]  /*6220*/  ISETP.GE.AND P2, PT, R243, RZ, PT ;  /* 0x000000fff300720c */ /* 0x000fe20003f46270 */
[----:B------:R-:W-:Y:S02]  /*6230*/  IMAD.MOV R4, RZ, RZ, -R4 ;  /* 0x000000ffff047224 */ /* 0x000fe400078e0a04 */
[----:B------:R-:W-:Y:S02]  /*6240*/  VIADD R243, R3, 0xa1 ;  /* 0x000000a103f37836 */ /* 0x000fe40000000000 */
[----:B------:R-:W-:-:S03]  /*6250*/  IMAD.HI.U32 R5, R0, R91, RZ ;  /* 0x0000005b00057227 */ /* 0x000fc600078e00ff */
[----:B------:R-:W-:Y:S01]  /*6260*/  IABS R92, R243 ;  /* 0x000000f3005c7213 */ /* 0x000fe20000000000 */
[----:B------:R-:W-:Y:S02]  /*6270*/  IMAD R90, R2, R4, R90 ;  /* 0x00000004025a7224 */ /* 0x000fe400078e025a */
[----:B------:R-:W-:Y:S01]  /*6280*/  @!P0 IMAD.IADD R88, R88, 0x1, -R2 ;  /* 0x0000000158588824 */ /* 0x000fe200078e0a02 */
[----:B------:R-:W-:Y:S01]  /*6290*/  ISETP.GE.AND P0, PT, R243, RZ, PT ;  /* 0x000000fff300720c */ /* 0x000fe20003f06270 */
[----:B------:R-:W-:Y:S02]  /*62a0*/  IMAD.MOV R5, RZ, RZ, -R5 ;  /* 0x000000ffff057224 */ /* 0x000fe400078e0a05 */
[----:B------:R-:W-:Y:S01]  /*62b0*/  @!P6 IMAD.MOV R88, RZ, RZ, -R88 ;  /* 0x000000ffff58e224 */ /* 0x000fe200078e0a58 */
[C---:B------:R-:W-:Y:S01]  /*62c0*/  ISETP.GT.U32.AND P6, PT, R2.reuse, R90, PT ;  /* 0x0000005a0200720c */ /* 0x040fe20003fc4070 */
[----:B------:R-:W-:Y:S02]  /*62d0*/  IMAD R91, R2, R5, R91 ;  /* 0x00000005025b7224 */ /* 0x000fe400078e025b */
[----:B------:R-:W-:-:S04]  /*62e0*/  IMAD.HI.U32 R5, R0, R92, RZ ;  /* 0x0000005c00057227 */ /* 0x000fc800078e00ff */
[----:B------:R-:W-:Y:S02]  /*62f0*/  IMAD.MOV R5, RZ, RZ, -R5 ;  /* 0x000000ffff057224 */ /* 0x000fe400078e0a05 */
[----:B------:R-:W-:Y:S01]  /*6300*/  @!P3 IMAD.IADD R89, R89, 0x1, -R2 ;  /* 0x000000015959b824 */ /* 0x000fe200078e0a02 */
[C---:B------:R-:W-:Y:S01]  /*6310*/  ISETP.GT.U32.AND P3, PT, R2.reuse, R91, PT ;  /* 0x0000005b0200720c */ /* 0x040fe20003f64070 */
[----:B------:R-:W-:Y:S02]  /*6320*/  IMAD R92, R2, R5, R92 ;  /* 0x00000005025c7224 */ /* 0x000fe400078e025c */
[----:B------:R-:W-:Y:S02]  /*6330*/  @!P6 IMAD.IADD R90, R90, 0x1, -R2 ;  /* 0x000000015a5ae824 */ /* 0x000fe400078e0a02 */
[C---:B------:R-:W-:Y:S01]  /*6340*/  VIADD R243, R3.reuse, 0xa0 ;  /* 0x000000a003f37836 */ /* 0x040fe20000000000 */
[----:B------:R-:W-:Y:S01]  /*6350*/  ISETP.GT.U32.AND P6, PT, R2, R92, PT ;  /* 0x0000005c0200720c */ /* 0x000fe20003fc4070 */
[----:B------:R-:W-:-:S02]  /*6360*/  VIADD R241, R3, 0x9f ;  /* 0x0000009f03f17836 */ /* 0x000fc40000000000 */
[----:B------:R-:W-:Y:S01]  /*6370*/  @!P5 IMAD.MOV R86, RZ, RZ, -R86 ;  /* 0x000000ffff56d224 */ /* 0x000fe200078e0a56 */
[----:B------:R-:W-:Y:S01]  /*6380*/  IABS R93, R243 ;  /* 0x000000f3005d7213 */ /* 0x000fe20000000000 */
[----:B------:R-:W-:Y:S01]  /*6390*/  VIADD R238, R3, 0x9d ;  /* 0x0000009d03ee7836 */ /* 0x000fe20000000000 */
[----:B------:R-:W-:Y:S01]  /*63a0*/  IABS R94, R241 ;  /* 0x000000f1005e7213 */ /* 0x000fe20000000000 */
[----:B------:R-:W-:Y:S01]  /*63b0*/  @!P3 IMAD.IADD R91, R91, 0x1, -R2 ;  /* 0x000000015b5bb824 */ /* 0x000fe200078e0a02 */
[----:B------:R-:W-:Y:S01]  /*63c0*/  ISETP.GT.U32.AND P3, PT, R2, R90, PT ;  /* 0x0000005a0200720c */ /* 0x000fe20003f64070 */
[----:B------:R-:W-:Y:S01]  /*63d0*/  IMAD.HI.U32 R4, R0, R93, RZ ;  /* 0x0000005d00047227 */ /* 0x000fe200078e00ff */
[----:B------:R-:W-:Y:S02]  /*63e0*/  ISETP.GE.AND P5, PT, R242, RZ, PT ;  /* 0x000000fff200720c */ /* 0x000fe40003fa6270 */
[----:B------:R-:W-:Y:S01]  /*63f0*/  IABS R96, R238 ;  /* 0x000000ee00607213 */ /* 0x000fe20000000000 */
[----:B------:R-:W-:-:S04]  /*6400*/  IMAD.HI.U32 R6, R0, R94, RZ ;  /* 0x0000005e00067227 */ /* 0x000fc800078e00ff */
[----:B------:R-:W-:Y:S02]  /*6410*/  @!P6 IMAD.IADD R92, R92, 0x1, -R2 ;  /* 0x000000015c5ce824 */ /* 0x000fe400078e0a02 */
[----:B------:R-:W-:Y:S01]  /*6420*/  @!P4 IMAD.MOV R89, RZ, RZ, -R89 ;  /* 0x000000ffff59c224 */ /* 0x000fe200078e0a59 */
[C---:B------:R-:W-:Y:S01]  /*6430*/  ISETP.GT.U32.AND P4, PT, R2.reuse, R91, PT ;  /* 0x0000005b0200720c */ /* 0x040fe20003f84070 */
[----:B------:R-:W-:Y:S01]  /*6440*/  IMAD.MOV R4, RZ, RZ, -R4 ;  /* 0x000000ffff047224 */ /* 0x000fe200078e0a04 */
[----:B------:R-:W-:Y:S01]  /*6450*/  ISETP.GT.U32.AND P6, PT, R2, R92, PT ;  /* 0x0000005c0200720c */ /* 0x000fe20003fc4070 */
[----:B------:R-:W-:-:S04]  /*6460*/  IMAD.HI.U32 R5, R0, R95, RZ ;  /* 0x0000005f00057227 */ /* 0x000fc800078e00ff */
[----:B------:R-:W-:Y:S02]  /*6470*/  IMAD.MOV R6, RZ, RZ, -R6 ;  /* 0x000000ffff067224 */ /* 0x000fe400078e0a06 */
[----:B------:R-:W-:Y:S02]  /*6480*/  IMAD R93, R2, R4, R93 ;  /* 0x00000004025d7224 */ /* 0x000fe400078e025d */
[----:B------:R-:W-:-:S04]  /*6490*/  IMAD.HI.U32 R4, R0, R96, RZ ;  /* 0x0000006000047227 */ /* 0x000fc800078e00ff */
[----:B------:R-:W-:Y:S02]  /*64a0*/  IMAD.MOV R5, RZ, RZ, -R5 ;  /* 0x000000ffff057224 */ /* 0x000fe400078e0a05 */
[----:B------:R-:W-:Y:S02]  /*64b0*/  IMAD R94, R2, R6, R94 ;  /* 0x00000006025e7224 */ /* 0x000fe400078e025e */
[----:B------:R-:W-:Y:S01]  /*64c0*/  @!P3 IMAD.IADD R90, R90, 0x1, -R2 ;  /* 0x000000015a5ab824 */ /* 0x000fe200078e0a02 */
[C---:B------:R-:W-:Y:S01]  /*64d0*/  ISETP.GT.U32.AND P3, PT, R2.reuse, R93, PT ;  /* 0x0000005d0200720c */ /* 0x040fe20003f64070 */
[----:B------:R-:W-:Y:S02]  /*64e0*/  VIADD R239, R3, 0x9c ;  /* 0x0000009c03ef7836 */ /* 0x000fe40000000000 */
[----:B------:R-:W-:Y:S02]  /*64f0*/  IMAD.MOV R4, RZ, RZ, -R4 ;  /* 0x000000ffff047224 */ /* 0x000fe400078e0a04 */
[C---:B------:R-:W-:Y:S01]  /*6500*/  IMAD R95, R2.reuse, R5, R95 ;  /* 0x00000005025f7224 */ /* 0x040fe200078e025f */
[----:B------:R-:W-:Y:S01]  /*6510*/  IABS R97, R239 ;  /* 0x000000ef00617213 */ /* 0x000fe20000000000 */
[----:B------:R-:W-:Y:S01]  /*6520*/  @!P5 IMAD.MOV R90, RZ, RZ, -R90 ;  /* 0x000000ffff5ad224 */ /* 0x000fe200078e0a5a */
[C---:B------:R-:W-:Y:S01]  /*6530*/  ISETP.GT.U32.AND P5, PT, R2.reuse, R94, PT ;  /* 0x0000005e0200720c */ /* 0x040fe20003fa4070 */
[----:B------:R-:W-:-:S02]  /*6540*/  IMAD R96, R2, R4, R96 ;  /* 0x0000000402607224 */ /* 0x000fc400078e0260 */
[----:B------:R-:W-:Y:S01]  /*6550*/  @!P4 IMAD.IADD R91, R91, 0x1, -R2 ;  /* 0x000000015b5bc824 */ /* 0x000fe200078e0a02 */
[----:B------:R-:W-:Y:S01]  /*6560*/  ISETP.GT.U32.AND P4, PT, R2, R95, PT ;  /* 0x0000005f0200720c */ /* 0x000fe20003f84070 */
[----:B------:R-:W-:-:S04]  /*6570*/  IMAD.HI.U32 R6, R0, R97, RZ ;  /* 0x0000006100067227 */ /* 0x000fc800078e00ff */
[----:B------:R-:W-:Y:S01]  /*6580*/  @!P6 IMAD.IADD R92, R92, 0x1, -R2 ;  /* 0x000000015c5ce824 */ /* 0x000fe200078e0a02 */
[----:B------:R-:W-:Y:S01]  /*6590*/  ISETP.GT.U32.AND P6, PT, R2, R96, PT ;  /* 0x000000600200720c */ /* 0x000fe20003fc4070 */
[----:B------:R-:W-:Y:S02]  /*65a0*/  IMAD.MOV R6, RZ, RZ, -R6 ;  /* 0x000000ffff067224 */ /* 0x000fe400078e0a06 */
[----:B------:R-:W-:Y:S01]  /*65b0*/  @!P1 IMAD.MOV R87, RZ, RZ, -R87 ;  /* 0x000000ffff579224 */ /* 0x000fe200078e0a57 */
[----:B------:R-:W-:Y:S01]  /*65c0*/  ISETP.GE.AND P1, PT, R243, RZ, PT ;  /* 0x000000fff300720c */ /* 0x000fe20003f26270 */
[C---:B------:R-:W-:Y:S02]  /*65d0*/  VIADD R242, R3.reuse, 0x9b ;  /* 0x0000009b03f27836 */ /* 0x040fe40000000000 */
[--C-:B------:R-:W-:Y:S02]  /*65e0*/  @!P5 IMAD.IADD R94, R94, 0x1, -R2.reuse ;  /* 0x000000015e5ed824 */ /* 0x100fe400078e0a02 */
[----:B------:R-:W-:Y:S01]  /*65f0*/  VIADD R243, R3, 0x9a ;  /* 0x0000009a03f37836 */ /* 0x000fe20000000000 */
[----:B------:R-:W-:Y:S01]  /*6600*/  IABS R98, R242 ;  /* 0x000000f200627213 */ /* 0x000fe20000000000 */
[--C-:B------:R-:W-:Y:S01]  /*6610*/  @!P3 IMAD.IADD R93, R93, 0x1, -R2.reuse ;  /* 0x000000015d5db824 */ /* 0x100fe200078e0a02 */
[----:B------:R-:W-:Y:S01]  /*6620*/  ISETP.GE.AND P3, PT, R241, RZ, PT ;  /* 0x000000fff100720c */ /* 0x000fe20003f66270 */
[C---:B------:R-:W-:Y:S01]  /*6630*/  IMAD R97, R2.reuse, R6, R97 ;  /* 0x0000000602617224 */ /* 0x040fe200078e0261 */
[----:B------:R-:W-:Y:S01]  /*6640*/  IABS R99, R243 ;  /* 0x000000f300637213 */ /* 0x000fe20000000000 */
[----:B------:R-:W-:Y:S01]  /*6650*/  @!P4 IMAD.IADD R95, R95, 0x1, -R2 ;  /* 0x000000015f5fc824 */ /* 0x000fe200078e0a02 */
[C---:B------:R-:W-:Y:S01]  /*6660*/  ISETP.GT.U32.AND P4, PT, R2.reuse, R94, PT ;  /* 0x0000005e0200720c */ /* 0x040fe20003f84070 */
[----:B------:R-:W-:Y:S01]  /*6670*/  @!P0 IMAD.MOV R92, RZ, RZ, -R92 ;  /* 0x000000ffff5c8224 */ /* 0x000fe200078e0a5c */
[----:B------:R-:W-:Y:S01]  /*6680*/  ISETP.GT.U32.AND P5, PT, R2, R93, PT ;  /* 0x0000005d0200720c */ /* 0x000fe20003fa4070 */
[----:B------:R-:W-:Y:S01]  /*6690*/  @!P6 IMAD.IADD R96, R96, 0x1, -R2 ;  /* 0x000000016060e824 */ /* 0x000fe200078e0a02 */
[----:B------:R-:W-:Y:S01]  /*66a0*/  ISETP.GT.U32.AND P0, PT, R2, R97, PT ;  /* 0x000000610200720c */ /* 0x000fe20003f04070 */
[----:B------:R-:W-:Y:S01]  /*66b0*/  IMAD.HI.U32 R5, R0, R98, RZ ;  /* 0x0000006200057227 */ /* 0x000fe200078e00ff */
[----:B------:R-:W-:-:S03]  /*66c0*/  ISETP.GT.U32.AND P6, PT, R2, R95, PT ;  /* 0x0000005f0200720c */ /* 0x000fc60003fc4070 */
[----:B------:R-:W-:Y:S02]  /*66d0*/  VIADD R240, R3, 0x99 ;  /* 0x0000009903f07836 */ /* 0x000fe40000000000 */
[----:B------:R-:W-:-:S03]  /*66e0*/  IMAD.HI.U32 R4, R0, R99, RZ ;  /* 0x0000006300047227 */ /* 0x000fc600078e00ff */
[----:B------:R-:W-:Y:S01]  /*66f0*/  IABS R100, R240 ;  /* 0x000000f000647213 */ /* 0x000fe20000000000 */
[----:B------:R-:W-:Y:S01]  /*6700*/  @!P2 IMAD.MOV R91, RZ, RZ, -R91 ;  /* 0x000000ffff5ba224 */ /* 0x000fe200078e0a5b */
[C---:B------:R-:W-:Y:S01]  /*6710*/  ISETP.GT.U32.AND P2, PT, R2.reuse, R96, PT ;  /* 0x000000600200720c */ /* 0x040fe20003f44070 */
[----:B------:R-:W-:Y:S02]  /*6720*/  IMAD.MOV R5, RZ, RZ, -R5 ;  /* 0x000000ffff057224 */ /* 0x000fe400078e0a05 */
[----:B------:R-:W-:Y:S02]  /*6730*/  IMAD.MOV R4, RZ, RZ, -R4 ;  /* 0x000000ffff047224 */ /* 0x000fe400078e0a04 */
[----:B------:R-:W-:Y:S02]  /*6740*/  VIADD R241, R3, 0x98 ;  /* 0x0000009803f17836 */ /* 0x000fe40000000000 */
[----:B------:R-:W-:Y:S02]  /*6750*/  IMAD R98, R2, R5, R98 ;  /* 0x0000000502627224 */ /* 0x000fe400078e0262 */
[--C-:B------:R-:W-:Y:S01]  /*6760*/  @!P4 IMAD.IADD R94, R94, 0x1, -R2.reuse ;  /* 0x000000015e5ec824 */ /* 0x100fe200078e0a02 */
[----:B------:R-:W-:Y:S01]  /*6770*/  ISETP.GE.AND P4, PT, R237, RZ, PT ;  /* 0x000000ffed00720c */ /* 0x000fe20003f86270 */
[C---:B------:R-:W-:Y:S01]  /*6780*/  IMAD R99, R2.reuse, R4, R99 ;  /* 0x0000000402637224 */ /* 0x040fe200078e0263 */
[----:B------:R-:W-:Y:S01]  /*6790*/  IABS R101, R241 ;  /* 0x000000f100657213 */ /* 0x000fe20000000000 */
[----:B------:R-:W-:Y:S01]  /*67a0*/  @!P5 IMAD.IADD R93, R93, 0x1, -R2 ;  /* 0x000000015d5dd824 */ /* 0x000fe200078e0a02 */
[----:B------:R-:W-:Y:S01]  /*67b0*/  ISETP.GT.U32.AND P5, PT, R2, R98, PT ;  /* 0x000000620200720c */ /* 0x000fe20003fa4070 */
[----:B------:R-:W-:-:S04]  /*67c0*/  IMAD.HI.U32 R4, R0, R100, RZ ;  /* 0x0000006400047227 */ /* 0x000fc800078e00ff */
[----:B------:R-:W-:Y:S01]  /*67d0*/  @!P0 IMAD.IADD R97, R97, 0x1, -R2 ;  /* 0x0000000161618824 */ /* 0x000fe200078e0a02 */
[----:B------:R-:W-:Y:S01]  /*67e0*/  ISETP.GE.AND P0, PT, R239, RZ, PT ;  /* 0x000000ffef00720c */ /* 0x000fe20003f06270 */
[----:B------:R-:W-:Y:S02]  /*67f0*/  IMAD.MOV R5, RZ, RZ, -R4 ;  /* 0x000000ffff057224 */ /* 0x000fe400078e0a04 */
[----:B------:R-:W-:Y:S01]  /*6800*/  @!P1 IMAD.MOV R93, RZ, RZ, -R93 ;  /* 0x000000ffff5d9224 */ /* 0x000fe200078e0a5d */
[----:B------:R-:W-:Y:S01]  /*6810*/  ISETP.GT.U32.AND P1, PT, R2, R97, PT ;  /* 0x000000610200720c */ /* 0x000fe20003f24070 */
[----:B------:R-:W-:Y:S01]  /*6820*/  @!P2 IMAD.IADD R96, R96, 0x1, -R2 ;  /* 0x000000016060a824 */ /* 0x000fe200078e0a02 */
[----:B------:R-:W-:Y:S01]  /*6830*/  ISETP.GE.AND P2, PT, R238, RZ, PT ;  /* 0x000000ffee00720c */ /* 0x000fe20003f46270 */
[----:B------:R-:W-:-:S04]  /*6840*/  IMAD.HI.U32 R4, R0, R101, RZ ;  /* 0x0000006500047227 */ /* 0x000fc800078e00ff */
[----:B------:R-:W-:Y:S01]  /*6850*/  @!P6 IMAD.IADD R95, R95, 0x1, -R2 ;  /* 0x000000015f5fe824 */ /* 0x000fe200078e0a02 */
[C---:B------:R-:W-:Y:S01]  /*6860*/  ISETP.GT.U32.AND P6, PT, R2.reuse, R99, PT ;  /* 0x000000630200720c */ /* 0x040fe20003fc4070 */
[----:B------:R-:W-:Y:S02]  /*6870*/  IMAD R100, R2, R5, R100 ;  /* 0x0000000502647224 */ /* 0x000fe400078e0264 */
[----:B------:R-:W-:Y:S01]  /*6880*/  IMAD.MOV R4, RZ, RZ, -R4 ;  /* 0x000000ffff047224 */ /* 0x000fe200078e0a04 */
[----:B------:R-:W-:Y:S01]  /*6890*/  @!P4 IADD3 R95, -R95, RZ, RZ ;  /* 0x000000ff5f5fc210 */ /* 0x000fe20007ffe1ff */
[----:B------:R-:W-:Y:S01]  /*68a0*/  @!P5 IMAD.IADD R98, R98, 0x1, -R2 ;  /* 0x000000016262d824 */ /* 0x000fe200078e0a02 */
[C---:B------:R-:W-:Y:S01]  /*68b0*/  ISETP.GT.U32.AND P4, PT, R2.reuse, R100, PT ;  /* 0x000000640200720c */ /* 0x040fe20003f84070 */
[----:B------:R-:W-:Y:S01]  /*68c0*/  IMAD R101, R2, R4, R101 ;  /* 0x0000000402657224 */ /* 0x000fe200078e0265 */
[----:B------:R-:W-:Y:S01]  /*68d0*/  ISETP.GE.AND P5, PT, R242, RZ, PT ;  /* 0x000000fff200720c */ /* 0x000fe20003fa6270 */
[----:B------:R-:W-:-:S02]  /*68e0*/  VIADD R242, R3, 0x97 ;  /* 0x0000009703f27836 */ /* 0x000fc40000000000 */
[----:B------:R-:W-:Y:S01]  /*68f0*/  @!P1 IMAD.IADD R97, R97, 0x1, -R2 ;  /* 0x0000000161619824 */ /* 0x000fe200078e0a02 */
[C---:B------:R-:W-:Y:S01]  /*6900*/  ISETP.GT.U32.AND P1, PT, R2.reuse, R101, PT ;  /* 0x000000650200720c */ /* 0x040fe20003f24070 */
[----:B------:R-:W-:Y:S01]  /*6910*/  @!P2 IMAD.MOV R96, RZ, RZ, -R96 ;  /* 0x000000ffff60a224 */ /* 0x000fe200078e0a60 */
[----:B------:R-:W-:Y:S01]  /*6920*/  ISETP.GE.AND P2, PT, R243, RZ, PT ;  /* 0x000000fff300720c */ /* 0x000fe20003f46270 */
[----:B------:R-:W-:Y:S01]  /*6930*/  @!P6 IMAD.IADD R99, R99, 0x1, -R2 ;  /* 0x000000016363e824 */ /* 0x000fe200078e0a02 */
[----:B------:R-:W-:Y:S01]  /*6940*/  IABS R102, R242 ;  /* 0x000000f200667213 */ /* 0x000fe20000000000 */
[----:B------:R-:W-:Y:S02]  /*6950*/  VIADD R243, R3, 0x96 ;  /* 0x0000009603f37836 */ /* 0x000fe40000000000 */
[----:B------:R-:W-:Y:S01]  /*6960*/  @!P3 IMAD.MOV R94, RZ, RZ, -R94 ;  /* 0x000000ffff5eb224 */ /* 0x000fe200078e0a5e */
[----:B------:R-:W-:Y:S01]  /*6970*/  ISETP.GT.U32.AND P3, PT, R2, R98, PT ;  /* 0x000000620200720c */ /* 0x000fe20003f64070 */
[----:B------:R-:W-:Y:S01]  /*6980*/  @!P4 IMAD.IADD R100, R100, 0x1, -R2 ;  /* 0x000000016464c824 */ /* 0x000fe200078e0a02 */
[----:B------:R-:W-:Y:S01]  /*6990*/  ISETP.GT.U32.AND P6, PT, R2, R99, PT ;  /* 0x000000630200720c */ /* 0x000fe20003fc4070 */
[----:B------:R-:W-:Y:S01]  /*69a0*/  IMAD.HI.U32 R4, R0, R102, RZ ;  /* 0x0000006600047227 */ /* 0x000fe200078e00ff */
[----:B------:R-:W-:-:S02]  /*69b0*/  IABS R103, R243 ;  /* 0x000000f300677213 */ /* 0x000fc40000000000 */
[----:B------:R-:W-:Y:S01]  /*69c0*/  ISETP.GE.AND P4, PT, R242, RZ, PT ;  /* 0x000000fff200720c */ /* 0x000fe20003f86270 */
[----:B------:R-:W-:Y:S01]  /*69d0*/  @!P0 IMAD.MOV R97, RZ, RZ, -R97 ;  /* 0x000000ffff618224 */ /* 0x000fe200078e0a61 */
[----:B------:R-:W-:Y:S01]  /*69e0*/  ISETP.GT.U32.AND P0, PT, R2, R100, PT ;  /* 0x000000640200720c */ /* 0x000fe20003f04070 */
[----:B------:R-:W-:Y:S02]  /*69f0*/  IMAD.MOV R5, RZ, RZ, -R4 ;  /* 0x000000ffff057224 */ /* 0x000fe400078e0a04 */
[----:B------:R-:W-:-:S04]  /*6a00*/  IMAD.HI.U32 R4, R0, R103, RZ ;  /* 0x0000006700047227 */ /* 0x000fc800078e00ff */
[----:B------:R-:W-:Y:S02]  /*6a10*/  @!P1 IMAD.IADD R101, R101, 0x1, -R2 ;  /* 0x0000000165659824 */ /* 0x000fe400078e0a02 */
[----:B------:R-:W-:Y:S02]  /*6a20*/  VIADD R242, R3, 0x95 ;  /* 0x0000009503f27836 */ /* 0x000fe40000000000 */
[C---:B------:R-:W-:Y:S01]  /*6a30*/  IMAD R102, R2.reuse, R5, R102 ;  /* 0x0000000502667224 */ /* 0x040fe200078e0266 */
[----:B------:R-:W-:Y:S01]  /*6a40*/  ISETP.GT.U32.AND P1, PT, R2, R101, PT ;  /* 0x000000650200720c */ /* 0x000fe20003f24070 */
[----:B------:R-:W-:Y:S01]  /*6a50*/  IMAD.MOV R5, RZ, RZ, -R4 ;  /* 0x000000ffff057224 */ /* 0x000fe200078e0a04 */
[----:B------:R-:W-:Y:S01]  /*6a60*/  IABS R4, R242 ;  /* 0x000000f200047213 */ /* 0x000fe20000000000 */
[--C-:B------:R-:W-:Y:S01]  /*6a70*/  @!P3 IMAD.IADD R98, R98, 0x1, -R2.reuse ;  /* 0x000000016262b824 */ /* 0x100fe200078e0a02 */
[----:B------:R-:W-:Y:S01]  /*6a80*/  ISETP.GE.AND P3, PT, R240, RZ, PT ;  /* 0x000000fff000720c */ /* 0x000fe20003f66270 */
[----:B------:R-:W-:Y:S01]  /*6a90*/  @!P6 IMAD.IADD R99, R99, 0x1, -R2 ;  /* 0x000000016363e824 */ /* 0x000fe200078e0a02 */
[----:B------:R-:W-:Y:S01]  /*6aa0*/  ISETP.GE.AND P6, PT, R241, RZ, PT ;  /* 0x000000fff100720c */ /* 0x000fe20003fc6270 */
[----:B------:R-:W-:-:S02]  /*6ab0*/  IMAD R103, R2, R5, R103 ;  /* 0x0000000502677224 */ /* 0x000fc400078e0267 */
[----:B------:R-:W-:-:S04]  /*6ac0*/  IMAD.HI.U32 R5, R0, R4, RZ ;  /* 0x0000000400057227 */ /* 0x000fc800078e00ff */
[----:B------:R-:W-:Y:S01]  /*6ad0*/  @!P5 IMAD.MOV R98, RZ, RZ, -R98 ;  /* 0x000000ffff62d224 */ /* 0x000fe200078e0a62 */
[----:B------:R-:W-:Y:S01]  /*6ae0*/  ISETP.GT.U32.AND P5, PT, R2, R102, PT ;  /* 0x000000660200720c */ /* 0x000fe20003fa4070 */
[--C-:B------:R-:W-:Y:S01]  /*6af0*/  @!P0 IMAD.IADD R100, R100, 0x1, -R2.reuse ;  /* 0x0000000164648824 */ /* 0x100fe200078e0a02 */
[----:B------:R-:W-:Y:S01]  /*6b00*/  ISETP.GT.U32.AND P0, PT, R2, R103, PT ;  /* 0x000000670200720c */ /* 0x000fe20003f04070 */
[----:B------:R-:W-:Y:S02]  /*6b10*/  IMAD.MOV R5, RZ, RZ, -R5 ;  /* 0x000000ffff057224 */ /* 0x000fe400078e0a05 */
[----:B------:R-:W-:Y:S01]  /*6b20*/  @!P1 IMAD.IADD R101, R101, 0x1, -R2 ;  /* 0x0000000165659824 */ /* 0x000fe200078e0a02 */
[----:B------:R-:W-:Y:S01]  /*6b30*/  ISETP.GE.AND P1, PT, R242, RZ, PT ;  /* 0x000000fff200720c */ /* 0x000fe20003f26270 */
[----:B------:R-:W-:Y:S02]  /*6b40*/  IMAD R104, R2, R5, R4 ;  /* 0x0000000502687224 */ /* 0x000fe400078e0204 */
[----:B------:R-:W-:Y:S01]  /*6b50*/  @!P2 IMAD.MOV R99, RZ, RZ, -R99 ;  /* 0x000000ffff63a224 */ /* 0x000fe200078e0a63 */
[----:B------:R-:W-:Y:S01]  /*6b60*/  ISETP.GE.AND P2, PT, R243, RZ, PT ;  /* 0x000000fff300720c */ /* 0x000fe20003f46270 */
[----:B------:R-:W-:-:S02]  /*6b70*/  VIADD R243, R3, 0x94 ;  /* 0x0000009403f37836 */ /* 0x000fc40000000000 */
[----:B------:R-:W-:Y:S01]  /*6b80*/  @!P6 IMAD.MOV R101, RZ, RZ, -R101 ;  /* 0x000000ffff65e224 */ /* 0x000fe200078e0a65 */
[----:B------:R-:W-:Y:S01]  /*6b90*/  ISETP.GT.U32.AND P6, PT, R2, R104, PT ;  /* 0x000000680200720c */ /* 0x000fe20003fc4070 */
[--C-:B------:R-:W-:Y:S01]  /*6ba0*/  @!P5 IMAD.IADD R102, R102, 0x1, -R2.reuse ;  /* 0x000000016666d824 */ /* 0x100fe200078e0a02 */
[----:B------:R-:W-:Y:S01]  /*6bb0*/  IABS R105, R243 ;  /* 0x000000f300697213 */ /* 0x000fe20000000000 */
[----:B------:R-:W-:Y:S01]  /*6bc0*/  @!P0 IMAD.IADD R103, R103, 0x1, -R2 ;  /* 0x0000000167678824 */ /* 0x000fe200078e0a02 */
[----:B------:R-:W-:Y:S01]  /*6bd0*/  ISETP.GE.AND P5, PT, R243, RZ, PT ;  /* 0x000000fff300720c */ /* 0x000fe20003fa6270 */
[----:B------:R-:W-:Y:S01]  /*6be0*/  @!P3 IMAD.MOV R100, RZ, RZ, -R100 ;  /* 0x000000ffff64b224 */ /* 0x000fe200078e0a64 */
[C---:B------:R-:W-:Y:S01]  /*6bf0*/  ISETP.GT.U32.AND P3, PT, R2.reuse, R102, PT ;  /* 0x000000660200720c */ /* 0x040fe20003f64070 */
[----:B------:R-:W-:Y:S01]  /*6c00*/  VIADD R242, R3, 0x93 ;  /* 0x0000009303f27836 */ /* 0x000fe20000000000 */
[----:B------:R-:W-:Y:S01]  /*6c10*/  ISETP.GT.U32.AND P0, PT, R2, R103, PT ;  /* 0x000000670200720c */ /* 0x000fe20003f04070 */
[----:B------:R-:W-:-:S03]  /*6c20*/  IMAD.HI.U32 R5, R0, R105, RZ ;  /* 0x0000006900057227 */ /* 0x000fc600078e00ff */
[----:B------:R-:W-:Y:S01]  /*6c30*/  IABS R106, R242 ;  /* 0x000000f2006a7213 */ /* 0x000fe20000000000 */
[----:B------:R-:W-:Y:S02]  /*6c40*/  IMAD.MOV R5, RZ, RZ, -R5 ;  /* 0x000000ffff057224 */ /* 0x000fe400078e0a05 */
[----:B------:R-:W-:Y:S02]  /*6c50*/  @!P6 IMAD.IADD R104, R104, 0x1, -R2 ;  /* 0x000000016868e824 */ /* 0x000fe400078e0a02 */
[C---:B------:R-:W-:Y:S02]  /*6c60*/  IMAD R105, R2.reuse, R5, R105 ;  /* 0x0000000502697224 */ /* 0x040fe400078e0269 */
[----:B------:R-:W-:Y:S01]  /*6c70*/  VIADD R243, R3, 0x92 ;  /* 0x0000009203f37836 */ /* 0x000fe20000000000 */
[----:B------:R-:W-:Y:S01]  /*6c80*/  ISETP.GT.U32.AND P6, PT, R2, R104, PT ;  /* 0x000000680200720c */ /* 0x000fe20003fc4070 */
[----:B------:R-:W-:-:S03]  /*6c90*/  IMAD.HI.U32 R4, R0, R106, RZ ;  /* 0x0000006a00047227 */ /* 0x000fc600078e00ff */
[----:B------:R-:W-:Y:S01]  /*6ca0*/  IABS R107, R243 ;  /* 0x000000f3006b7213 */ /* 0x000fe20000000000 */
[--C-:B------:R-:W-:Y:S01]  /*6cb0*/  @!P3 IMAD.IADD R102, R102, 0x1, -R2.reuse ;  /* 0x000000016666b824 */ /* 0x100fe200078e0a02 */
[----:B------:R-:W-:Y:S01]  /*6cc0*/  ISETP.GE.AND P3, PT, R242, RZ, PT ;  /* 0x000000fff200720c */ /* 0x000fe20003f66270 */
[----:B------:R-:W-:Y:S01]  /*6cd0*/  @!P0 IMAD.IADD R103, R103, 0x1, -R2 ;  /* 0x0000000167678824 */ /* 0x000fe200078e0a02 */
[C---:B------:R-:W-:Y:S01]  /*6ce0*/  ISETP.GT.U32.AND P0, PT, R2.reuse, R105, PT ;  /* 0x000000690200720c */ /* 0x040fe20003f04070 */
[----:B------:R-:W-:Y:S02]  /*6cf0*/  IMAD.MOV R4, RZ, RZ, -R4 ;  /* 0x000000ffff047224 */ /* 0x000fe400078e0a04 */
[----:B------:R-:W-:Y:S02]  /*6d00*/  VIADD R242, R3, 0x91 ;  /* 0x0000009103f27836 */ /* 0x000fe40000000000 */
[----:B------:R-:W-:Y:S02]  /*6d10*/  IMAD R106, R2, R4, R106 ;  /* 0x00000004026a7224 */ /* 0x000fe400078e026a */
[----:B------:R-:W-:Y:S01]  /*6d20*/  IMAD.HI.U32 R5, R0, R107, RZ ;  /* 0x0000006b00057227 */ /* 0x000fe200078e00ff */
[----:B------:R-:W-:-:S03]  /*6d30*/  IABS R108, R242 ;  /* 0x000000f2006c7213 */ /* 0x000fc60000000000 */
[----:B------:R-:W-:Y:S01]  /*6d40*/  @!P6 IMAD.IADD R104, R104, 0x1, -R2 ;  /* 0x000000016868e824 */ /* 0x000fe200078e0a02 */
[----:B------:R-:W-:Y:S01]  /*6d50*/  ISETP.GT.U32.AND P6, PT, R2, R106, PT ;  /* 0x0000006a0200720c */ /* 0x000fe20003fc4070 */
[----:B------:R-:W-:Y:S02]  /*6d60*/  IMAD.MOV R5, RZ, RZ, -R5 ;  /* 0x000000ffff057224 */ /* 0x000fe400078e0a05 */
[----:B------:R-:W-:-:S04]  /*6d70*/  IMAD.HI.U32 R4, R0, R108, RZ ;  /* 0x0000006c00047227 */ /* 0x000fc800078e00ff */
[----:B------:R-:W-:Y:S02]  /*6d80*/  @!P0 IMAD.IADD R105, R105, 0x1, -R2 ;  /* 0x0000000169698824 */ /* 0x000fe400078e0a02 */
[C---:B------:R-:W-:Y:S02]  /*6d90*/  IMAD R107, R2.reuse, R5, R107 ;  /* 0x00000005026b7224 */ /* 0x040fe400078e026b */
[----:B------:R-:W-:Y:S01]  /*6da0*/  IMAD.MOV R4, RZ, RZ, -R4 ;  /* 0x000000ffff047224 */ /* 0x000fe200078e0a04 */
[C---:B------:R-:W-:Y:S01]  /*6db0*/  ISETP.GT.U32.AND P0, PT, R2.reuse, R105, PT ;  /* 0x000000690200720c */ /* 0x040fe20003f04070 */
[----:B------:R-:W-:Y:S01]  /*6dc0*/  @!P4 IMAD.MOV R102, RZ, RZ, -R102 ;  /* 0x000000ffff66c224 */ /* 0x000fe200078e0a66 */
[----:B------:R-:W-:Y:S01]  /*6dd0*/  ISETP.GE.AND P4, PT, R243, RZ, PT ;  /* 0x000000fff300720c */ /* 0x000fe20003f86270 */
[----:B------:R-:W-:Y:S01]  /*6de0*/  @!P1 IMAD.MOV R104, RZ, RZ, -R104 ;  /* 0x000000ffff689224 */ /* 0x000fe200078e0a68 */
[C---:B------:R-:W-:Y:S01]  /*6df0*/  ISETP.GT.U32.AND P1, PT, R2.reuse, R107, PT ;  /* 0x0000006b0200720c */ /* 0x040fe20003f24070 */
[----:B------:R-:W-:-:S02]  /*6e00*/  IMAD R108, R2, R4, R108 ;  /* 0x00000004026c7224 */ /* 0x000fc400078e026c */
[C---:B------:R-:W-:Y:S02]  /*6e10*/  VIADD R243, R3.reuse, 0x90 ;  /* 0x0000009003f37836 */ /* 0x040fe40000000000 */
[----:B------:R-:W-:Y:S01]  /*6e20*/  @!P2 IMAD.MOV R103, RZ, RZ, -R103 ;  /* 0x000000ffff67a224 */ /* 0x000fe200078e0a67 */
[----:B------:R-:W-:Y:S01]  /*6e30*/  ISETP.GE.AND P2, PT, R242, RZ, PT ;  /* 0x000000fff200720c */ /* 0x000fe20003f46270 */
[--C-:B------:R-:W-:Y:S01]  /*6e40*/  @!P6 IMAD.IADD R106, R106, 0x1, -R2.reuse ;  /* 0x000000016a6ae824 */ /* 0x100fe200078e0a02 */
[----:B------:R-:W-:Y:S01]  /*6e50*/  ISETP.GT.U32.AND P6, PT, R2, R108, PT ;  /* 0x0000006c0200720c */ /* 0x000fe20003fc4070 */
[C---:B------:R-:W-:Y:S01]  /*6e60*/  VIADD R242, R3.reuse, 0x8e ;  /* 0x0000008e03f27836 */ /* 0x040fe20000000000 */
[----:B------:R-:W-:Y:S01]  /*6e70*/  IABS R109, R243 ;  /* 0x000000f3006d7213 */ /* 0x000fe20000000000 */
[----:B------:R-:W-:Y:S02]  /*6e80*/  VIADD R240, R3, 0x8f ;  /* 0x0000008f03f07836 */ /* 0x000fe40000000000 */
[----:B------:R-:W-:Y:S01]  /*6e90*/  @!P0 IMAD.IADD R105, R105, 0x1, -R2 ;  /* 0x0000000169698824 */ /* 0x000fe200078e0a02 */
[----:B------:R-:W-:Y:S01]  /*6ea0*/  IABS R111, R242 ;  /* 0x000000f2006f7213 */ /* 0x000fe20000000000 */
[----:B------:R-:W-:Y:S01]  /*6eb0*/  IMAD.HI.U32 R5, R0, R109, RZ ;  /* 0x0000006d00057227 */ /* 0x000fe200078e00ff */
[----:B------:R-:W-:-:S02]  /*6ec0*/  ISETP.GE.AND P0, PT, R243, RZ, PT ;  /* 0x000000fff300720c */ /* 0x000fc40003f06270 */
[----:B------:R-:W-:Y:S01]  /*6ed0*/  IABS R110, R240 ;  /* 0x000000f0006e7213 */ /* 0x000fe20000000000 */
[----:B------:R-:W-:Y:S01]  /*6ee0*/  @!P1 IMAD.IADD R107, R107, 0x1, -R2 ;  /* 0x000000016b6b9824 */ /* 0x000fe200078e0a02 */
[----:B------:R-:W-:Y:S01]  /*6ef0*/  ISETP.GT.U32.AND P1, PT, R2, R106, PT ;  /* 0x0000006a0200720c */ /* 0x000fe20003f24070 */
[----:B------:R-:W-:Y:S02]  /*6f00*/  VIADD R243, R3, 0x8d ;  /* 0x0000008d03f37836 */ /* 0x000fe40000000000 */
[----:B------:R-:W-:Y:S02]  /*6f10*/  IMAD.MOV R5, RZ, RZ, -R5 ;  /* 0x000000ffff057224 */ /* 0x000fe400078e0a05 */
[----:B------:R-:W-:Y:S01]  /*6f20*/  IMAD.HI.U32 R4, R0, R111, RZ ;  /* 0x0000006f00047227 */ /* 0x000fe200078e00ff */
[----:B------:R-:W-:-:S03]  /*6f30*/  IABS R112, R243 ;  /* 0x000000f300707213 */ /* 0x000fc60000000000 */
[----:B------:R-:W-:Y:S02]  /*6f40*/  @!P6 IMAD.IADD R108, R108, 0x1, -R2 ;  /* 0x000000016c6ce824 */ /* 0x000fe400078e0a02 */
[C---:B------:R-:W-:Y:S02]  /*6f50*/  IMAD R109, R2.reuse, R5, R109 ;  /* 0x00000005026d7224 */ /* 0x040fe400078e026d */
[----:B------:R-:W-:Y:S01]  /*6f60*/  IMAD.MOV R4, RZ, RZ, -R4 ;  /* 0x000000ffff047224 */ /* 0x000fe200078e0a04 */
[----:B------:R-:W-:Y:S01]  /*6f70*/  ISETP.GT.U32.AND P6, PT, R2, R108, PT ;  /* 0x0000006c0200720c */ /* 0x000fe20003fc4070 */
[----:B------:R-:W-:-:S04]  /*6f80*/  IMAD.HI.U32 R5, R0, R110, RZ ;  /* 0x0000006e00057227 */ /* 0x000fc800078e00ff */
[----:B------:R-:W-:Y:S01]  /*6f90*/  @!P5 IMAD.MOV R105, RZ, RZ, -R105 ;  /* 0x000000ffff69d224 */ /* 0x000fe200078e0a69 */
[C---:B------:R-:W-:Y:S01]  /*6fa0*/  ISETP.GT.U32.AND P5, PT, R2.reuse, R107, PT ;  /* 0x0000006b0200720c */ /* 0x040fe20003fa4070 */
[----:B------:R-:W-:Y:S02]  /*6fb0*/  IMAD R111, R2, R4, R111 ;  /* 0x00000004026f7224 */ /* 0x000fe400078e026f */
[----:B------:R-:W-:Y:S02]  /*6fc0*/  IMAD.MOV R5, RZ, RZ, -R5 ;  /* 0x000000ffff057224 */ /* 0x000fe400078e0a05 */
        /* <DEDUP_REMOVED lines=8> */
[C---:B------:R-:W-:Y:S01]  /*7050*/  IMAD R112, R2.reuse, R4, R112 ;  /* 0x0000000402707224 */ /* 0x040fe200078e0270 */
[----:B------:R-:W-:Y:S01]  /*7060*/  ISETP.GT.U32.AND P5, PT, R2, R111, PT ;  /* 0x0000006f0200720c */ /* 0x000fe20003fa4070 */
[----:B------:R-:W-:-:S02]  /*7070*/  @!P6 IMAD.IADD R108, R108, 0x1, -R2 ;  /* 0x000000016c6ce824 */ /* 0x000fc400078e0a02 */
[C---:B------:R-:W-:Y:S01]  /*7080*/  VIADD R239, R3.reuse, 0x8b ;  /* 0x0000008b03ef7836 */ /* 0x040fe20000000000 */
[----:B------:R-:W-:Y:S01]  /*7090*/  ISETP.GT.U32.AND P6, PT, R2, R112, PT ;  /* 0x000000700200720c */ /* 0x000fe20003fc4070 */
[C---:B------:R-:W-:Y:S02]  /*70a0*/  VIADD R238, R3.reuse, 0x8c ;  /* 0x0000008c03ee7836 */ /* 0x040fe40000000000 */
[----:B------:R-:W-:Y:S01]  /*70b0*/  VIADD R241, R3, 0x8a ;  /* 0x0000008a03f17836 */ /* 0x000fe20000000000 */
[----:B------:R-:W-:Y:S01]  /*70c0*/  IABS R114, R239 ;  /* 0x000000ef00727213 */ /* 0x000fe20000000000 */
[--C-:B------:R-:W-:Y:S01]  /*70d0*/  @!P1 IMAD.IADD R109, R109, 0x1, -R2.reuse ;  /* 0x000000016d6d9824 */ /* 0x100fe200078e0a02 */
[----:B------:R-:W-:Y:S01]  /*70e0*/  IABS R113, R238 ;  /* 0x000000ee00717213 */ /* 0x000fe20000000000 */
[----:B------:R-:W-:Y:S01]  /*70f0*/  @!P3 IMAD.IADD R110, R110, 0x1, -R2 ;  /* 0x000000016e6eb824 */ /* 0x000fe200078e0a02 */
[----:B------:R-:W-:Y:S01]  /*7100*/  IABS R115, R241 ;  /* 0x000000f100737213 */ /* 0x000fe20000000000 */
[----:B------:R-:W-:Y:S01]  /*7110*/  IMAD.HI.U32 R4, R0, R114, RZ ;  /* 0x0000007200047227 */ /* 0x000fe200078e00ff */
[----:B------:R-:W-:-:S02]  /*7120*/  ISETP.GT.U32.AND P3, PT, R2, R109, PT ;  /* 0x0000006d0200720c */ /* 0x000fc40003f64070 */
[----:B------:R-:W-:Y:S01]  /*7130*/  ISETP.GE.AND P1, PT, R240, RZ, PT ;  /* 0x000000fff000720c */ /* 0x000fe20003f26270 */
[--C-:B------:R-:W-:Y:S01]  /*7140*/  @!P5 IMAD.IADD R111, R111, 0x1, -R2.reuse ;  /* 0x000000016f6fd824 */ /* 0x100fe200078e0a02 */
[----:B------:R-:W-:Y:S01]  /*7150*/  ISETP.GT.U32.AND P5, PT, R2, R110, PT ;  /* 0x0000006e0200720c */ /* 0x000fe20003fa4070 */
[----:B------:R-:W-:Y:S02]  /*7160*/  @!P6 IMAD.IADD R112, R112, 0x1, -R2 ;  /* 0x000000017070e824 */ /* 0x000fe400078e0a02 */
[----:B------:R-:W-:Y:S01]  /*7170*/  IMAD.MOV R4, RZ, RZ, -R4 ;  /* 0x000000ffff047224 */ /* 0x000fe200078e0a04 */
[----:B------:R-:W-:Y:S01]  /*7180*/  ISETP.GT.U32.AND P6, PT, R2, R111, PT ;  /* 0x0000006f0200720c */ /* 0x000fe20003fc4070 */
[----:B------:R-:W-:-:S04]  /*7190*/  IMAD.HI.U32 R5, R0, R113, RZ ;  /* 0x0000007100057227 */ /* 0x000fc800078e00ff */
[----:B------:R-:W-:Y:S01]  /*71a0*/  @!P4 IMAD.MOV R107, RZ, RZ, -R107 ;  /* 0x000000ffff6bc224 */ /* 0x000fe200078e0a6b */
[C---:B------:R-:W-:Y:S01]  /*71b0*/  ISETP.GT.U32.AND P4, PT, R2.reuse, R112, PT ;  /* 0x000000700200720c */ /* 0x040fe20003f84070 */
[----:B------:R-:W-:Y:S02]  /*71c0*/  IMAD R114, R2, R4, R114 ;  /* 0x0000000402727224 */ /* 0x000fe400078e0272 */
[----:B------:R-:W-:-:S04]  /*71d0*/  IMAD.HI.U32 R4, R0, R115, RZ ;  /* 0x0000007300047227 */ /* 0x000fc800078e00ff */
[----:B------:R-:W-:Y:S02]  /*71e0*/  IMAD.MOV R5, RZ, RZ, -R5 ;  /* 0x000000ffff057224 */ /* 0x000fe400078e0a05 */
[----:B------:R-:W-:Y:S02]  /*71f0*/  IMAD.MOV R4, RZ, RZ, -R4 ;  /* 0x000000ffff047224 */ /* 0x000fe400078e0a04 */
[----:B------:R-:W-:Y:S02]  /*7200*/  IMAD R113, R2, R5, R113 ;  /* 0x0000000502717224 */ /* 0x000fe400078e0271 */
[----:B------:R-:W-:Y:S02]  /*7210*/  VIADD R240, R3, 0x89 ;  /* 0x0000008903f07836 */ /* 0x000fe40000000000 */
[----:B------:R-:W-:Y:S01]  /*7220*/  @!P5 IMAD.IADD R110, R110, 0x1, -R2 ;  /* 0x000000016e6ed824 */ /* 0x000fe200078e0a02 */
[C---:B------:R-:W-:Y:S01]  /*7230*/  ISETP.GT.U32.AND P5, PT, R2.reuse, R114, PT ;  /* 0x000000720200720c */ /* 0x040fe20003fa4070 */
[C---:B------:R-:W-:Y:S01]  /*7240*/  IMAD R115, R2.reuse, R4, R115 ;  /* 0x0000000402737224 */ /* 0x040fe200078e0273 */
[----:B------:R-:W-:Y:S01]  /*7250*/  IABS R5, R240 ;  /* 0x000000f000057213 */ /* 0x000fe20000000000 */
[----:B------:R-:W-:Y:S01]  /*7260*/  @!P2 IMAD.MOV R108, RZ, RZ, -R108 ;  /* 0x000000ffff6ca224 */ /* 0x000fe200078e0a6c */
[----:B------:R-:W-:Y:S01]  /*7270*/  ISETP.GT.U32.AND P2, PT, R2, R113, PT ;  /* 0x000000710200720c */ /* 0x000fe20003f44070 */
[--C-:B------:R-:W-:Y:S01]  /*7280*/  @!P3 IMAD.IADD R109, R109, 0x1, -R2.reuse ;  /* 0x000000016d6db824 */ /* 0x100fe200078e0a02 */
[----:B------:R-:W-:Y:S01]  /*7290*/  ISETP.GE.AND P3, PT, R242, RZ, PT ;  /* 0x000000fff200720c */ /* 0x000fe20003f66270 */
[----:B------:R-:W-:Y:S01]  /*72a0*/  @!P4 IMAD.IADD R112, R112, 0x1, -R2 ;  /* 0x000000017070c824 */ /* 0x000fe200078e0a02 */
[----:B------:R-:W-:Y:S01]  /*72b0*/  ISETP.GT.U32.AND P4, PT, R2, R115, PT ;  /* 0x000000730200720c */ /* 0x000fe20003f84070 */
[----:B------:R-:W-:-:S02]  /*72c0*/  VIADD R242, R3, 0x88 ;  /* 0x0000008803f27836 */ /* 0x000fc40000000000 */
[----:B------:R-:W-:-:S03]  /*72d0*/  IMAD.HI.U32 R116, R0, R5, RZ ;  /* 0x0000000500747227 */ /* 0x000fc600078e00ff */
[----:B------:R-:W-:Y:S01]  /*72e0*/  IABS R117, R242 ;  /* 0x000000f200757213 */ /* 0x000fe20000000000 */
[----:B------:R-:W-:Y:S02]  /*72f0*/  IMAD.MOV R116, RZ, RZ, -R116 ;  /* 0x000000ffff747224 */ /* 0x000fe400078e0a74 */
[--C-:B------:R-:W-:Y:S01]  /*7300*/  @!P6 IMAD.IADD R111, R111, 0x1, -R2.reuse ;  /* 0x000000016f6fe824 */ /* 0x100fe200078e0a02 */
[----:B------:R-:W-:Y:S01]  /*7310*/  ISETP.GE.AND P6, PT, R243, RZ, PT ;  /* 0x000000fff300720c */ /* 0x000fe20003fc6270 */
[--C-:B------:R-:W-:Y:S01]  /*7320*/  @!P5 IMAD.IADD R114, R114, 0x1, -R2.reuse ;  /* 0x000000017272d824 */ /* 0x100fe200078e0a02 */
[----:B------:R-:W-:Y:S01]  /*7330*/  ISETP.GE.AND P5, PT, R239, RZ, PT ;  /* 0x000000ffef00720c */ /* 0x000fe20003fa6270 */
[----:B------:R-:W-:Y:S02]  /*7340*/  VIADD R243, R3, 0x87 ;  /* 0x0000008703f37836 */ /* 0x000fe40000000000 */
[----:B------:R-:W-:Y:S01]  /*7350*/  @!P2 IMAD.IADD R113, R113, 0x1, -R2 ;  /* 0x000000017171a824 */ /* 0x000fe200078e0a02 */
[----:B------:R-:W-:Y:S01]  /*7360*/  ISETP.GE.AND P2, PT, R238, RZ, PT ;  /* 0x000000ffee00720c */ /* 0x000fe20003f46270 */
[----:B------:R-:W-:Y:S01]  /*7370*/  IMAD R116, R2, R116, R5 ;  /* 0x0000007402747224 */ /* 0x000fe200078e0205 */
[----:B------:R-:W-:Y:S01]  /*7380*/  IABS R118, R243 ;  /* 0x000000f300767213 */ /* 0x000fe20000000000 */
[----:B------:R-:W-:-:S04]  /*7390*/  IMAD.HI.U32 R4, R0, R117, RZ ;  /* 0x0000007500047227 */ /* 0x000fc800078e00ff */
[----:B------:R-:W-:Y:S01]  /*73a0*/  @!P4 IMAD.IADD R115, R115, 0x1, -R2 ;  /* 0x000000017373c824 */ /* 0x000fe200078e0a02 */
[C---:B------:R-:W-:Y:S01]  /*73b0*/  ISETP.GT.U32.AND P4, PT, R2.reuse, R114, PT ;  /* 0x000000720200720c */ /* 0x040fe20003f84070 */
[----:B------:R-:W-:Y:S01]  /*73c0*/  @!P0 IMAD.MOV R109, RZ, RZ, -R109 ;  /* 0x000000ffff6d8224 */ /* 0x000fe200078e0a6d */
[C---:B------:R-:W-:Y:S01]  /*73d0*/  ISETP.GT.U32.AND P0, PT, R2.reuse, R113, PT ;  /* 0x000000710200720c */ /* 0x040fe20003f04070 */
[----:B------:R-:W-:Y:S01]  /*73e0*/  @!P3 IMAD.MOV R111, RZ, RZ, -R111 ;  /* 0x000000ffff6fb224 */ /* 0x000fe200078e0a6f */
[C---:B------:R-:W-:Y:S01]  /*73f0*/  ISETP.GT.U32.AND P3, PT, R2.reuse, R116, PT ;  /* 0x000000740200720c */ /* 0x040fe20003f64070 */
[----:B------:R-:W-:Y:S02]  /*7400*/  IMAD.MOV R4, RZ, RZ, -R4 ;  /* 0x000000ffff047224 */ /* 0x000fe400078e0a04 */
[----:B------:R-:W-:Y:S01]  /*7410*/  @!P1 IMAD.MOV R110, RZ, RZ, -R110 ;  /* 0x000000ffff6e9224 */ /* 0x000fe200078e0a6e */
[C---:B------:R-:W-:Y:S01]  /*7420*/  ISETP.GT.U32.AND P1, PT, R2.reuse, R115, PT ;  /* 0x000000730200720c */ /* 0x040fe20003f24070 */
[----:B------:R-:W-:-:S02]  /*7430*/  IMAD R117, R2, R4, R117 ;  /* 0x0000000402757224 */ /* 0x000fc400078e0275 */
[----:B------:R-:W-:-:S04]  /*7440*/  IMAD.HI.U32 R4, R0, R118, RZ ;  /* 0x0000007600047227 */ /* 0x000fc800078e00ff */
[----:B------:R-:W-:Y:S02]  /*7450*/  IMAD.MOV R4, RZ, RZ, -R4 ;  /* 0x000000ffff047224 */ /* 0x000fe400078e0a04 */
[--C-:B------:R-:W-:Y:S01]  /*7460*/  @!P4 IMAD.IADD R114, R114, 0x1, -R2.reuse ;  /* 0x000000017272c824 */ /* 0x100fe200078e0a02 */
[----:B------:R-:W-:Y:S01]  /*7470*/  ISETP.GT.U32.AND P4, PT, R2, R117, PT ;  /* 0x000000750200720c */ /* 0x000fe20003f84070 */
[--C-:B------:R-:W-:Y:S01]  /*7480*/  @!P0 IMAD.IADD R113, R113, 0x1, -R2.reuse ;  /* 0x0000000171718824 */ /* 0x100fe200078e0a02 */
[----:B------:R-:W-:Y:S01]  /*7490*/  ISETP.GE.AND P0, PT, R240, RZ, PT ;  /* 0x000000fff000720c */ /* 0x000fe20003f06270 */
[----:B------:R-:W-:Y:S01]  /*74a0*/  @!P3 IMAD.IADD R116, R116, 0x1, -R2 ;  /* 0x000000017474b824 */ /* 0x000fe200078e0a02 */
[----:B------:R-:W-:Y:S01]  /*74b0*/  ISETP.GE.AND P3, PT, R243, RZ, PT ;  /* 0x000000fff300720c */ /* 0x000fe20003f66270 */
[C---:B------:R-:W-:Y:S02]  /*74c0*/  IMAD R118, R2.reuse, R4, R118 ;  /* 0x0000000402767224 */ /* 0x040fe400078e0276 */
[----:B------:R-:W-:Y:S01]  /*74d0*/  @!P2 IMAD.MOV R113, RZ, RZ, -R113 ;  /* 0x000000ffff71a224 */ /* 0x000fe200078e0a71 */
[C---:B------:R-:W-:Y:S01]  /*74e0*/  ISETP.GT.U32.AND P2, PT, R2.reuse, R116, PT ;  /* 0x000000740200720c */ /* 0x040fe20003f44070 */
[----:B------:R-:W-:Y:S01]  /*74f0*/  @!P5 IMAD.MOV R114, RZ, RZ, -R114 ;  /* 0x000000ffff72d224 */ /* 0x000fe200078e0a72 */
[----:B------:R-:W-:Y:S01]  /*7500*/  ISETP.GT.U32.AND P5, PT, R2, R118, PT ;  /* 0x000000760200720c */ /* 0x000fe20003fa4070 */
[----:B------:R-:W-:Y:S01]  /*7510*/  @!P6 IMAD.MOV R112, RZ, RZ, -R112 ;  /* 0x000000ffff70e224 */ /* 0x000fe200078e0a70 */
[----:B------:R-:W-:Y:S01]  /*7520*/  ISETP.GE.AND P6, PT, R241, RZ, PT ;  /* 0x000000fff100720c */ /* 0x000fe20003fc6270 */
[----:B------:R-:W-:-:S02]  /*7530*/  VIADD R241, R3, 0x86 ;  /* 0x0000008603f17836 */ /* 0x000fc40000000000 */
[--C-:B------:R-:W-:Y:S02]  /*7540*/  @!P4 IMAD.IADD R117, R117, 0x1, -R2.reuse ;  /* 0x000000017575c824 */ /* 0x100fe400078e0a02 */
[----:B------:R-:W-:Y:S01]  /*7550*/  VIADD R243, R3, 0x84 ;  /* 0x0000008403f37836 */ /* 0x000fe20000000000 */
[----:B------:R-:W-:Y:S01]  /*7560*/  IABS R119, R241 ;  /* 0x000000f100777213 */ /* 0x000fe20000000000 */
[--C-:B------:R-:W-:Y:S01]  /*7570*/  @!P1 IMAD.IADD R115, R115, 0x1, -R2.reuse ;  /* 0x0000000173739824 */ /* 0x100fe200078e0a02 */
[----:B------:R-:W-:Y:S01]  /*7580*/  ISETP.GT.U32.AND P4, PT, R2, R117, PT ;  /* 0x000000750200720c */ /* 0x000fe20003f84070 */
[--C-:B------:R-:W-:Y:S01]  /*7590*/  @!P2 IMAD.IADD R116, R116, 0x1, -R2.reuse ;  /* 0x000000017474a824 */ /* 0x100fe200078e0a02 */
[----:B------:R-:W-:Y:S01]  /*75a0*/  IABS R4, R243 ;  /* 0x000000f300047213 */ /* 0x000fe20000000000 */
[----:B------:R-:W-:Y:S01]  /*75b0*/  @!P5 IMAD.IADD R118, R118, 0x1, -R2 ;  /* 0x000000017676d824 */ /* 0x000fe200078e0a02 */
[----:B------:R-:W-:Y:S01]  /*75c0*/  ISETP.GE.AND P1, PT, R242, RZ, PT ;  /* 0x000000fff200720c */ /* 0x000fe20003f26270 */
[----:B------:R-:W-:Y:S01]  /*75d0*/  IMAD.HI.U32 R5, R0, R119, RZ ;  /* 0x0000007700057227 */ /* 0x000fe200078e00ff */
[----:B------:R-:W-:-:S03]  /*75e0*/  ISETP.GE.AND P5, PT, R243, RZ, PT ;  /* 0x000000fff300720c */ /* 0x000fc60003fa6270 */
[----:B------:R-:W-:Y:S02]  /*75f0*/  VIADD R242, R3, 0x85 ;  /* 0x0000008503f27836 */ /* 0x000fe40000000000 */
[----:B------:R-:W-:Y:S01]  /*7600*/  @!P0 IMAD.MOV R116, RZ, RZ, -R116 ;  /* 0x000000ffff748224 */ /* 0x000fe200078e0a74 */
[----:B------:R-:W-:Y:S01]  /*7610*/  ISETP.GT.U32.AND P0, PT, R2, R118, PT ;  /* 0x000000760200720c */ /* 0x000fe20003f04070 */
[----:B------:R-:W-:Y:S01]  /*7620*/  IMAD.MOV R5, RZ, RZ, -R5 ;  /* 0x000000ffff057224 */ /* 0x000fe200078e0a05 */
[----:B------:R-:W-:Y:S01]  /*7630*/  IABS R120, R242 ;  /* 0x000000f200787213 */ /* 0x000fe20000000000 */
[----:B------:R-:W-:Y:S01]  /*7640*/  IMAD.HI.U32 R121, R0, R4, RZ ;  /* 0x0000000400797227 */ /* 0x000fe200078e00ff */
[----:B------:R-:W-:-:S03]  /*7650*/  ISETP.GE.AND P2, PT, R242, RZ, PT ;  /* 0x000000fff200720c */ /* 0x000fc60003f46270 */
[C---:B------:R-:W-:Y:S02]  /*7660*/  IMAD R119, R2.reuse, R5, R119 ;  /* 0x0000000502777224 */ /* 0x040fe400078e0277 */
[----:B------:R-:W-:Y:S02]  /*7670*/  IMAD.MOV R121, RZ, RZ, -R121 ;  /* 0x000000ffff797224 */ /* 0x000fe400078e0a79 */
[----:B------:R-:W-:Y:S01]  /*7680*/  @!P4 IMAD.IADD R117, R117, 0x1, -R2 ;  /* 0x000000017575c824 */ /* 0x000fe200078e0a02 */
[----:B------:R-:W-:Y:S01]  /*7690*/  ISETP.GT.U32.AND P4, PT, R2, R119, PT ;  /* 0x000000770200720c */ /* 0x000fe20003f84070 */
[----:B------:R-:W-:Y:S01]  /*76a0*/  IMAD.HI.U32 R5, R0, R120, RZ ;  /* 0x0000007800057227 */ /* 0x000fe200078e00ff */
[----:B------:R-:W-:-:S03]  /*76b0*/  @!P0 IADD3 R118, R118, -R2, RZ ;  /* 0x8000000276768210 */ /* 0x000fc60007ffe0ff */
[C---:B------:R-:W-:Y:S02]  /*76c0*/  IMAD R121, R2.reuse, R121, R4 ;  /* 0x0000007902797224 */ /* 0x040fe400078e0204 */
[----:B------:R-:W-:Y:S02]  /*76d0*/  IMAD.MOV R5, RZ, RZ, -R5 ;  /* 0x000000ffff057224 */ /* 0x000fe400078e0a05 */
[----:B------:R-:W-:Y:S01]  /*76e0*/  VIADD R242, R3, 0x83 ;  /* 0x0000008303f27836 */ /* 0x000fe20000000000 */
[C---:B------:R-:W-:Y:S01]  /*76f0*/  ISETP.GT.U32.AND P0, PT, R2.reuse, R121, PT ;  /* 0x000000790200720c */ /* 0x040fe20003f04070 */
[C---:B------:R-:W-:Y:S02]  /*7700*/  IMAD R120, R2.reuse, R5, R120 ;  /* 0x0000000502787224 */ /* 0x040fe400078e0278 */
[----:B------:R-:W-:Y:S01]  /*7710*/  @!P6 IMAD.MOV R115, RZ, RZ, -R115 ;  /* 0x000000ffff73e224 */ /* 0x000fe200078e0a73 */
[----:B------:R-:W-:Y:S01]  /*7720*/  IABS R122, R242 ;  /* 0x000000f2007a7213 */ /* 0x000fe20000000000 */
[----:B------:R-:W-:Y:S01]  /*7730*/  @!P1 IMAD.MOV R117, RZ, RZ, -R117 ;  /* 0x000000ffff759224 */ /* 0x000fe200078e0a75 */
[----:B------:R-:W-:Y:S01]  /*7740*/  ISETP.GE.AND P6, PT, R241, RZ, PT ;  /* 0x000000fff100720c */ /* 0x000fe20003fc6270 */
[----:B------:R-:W-:Y:S01]  /*7750*/  @!P4 IMAD.IADD R119, R119, 0x1, -R2 ;  /* 0x000000017777c824 */ /* 0x000fe200078e0a02 */
[----:B------:R-:W-:Y:S01]  /*7760*/  ISETP.GT.U32.AND P1, PT, R2, R120, PT ;  /* 0x000000780200720c */ /* 0x000fe20003f24070 */
[----:B------:R-:W-:-:S02]  /*7770*/  VIADD R241, R3, 0x80 ;  /* 0x0000008003f17836 */ /* 0x000fc40000000000 */
[----:B------:R-:W-:Y:S01]  /*7780*/  IMAD.HI.U32 R4, R0, R122, RZ ;  /* 0x0000007a00047227 */ /* 0x000fe200078e00ff */
[C---:B------:R-:W-:Y:S02]  /*7790*/  ISETP.GT.U32.AND P4, PT, R2.reuse, R119, PT ;  /* 0x000000770200720c */ /* 0x040fe40003f84070 */
[----:B------:R-:W-:Y:S01]  /*77a0*/  IABS R125, R241 ;  /* 0x000000f1007d7213 */ /* 0x000fe20000000000 */
[----:B------:R-:W-:Y:S02]  /*77b0*/  @!P0 IMAD.IADD R121, R121, 0x1, -R2 ;  /* 0x0000000179798824 */ /* 0x000fe400078e0a02 */
[----:B------:R-:W-:Y:S02]  /*77c0*/  IMAD.MOV R4, RZ, RZ, -R4 ;  /* 0x000000ffff047224 */ /* 0x000fe400078e0a04 */
[C---:B------:R-:W-:Y:S02]  /*77d0*/  VIADD R243, R3.reuse, 0x81 ;  /* 0x0000008103f37836 */ /* 0x040fe40000000000 */
[----:B------:R-:W-:Y:S01]  /*77e0*/  @!P3 IMAD.MOV R118, RZ, RZ, -R118 ;  /* 0x000000ffff76b224 */ /* 0x000fe200078e0a76 */
[C---:B------:R-:W-:Y:S01]  /*77f0*/  ISETP.GT.U32.AND P3, PT, R2.reuse, R121, PT ;  /* 0x000000790200720c */ /* 0x040fe20003f64070 */
[----:B------:R-:W-:Y:S01]  /*7800*/  IMAD R122, R2, R4, R122 ;  /* 0x00000004027a7224 */ /* 0x000fe200078e027a */
[----:B------:R-:W-:Y:S01]  /*7810*/  IABS R124, R243 ;  /* 0x000000f3007c7213 */ /* 0x000fe20000000000 */
[----:B------:R-:W-:-:S02]  /*7820*/  VIADD R238, R3, 0x82 ;  /* 0x0000008203ee7836 */ /* 0x000fc40000000000 */
[----:B------:R-:W-:-:S03]  /*7830*/  IMAD.HI.U32 R4, R0, R125, RZ ;  /* 0x0000007d00047227 */ /* 0x000fc600078e00ff */
[----:B------:R-:W-:Y:S01]  /*7840*/  IABS R123, R238 ;  /* 0x000000ee007b7213 */ /* 0x000fe20000000000 */
[----:B------:R-:W-:Y:S01]  /*7850*/  @!P1 IMAD.IADD R120, R120, 0x1, -R2 ;  /* 0x0000000178789824 */ /* 0x000fe200078e0a02 */
[----:B------:R-:W-:Y:S01]  /*7860*/  ISETP.GE.AND P1, PT, R242, RZ, PT ;  /* 0x000000fff200720c */ /* 0x000fe20003f26270 */
[----:B------:R-:W-:Y:S02]  /*7870*/  IMAD.MOV R4, RZ, RZ, -R4 ;  /* 0x000000ffff047224 */ /* 0x000fe400078e0a04 */
[----:B------:R-:W-:Y:S01]  /*7880*/  @!P4 IMAD.IADD R119, R119, 0x1, -R2 ;  /* 0x000000017777c824 */ /* 0x000fe200078e0a02 */
[----:B------:R-:W-:Y:S01]  /*7890*/  ISETP.GT.U32.AND P0, PT, R2, R120, PT ;  /* 0x000000780200720c */ /* 0x000fe20003f04070 */
[----:B------:R-:W-:Y:S01]  /*78a0*/  IMAD.HI.U32 R5, R0, R124, RZ ;  /* 0x0000007c00057227 */ /* 0x000fe200078e00ff */
[----:B------:R-:W-:-:S03]  /*78b0*/  ISETP.GT.U32.AND P4, PT, R2, R122, PT ;  /* 0x0000007a0200720c */ /* 0x000fc60003f84070 */
[----:B------:R-:W-:Y:S02]  /*78c0*/  IMAD R125, R2, R4, R125 ;  /* 0x00000004027d7224 */ /* 0x000fe400078e027d */
[----:B------:R-:W-:-:S04]  /*78d0*/  IMAD.HI.U32 R6, R0, R123, RZ ;  /* 0x0000007b00067227 */ /* 0x000fc800078e00ff */
[----:B------:R-:W-:Y:S02]  /*78e0*/  IMAD.MOV R5, RZ, RZ, -R5 ;  /* 0x000000ffff057224 */ /* 0x000fe400078e0a05 */
[----:B------:R-:W-:Y:S01]  /*78f0*/  @!P3 IMAD.IADD R121, R121, 0x1, -R2 ;  /* 0x000000017979b824 */ /* 0x000fe200078e0a02 */
[C---:B------:R-:W-:Y:S01]  /*7900*/  ISETP.GT.U32.AND P3, PT, R2.reuse, R125, PT ;  /* 0x0000007d0200720c */ /* 0x040fe20003f64070 */
[----:B------:R-:W-:Y:S02]  /*7910*/  VIADD R242, R3, 0x7f ;  /* 0x0000007f03f27836 */ /* 0x000fe40000000000 */
[----:B------:R-:W-:Y:S02]  /*7920*/  IMAD.MOV R6, RZ, RZ, -R6 ;  /* 0x000000ffff067224 */ /* 0x000fe400078e0a06 */
[C---:B------:R-:W-:Y:S01]  /*7930*/  IMAD R124, R2.reuse, R5, R124 ;  /* 0x00000005027c7224 */ /* 0x040fe200078e027c */
[----:B------:R-:W-:Y:S01]  /*7940*/  IABS R126, R242 ;  /* 0x000000f2007e7213 */ /* 0x000fe20000000000 */
[----:B------:R-:W-:-:S02]  /*7950*/  IMAD R123, R2, R6, R123 ;  /* 0x00000006027b7224 */ /* 0x000fc400078e027b */
[--C-:B------:R-:W-:Y:S01]  /*7960*/  @!P0 IMAD.IADD R120, R120, 0x1, -R2.reuse ;  /* 0x0000000178788824 */ /* 0x100fe200078e0a02 */
[----:B------:R-:W-:Y:S01]  /*7970*/  ISETP.GT.U32.AND P0, PT, R2, R124, PT ;  /* 0x0000007c0200720c */ /* 0x000fe20003f04070 */
[--C-:B------:R-:W-:Y:S02]  /*7980*/  @!P4 IMAD.IADD R122, R122, 0x1, -R2.reuse ;  /* 0x000000017a7ac824 */ /* 0x100fe400078e0a02 */
[----:B------:R-:W-:Y:S02]  /*7990*/  VIADD R240, R3, 0x7d ;  /* 0x0000007d03f07836 */ /* 0x000fe40000000000 */
[----:B------:R-:W-:Y:S01]  /*79a0*/  @!P6 IMAD.MOV R119, RZ, RZ, -R119 ;  /* 0x000000ffff77e224 */ /* 0x000fe200078e0a77 */
[----:B------:R-:W-:Y:S01]  /*79b0*/  ISETP.GT.U32.AND P6, PT, R2, R123, PT ;  /* 0x0000007b0200720c */ /* 0x000fe20003fc4070 */
[----:B------:R-:W-:Y:S01]  /*79c0*/  IMAD.HI.U32 R5, R0, R126, RZ ;  /* 0x0000007e00057227 */ /* 0x000fe200078e00ff */
[----:B------:R-:W-:Y:S02]  /*79d0*/  ISETP.GT.U32.AND P4, PT, R2, R122, PT ;  /* 0x0000007a0200720c */ /* 0x000fe40003f84070 */
[----:B------:R-:W-:Y:S01]  /*79e0*/  IABS R4, R240 ;  /* 0x000000f000047213 */ /* 0x000fe20000000000 */
[----:B------:R-:W-:-:S02]  /*79f0*/  @!P3 IMAD.IADD R125, R125, 0x1, -R2 ;  /* 0x000000017d7db824 */ /* 0x000fc400078e0a02 */
[----:B------:R-:W-:Y:S02]  /*7a00*/  IMAD.MOV R5, RZ, RZ, -R5 ;  /* 0x000000ffff057224 */ /* 0x000fe400078e0a05 */
[----:B------:R-:W-:Y:S02]  /*7a10*/  VIADD R239, R3, 0x7e ;  /* 0x0000007e03ef7836 */ /* 0x000fe40000000000 */
[----:B------:R-:W-:Y:S01]  /*7a20*/  @!P5 IMAD.MOV R121, RZ, RZ, -R121 ;  /* 0x000000ffff79d224 */ /* 0x000fe200078e0a79 */
        /* <DEDUP_REMOVED lines=9> */
[----:B------:R-:W-:Y:S01]  /*7ac0*/  @!P2 IMAD.MOV R120, RZ, RZ, -R120 ;  /* 0x000000ffff78a224 */ /* 0x000fe200078e0a78 */
[----:B------:R-:W-:Y:S01]  /*7ad0*/  ISETP.GT.U32.AND P2, PT, R2, R124, PT ;  /* 0x0000007c0200720c */ /* 0x000fe20003f44070 */
[----:B------:R-:W-:Y:S01]  /*7ae0*/  @!P4 IMAD.IADD R122, R122, 0x1, -R2 ;  /* 0x000000017a7ac824 */ /* 0x000fe200078e0a02 */
[----:B------:R-:W-:Y:S01]  /*7af0*/  ISETP.GT.U32.AND P3, PT, R2, R123, PT ;  /* 0x0000007b0200720c */ /* 0x000fe20003f64070 */
[----:B------:R-:W-:Y:S01]  /*7b00*/  IMAD.HI.U32 R6, R0, R127, RZ ;  /* 0x0000007f00067227 */ /* 0x000fe200078e00ff */
[----:B------:R-:W-:-:S03]  /*7b10*/  ISETP.GE.AND P4, PT, R238, RZ, PT ;  /* 0x000000ffee00720c */ /* 0x000fc60003f86270 */
[C---:B------:R-:W-:Y:S02]  /*7b20*/  IMAD R4, R2.reuse, R5, R4 ;  /* 0x0000000502047224 */ /* 0x040fe400078e0204 */
[----:B------:R-:W-:Y:S01]  /*7b30*/  @!P1 IMAD.MOV R122, RZ, RZ, -R122 ;  /* 0x000000ffff7a9224 */ /* 0x000fe200078e0a7a */
[----:B------:R-:W-:Y:S01]  /*7b40*/  ISETP.GE.AND P1, PT, R241, RZ, PT ;  /* 0x000000fff100720c */ /* 0x000fe20003f26270 */
[----:B------:R-:W-:Y:S02]  /*7b50*/  IMAD.MOV R6, RZ, RZ, -R6 ;  /* 0x000000ffff067224 */ /* 0x000fe400078e0a06 */
[----:B------:R-:W-:Y:S02]  /*7b60*/  VIADD R243, R3, 0x7c ;  /* 0x0000007c03f37836 */ /* 0x000fe40000000000 */
[----:B------:R-:W-:Y:S01]  /*7b70*/  @!P5 IMAD.IADD R125, R125, 0x1, -R2 ;  /* 0x000000017d7dd824 */ /* 0x000fe200078e0a02 */
[----:B------:R-:W-:Y:S01]  /*7b80*/  ISETP.GT.U32.AND P5, PT, R2, R4, PT ;  /* 0x000000040200720c */ /* 0x000fe20003fa4070 */
[----:B------:R-:W-:-:S02]  /*7b90*/  VIADD R241, R3, 0x7b ;  /* 0x0000007b03f17836 */ /* 0x000fc40000000000 */
[----:B------:R-:W-:Y:S01]  /*7ba0*/  IMAD R127, R2, R6, R127 ;  /* 0x00000006027f7224 */ /* 0x000fe200078e027f */
[----:B------:R-:W-:Y:S01]  /*7bb0*/  IABS R6, R243 ;  /* 0x000000f300067213 */ /* 0x000fe20000000000 */
[--C-:B------:R-:W-:Y:S01]  /*7bc0*/  @!P6 IMAD.IADD R126, R126, 0x1, -R2.reuse ;  /* 0x000000017e7ee824 */ /* 0x100fe200078e0a02 */
[----:B------:R-:W-:Y:S01]  /*7bd0*/  IABS R130, R241 ;  /* 0x000000f100827213 */ /* 0x000fe20000000000 */
[----:B------:R-:W-:Y:S01]  /*7be0*/  @!P2 IMAD.IADD R124, R124, 0x1, -R2 ;  /* 0x000000017c7ca824 */ /* 0x000fe200078e0a02 */
[----:B------:R-:W-:Y:S01]  /*7bf0*/  ISETP.GE.AND P2, PT, R242, RZ, PT ;  /* 0x000000fff200720c */ /* 0x000fe20003f46270 */
[----:B------:R-:W-:Y:S01]  /*7c00*/  IMAD.MOV.U32 R129, RZ, RZ, R6 ;  /* 0x000000ffff817224 */ /* 0x000fe200078e0006 */
[----:B------:R-:W-:Y:S01]  /*7c10*/  ISETP.GT.U32.AND P6, PT, R2, R126, PT ;  /* 0x0000007e0200720c */ /* 0x000fe20003fc4070 */
[----:B------:R-:W-:Y:S02]  /*7c20*/  VIADD R242, R3, 0x7a ;  /* 0x0000007a03f27836 */ /* 0x000fe40000000000 */
[----:B------:R-:W-:-:S03]  /*7c30*/  IMAD.HI.U32 R6, R0, R130, RZ ;  /* 0x0000008200067227 */ /* 0x000fc600078e00ff */
[----:B------:R-:W-:Y:S01]  /*7c40*/  IABS R5, R242 ;  /* 0x000000f200057213 */ /* 0x000fe20000000000 */
[--C-:B------:R-:W-:Y:S01]  /*7c50*/  @!P3 IMAD.IADD R123, R123, 0x1, -R2.reuse ;  /* 0x000000017b7bb824 */ /* 0x100fe200078e0a02 */
[----:B------:R-:W-:Y:S01]  /*7c60*/  ISETP.GT.U32.AND P3, PT, R2, R127, PT ;  /* 0x0000007f0200720c */ /* 0x000fe20003f64070 */
[----:B------:R-:W-:Y:S02]  /*7c70*/  @!P5 IMAD.IADD R4, R4, 0x1, -R2 ;  /* 0x000000010404d824 */ /* 0x000fe400078e0a02 */
[----:B------:R-:W-:Y:S02]  /*7c80*/  IMAD.MOV R6, RZ, RZ, -R6 ;  /* 0x000000ffff067224 */ /* 0x000fe400078e0a06 */
[----:B------:R-:W-:Y:S01]  /*7c90*/  @!P0 IMAD.MOV R124, RZ, RZ, -R124 ;  /* 0x000000ffff7c8224 */ /* 0x000fe200078e0a7c */
[C---:B------:R-:W-:Y:S01]  /*7ca0*/  ISETP.GT.U32.AND P0, PT, R2.reuse, R4, PT ;  /* 0x000000040200720c */ /* 0x040fe20003f04070 */
[----:B------:R-:W-:Y:S02]  /*7cb0*/  IMAD R130, R2, R6, R130 ;  /* 0x0000000602827224 */ /* 0x000fe400078e0282 */
[----:B------:R-:W-:-:S04]  /*7cc0*/  IMAD.HI.U32 R6, R0, R5, RZ ;  /* 0x0000000500067227 */ /* 0x000fc800078e00ff */
[----:B------:R-:W-:Y:S01]  /*7cd0*/  @!P6 IMAD.IADD R126, R126, 0x1, -R2 ;  /* 0x000000017e7ee824 */ /* 0x000fe200078e0a02 */
[----:B------:R-:W-:Y:S01]  /*7ce0*/  ISETP.GE.AND P6, PT, R239, RZ, PT ;  /* 0x000000ffef00720c */ /* 0x000fe20003fc6270 */
[----:B------:R-:W-:Y:S02]  /*7cf0*/  IMAD.MOV R6, RZ, RZ, -R6 ;  /* 0x000000ffff067224 */ /* 0x000fe400078e0a06 */
[----:B------:R-:W-:Y:S01]  /*7d00*/  @!P3 IMAD.IADD R127, R127, 0x1, -R2 ;  /* 0x000000017f7fb824 */ /* 0x000fe200078e0a02 */
[----:B------:R-:W-:Y:S01]  /*7d10*/  ISETP.GE.AND P3, PT, R240, RZ, PT ;  /* 0x000000fff000720c */ /* 0x000fe20003f66270 */
[----:B------:R-:W-:Y:S01]  /*7d20*/  @!P2 IMAD.MOV R126, RZ, RZ, -R126 ;  /* 0x000000ffff7ea224 */ /* 0x000fe200078e0a7e */
[C---:B------:R-:W-:Y:S01]  /*7d30*/  ISETP.GT.U32.AND P2, PT, R2.reuse, R130, PT ;  /* 0x000000820200720c */ /* 0x040fe20003f44070 */
[----:B------:R-:W-:Y:S02]  /*7d40*/  IMAD R5, R2, R6, R5 ;  /* 0x0000000602057224 */ /* 0x000fe400078e0205 */
[----:B------:R-:W-:-:S04]  /*7d50*/  IMAD.HI.U32 R7, R0, R129, RZ ;  /* 0x0000008100077227 */ /* 0x000fc800078e00ff */
[----:B------:R-:W-:Y:S01]  /*7d60*/  @!P4 IMAD.MOV R123, RZ, RZ, -R123 ;  /* 0x000000ffff7bc224 */ /* 0x000fe200078e0a7b */
[----:B------:R-:W-:Y:S01]  /*7d70*/  ISETP.GT.U32.AND P4, PT, R2, R127, PT ;  /* 0x0000007f0200720c */ /* 0x000fe20003f84070 */
[----:B------:R-:W-:Y:S01]  /*7d80*/  @!P0 IMAD.IADD R4, R4, 0x1, -R2 ;  /* 0x0000000104048824 */ /* 0x000fe200078e0a02 */
[C---:B------:R-:W-:Y:S01]  /*7d90*/  ISETP.GT.U32.AND P0, PT, R2.reuse, R5, PT ;  /* 0x000000050200720c */ /* 0x040fe20003f04070 */
[----:B------:R-:W-:Y:S02]  /*7da0*/  IMAD.MOV R7, RZ, RZ, -R7 ;  /* 0x000000ffff077224 */ /* 0x000fe400078e0a07 */
[----:B------:R-:W-:Y:S01]  /*7db0*/  @!P1 IMAD.MOV R125, RZ, RZ, -R125 ;  /* 0x000000ffff7d9224 */ /* 0x000fe200078e0a7d */
[----:B------:R-:W-:Y:S01]  /*7dc0*/  ISETP.GE.AND P1, PT, R243, RZ, PT ;  /* 0x000000fff300720c */ /* 0x000fe20003f26270 */
[----:B------:R-:W-:Y:S02]  /*7dd0*/  VIADD R243, R3, 0x79 ;  /* 0x0000007903f37836 */ /* 0x000fe40000000000 */
[----:B------:R-:W-:-:S02]  /*7de0*/  IMAD R129, R2, R7, R129 ;  /* 0x0000000702817224 */ /* 0x000fc400078e0281 */
[----:B------:R-:W-:Y:S01]  /*7df0*/  IMAD.MOV.U32 R128, RZ, RZ, R4 ;  /* 0x000000ffff807224 */ /* 0x000fe200078e0004 */
[----:B------:R-:W-:Y:S01]  /*7e00*/  IABS R6, R243 ;  /* 0x000000f300067213 */ /* 0x000fe20000000000 */
[--C-:B------:R-:W-:Y:S01]  /*7e10*/  @!P2 IMAD.IADD R130, R130, 0x1, -R2.reuse ;  /* 0x000000018282a824 */ /* 0x100fe200078e0a02 */
[C---:B------:R-:W-:Y:S01]  /*7e20*/  ISETP.GT.U32.AND P5, PT, R2.reuse, R129, PT ;  /* 0x000000810200720c */ /* 0x040fe20003fa4070 */
[----:B------:R-:W-:Y:S01]  /*7e30*/  @!P4 IMAD.IADD R127, R127, 0x1, -R2 ;  /* 0x000000017f7fc824 */ /* 0x000fe200078e0a02 */
[----:B------:R-:W-:Y:S01]  /*7e40*/  ISETP.GE.AND P4, PT, R241, RZ, PT ;  /* 0x000000fff100720c */ /* 0x000fe20003f86270 */
[----:B------:R-:W-:Y:S01]  /*7e50*/  @!P3 IMAD.MOV R128, RZ, RZ, -R128 ;  /* 0x000000ffff80b224 */ /* 0x000fe200078e0a80 */
[----:B------:R-:W-:Y:S01]  /*7e60*/  ISETP.GT.U32.AND P3, PT, R2, R130, PT ;  /* 0x000000820200720c */ /* 0x000fe20003f64070 */
[----:B------:R-:W-:Y:S01]  /*7e70*/  IMAD.HI.U32 R132, R0, R6, RZ ;  /* 0x0000000600847227 */ /* 0x000fe200078e00ff */
[----:B------:R-:W-:-:S03]  /*7e80*/  ISETP.GE.AND P2, PT, R243, RZ, PT ;  /* 0x000000fff300720c */ /* 0x000fc60003f46270 */
[--C-:B------:R-:W-:Y:S01]  /*7e90*/  @!P0 IMAD.IADD R5, R5, 0x1, -R2.reuse ;  /* 0x0000000105058824 */ /* 0x100fe200078e0a02 */
[----:B------:R-:W-:Y:S01]  /*7ea0*/  IADD3 R132, -R132, RZ, RZ ;  /* 0x000000ff84847210 */ /* 0x000fe20007ffe1ff */
[----:B------:R-:W-:Y:S01]  /*7eb0*/  @!P6 IMAD.MOV R127, RZ, RZ, -R127 ;  /* 0x000000ffff7fe224 */ /* 0x000fe200078e0a7f */
[----:B------:R-:W-:Y:S01]  /*7ec0*/  ISETP.GE.AND P6, PT, R242, RZ, PT ;  /* 0x000000fff200720c */ /* 0x000fe20003fc6270 */
[----:B------:R-:W-:Y:S01]  /*7ed0*/  VIADD R242, R3, 0x77 ;  /* 0x0000007703f27836 */ /* 0x000fe20000000000 */
[C---:B------:R-:W-:Y:S01]  /*7ee0*/  ISETP.GT.U32.AND P0, PT, R2.reuse, R5, PT ;  /* 0x000000050200720c */ /* 0x040fe20003f04070 */
[----:B------:R-:W-:Y:S02]  /*7ef0*/  @!P5 IMAD.IADD R129, R129, 0x1, -R2 ;  /* 0x000000018181d824 */ /* 0x000fe400078e0a02 */
[----:B------:R-:W-:Y:S01]  /*7f00*/  VIADD R241, R3, 0x78 ;  /* 0x0000007803f17836 */ /* 0x000fe20000000000 */
[----:B------:R-:W-:Y:S01]  /*7f10*/  IABS R134, R242 ;  /* 0x000000f200867213 */ /* 0x000fe20000000000 */
[C---:B------:R-:W-:Y:S01]  /*7f20*/  IMAD R132, R2.reuse, R132, R6 ;  /* 0x0000008402847224 */ /* 0x040fe200078e0206 */
[----:B------:R-:W-:Y:S01]  /*7f30*/  ISETP.GT.U32.AND P5, PT, R2, R129, PT ;  /* 0x000000810200720c */ /* 0x000fe20003fa4070 */
[----:B------:R-:W-:Y:S01]  /*7f40*/  @!P3 IMAD.IADD R130, R130, 0x1, -R2 ;  /* 0x000000018282b824 */ /* 0x000fe200078e0a02 */
[----:B------:R-:W-:Y:S01]  /*7f50*/  IABS R133, R241 ;  /* 0x000000f100857213 */ /* 0x000fe20000000000 */
[----:B------:R-:W-:Y:S01]  /*7f60*/  IMAD.HI.U32 R4, R0, R134, RZ ;  /* 0x0000008600047227 */ /* 0x000fe200078e00ff */
[----:B------:R-:W-:-:S03]  /*7f70*/  ISETP.GT.U32.AND P3, PT, R2, R132, PT ;  /* 0x000000840200720c */ /* 0x000fc60003f64070 */
[----:B------:R-:W-:Y:S02]  /*7f80*/  IMAD.MOV R4, RZ, RZ, -R4 ;  /* 0x000000ffff047224 */ /* 0x000fe400078e0a04 */
[----:B------:R-:W-:Y:S01]  /*7f90*/  @!P0 IMAD.IADD R5, R5, 0x1, -R2 ;  /* 0x0000000105058824 */ /* 0x000fe200078e0a02 */
[----:B------:R-:W-:Y:S01]  /*7fa0*/  ISETP.GE.AND P0, PT, R242, RZ, PT ;  /* 0x000000fff200720c */ /* 0x000fe20003f06270 */
[----:B------:R-:W-:-:S04]  /*7fb0*/  IMAD.HI.U32 R6, R0, R133, RZ ;  /* 0x0000008500067227 */ /* 0x000fc800078e00ff */
[C---:B------:R-:W-:Y:S02]  /*7fc0*/  IMAD R134, R2.reuse, R4, R134 ;  /* 0x0000000402867224 */ /* 0x040fe400078e0286 */
[----:B------:R-:W-:Y:S02]  /*7fd0*/  IMAD.MOV.U32 R131, RZ, RZ, R5 ;  /* 0x000000ffff837224 */ /* 0x000fe400078e0005 */
[----:B------:R-:W-:Y:S02]  /*7fe0*/  IMAD.MOV R6, RZ, RZ, -R6 ;  /* 0x000000ffff067224 */ /* 0x000fe400078e0a06 */
[----:B------:R-:W-:Y:S01]  /*7ff0*/  @!P6 IMAD.MOV R131, RZ, RZ, -R131 ;  /* 0x000000ffff83e224 */ /* 0x000fe200078e0a83 */
[C---:B------:R-:W-:Y:S01]  /*8000*/  ISETP.GT.U32.AND P6, PT, R2.reuse, R134, PT ;  /* 0x000000860200720c */ /* 0x040fe20003fc4070 */
[----:B------:R-:W-:Y:S02]  /*8010*/  VIADD R239, R3, 0x75 ;  /* 0x0000007503ef7836 */ /* 0x000fe40000000000 */
[--C-:B------:R-:W-:Y:S01]  /*8020*/  @!P5 IMAD.IADD R129, R129, 0x1, -R2.reuse ;  /* 0x000000018181d824 */ /* 0x100fe200078e0a02 */
[----:B------:R-:W-:Y:S01]  /*8030*/  ISETP.GE.AND P5, PT, R241, RZ, PT ;  /* 0x000000fff100720c */ /* 0x000fe20003fa6270 */
[----:B------:R-:W-:Y:S01]  /*8040*/  IMAD R133, R2, R6, R133 ;  /* 0x0000000602857224 */ /* 0x000fe200078e0285 */
[----:B------:R-:W-:Y:S01]  /*8050*/  IABS R136, R239 ;  /* 0x000000ef00887213 */ /* 0x000fe20000000000 */
[----:B------:R-:W-:-:S02]  /*8060*/  @!P3 IMAD.IADD R132, R132, 0x1, -R2 ;  /* 0x000000018484b824 */ /* 0x000fc400078e0a02 */
[C---:B------:R-:W-:Y:S01]  /*8070*/  VIADD R243, R3.reuse, 0x76 ;  /* 0x0000007603f37836 */ /* 0x040fe20000000000 */
[C---:B------:R-:W-:Y:S01]  /*8080*/  ISETP.GT.U32.AND P3, PT, R2.reuse, R133, PT ;  /* 0x000000850200720c */ /* 0x040fe20003f64070 */
[----:B------:R-:W-:Y:S01]  /*8090*/  @!P1 IMAD.MOV R129, RZ, RZ, -R129 ;  /* 0x000000ffff819224 */ /* 0x000fe200078e0a81 */
[----:B------:R-:W-:Y:S01]  /*80a0*/  ISETP.GT.U32.AND P1, PT, R2, R132, PT ;  /* 0x000000840200720c */ /* 0x000fe20003f24070 */
[----:B------:R-:W-:Y:S01]  /*80b0*/  @!P4 IMAD.MOV R130, RZ, RZ, -R130 ;  /* 0x000000ffff82c224 */ /* 0x000fe200078e0a82 */
[----:B------:R-:W-:Y:S01]  /*80c0*/  IABS R135, R243 ;  /* 0x000000f300877213 */ /* 0x000fe20000000000 */
[----:B------:R-:W-:Y:S01]  /*80d0*/  VIADD R240, R3, 0x74 ;  /* 0x0000007403f07836 */ /* 0x000fe20000000000 */
[----:B------:R-:W-:Y:S01]  /*80e0*/  ISETP.GE.AND P4, PT, R243, RZ, PT ;  /* 0x000000fff300720c */ /* 0x000fe20003f86270 */
[----:B------:R-:W-:Y:S02]  /*80f0*/  VIADD R243, R3, 0x73 ;  /* 0x0000007303f37836 */ /* 0x000fe40000000000 */
[----:B------:R-:W-:Y:S01]  /*8100*/  IMAD.HI.U32 R6, R0, R136, RZ ;  /* 0x0000008800067227 */ /* 0x000fe200078e00ff */
[----:B------:R-:W-:-:S02]  /*8110*/  IABS R137, R240 ;  /* 0x000000f000897213 */ /* 0x000fc40000000000 */
[----:B------:R-:W-:Y:S01]  /*8120*/  IABS R138, R243 ;  /* 0x000000f3008a7213 */ /* 0x000fe20000000000 */
[----:B------:R-:W-:Y:S02]  /*8130*/  @!P6 IMAD.IADD R134, R134, 0x1, -R2 ;  /* 0x000000018686e824 */ /* 0x000fe400078e0a02 */
[----:B------:R-:W-:Y:S02]  /*8140*/  IMAD.MOV R6, RZ, RZ, -R6 ;  /* 0x000000ffff067224 */ /* 0x000fe400078e0a06 */
[----:B------:R-:W-:Y:S01]  /*8150*/  IMAD.HI.U32 R5, R0, R137, RZ ;  /* 0x0000008900057227 */ /* 0x000fe200078e00ff */
[----:B------:R-:W-:-:S03]  /*8160*/  ISETP.GT.U32.AND P6, PT, R2, R134, PT ;  /* 0x000000860200720c */ /* 0x000fc60003fc4070 */
[----:B------:R-:W-:Y:S02]  /*8170*/  IMAD R136, R2, R6, R136 ;  /* 0x0000000602887224 */ /* 0x000fe400078e0288 */
[--C-:B------:R-:W-:Y:S02]  /*8180*/  @!P1 IMAD.IADD R132, R132, 0x1, -R2.reuse ;  /* 0x0000000184849824 */ /* 0x100fe400078e0a02 */
[----:B------:R-:W-:Y:S02]  /*8190*/  @!P3 IMAD.IADD R133, R133, 0x1, -R2 ;  /* 0x000000018585b824 */ /* 0x000fe400078e0a02 */
[----:B------:R-:W-:-:S03]  /*81a0*/  IMAD.HI.U32 R6, R0, R138, RZ ;  /* 0x0000008a00067227 */ /* 0x000fc600078e00ff */
[C---:B------:R-:W-:Y:S01]  /*81b0*/  ISETP.GT.U32.AND P3, PT, R2.reuse, R133, PT ;  /* 0x000000850200720c */ /* 0x040fe20003f64070 */
[----:B------:R-:W-:Y:S02]  /*81c0*/  IMAD.MOV R7, RZ, RZ, -R5 ;  /* 0x000000ffff077224 */ /* 0x000fe400078e0a05 */
[----:B------:R-:W-:Y:S01]  /*81d0*/  @!P2 IMAD.MOV R132, RZ, RZ, -R132 ;  /* 0x000000ffff84a224 */ /* 0x000fe200078e0a84 */
[----:B------:R-:W-:Y:S01]  /*81e0*/  ISETP.GT.U32.AND P2, PT, R2, R136, PT ;  /* 0x000000880200720c */ /* 0x000fe20003f44070 */
[----:B------:R-:W-:Y:S02]  /*81f0*/  IMAD.MOV R5, RZ, RZ, -R6 ;  /* 0x000000ffff057224 */ /* 0x000fe400078e0a06 */
[----:B------:R-:W-:-:S04]  /*8200*/  IMAD.HI.U32 R4, R0, R135, RZ ;  /* 0x0000008700047227 */ /* 0x000fc800078e00ff */
[----:B------:R-:W-:Y:S02]  /*8210*/  IMAD R138, R2, R5, R138 ;  /* 0x00000005028a7224 */ /* 0x000fe400078e028a */
[----:B------:R-:W-:Y:S02]  /*8220*/  @!P6 IMAD.IADD R134, R134, 0x1, -R2 ;  /* 0x000000018686e824 */ /* 0x000fe400078e0a02 */
[----:B------:R-:W-:Y:S01]  /*8230*/  IMAD.MOV R4, RZ, RZ, -R4 ;  /* 0x000000ffff047224 */ /* 0x000fe200078e0a04 */
[C---:B------:R-:W-:Y:S01]  /*8240*/  ISETP.GT.U32.AND P6, PT, R2.reuse, R138, PT ;  /* 0x0000008a0200720c */ /* 0x040fe20003fc4070 */
[----:B------:R-:W-:Y:S02]  /*8250*/  VIADD R241, R3, 0x72 ;  /* 0x0000007203f17836 */ /* 0x000fe40000000000 */
[C---:B------:R-:W-:Y:S02]  /*8260*/  IMAD R137, R2.reuse, R7, R137 ;  /* 0x0000000702897224 */ /* 0x040fe400078e0289 */
[C---:B------:R-:W-:Y:S01]  /*8270*/  IMAD R135, R2.reuse, R4, R135 ;  /* 0x0000000402877224 */ /* 0x040fe200078e0287 */
[----:B------:R-:W-:Y:S01]  /*8280*/  IABS R4, R241 ;  /* 0x000000f100047213 */ /* 0x000fe20000000000 */
[--C-:B------:R-:W-:Y:S01]  /*8290*/  @!P3 IMAD.IADD R133, R133, 0x1, -R2.reuse ;  /* 0x000000018585b824 */ /* 0x100fe200078e0a02 */
[----:B------:R-:W-:Y:S01]  /*82a0*/  ISETP.GT.U32.AND P3, PT, R2, R137, PT ;  /* 0x000000890200720c */ /* 0x000fe20003f64070 */
[----:B------:R-:W-:Y:S01]  /*82b0*/  @!P2 IMAD.IADD R136, R136, 0x1, -R2 ;  /* 0x000000018888a824 */ /* 0x000fe200078e0a02 */
[C---:B------:R-:W-:Y:S01]  /*82c0*/  ISETP.GT.U32.AND P1, PT, R2.reuse, R135, PT ;  /* 0x000000870200720c */ /* 0x040fe20003f24070 */
[----:B------:R-:W-:Y:S01]  /*82d0*/  VIADD R242, R3, 0x71 ;  /* 0x0000007103f27836 */ /* 0x000fe20000000000 */
[----:B------:R-:W-:Y:S01]  /*82e0*/  ISETP.GE.AND P2, PT, R239, RZ, PT ;  /* 0x000000ffef00720c */ /* 0x000fe20003f46270 */
[----:B------:R-:W-:Y:S01]  /*82f0*/  @!P5 IMAD.MOV R133, RZ, RZ, -R133 ;  /* 0x000000ffff85d224 */ /* 0x000fe200078e0a85 */
[----:B------:R-:W-:Y:S01]  /*8300*/  ISETP.GT.U32.AND P5, PT, R2, R136, PT ;  /* 0x000000880200720c */ /* 0x000fe20003fa4070 */
[----:B------:R-:W-:Y:S01]  /*8310*/  IMAD.HI.U32 R5, R0, R4, RZ ;  /* 0x0000000400057227 */ /* 0x000fe200078e00ff */
[----:B------:R-:W-:-:S03]  /*8320*/  IABS R140, R242 ;  /* 0x000000f2008c7213 */ /* 0x000fc60000000000 */
[----:B------:R-:W-:Y:S02]  /*8330*/  @!P6 IMAD.IADD R138, R138, 0x1, -R2 ;  /* 0x000000018a8ae824 */ /* 0x000fe400078e0a02 */
[----:B------:R-:W-:Y:S02]  /*8340*/  IMAD.MOV R5, RZ, RZ, -R5 ;  /* 0x000000ffff057224 */ /* 0x000fe400078e0a05 */
[----:B------:R-:W-:Y:S01]  /*8350*/  @!P0 IMAD.MOV R134, RZ, RZ, -R134 ;  /* 0x000000ffff868224 */ /* 0x000fe200078e0a86 */
[C---:B------:R-:W-:Y:S01]  /*8360*/  ISETP.GT.U32.AND P0, PT, R2.reuse, R138, PT ;  /* 0x0000008a0200720c */ /* 0x040fe20003f04070 */
[----:B------:R-:W-:Y:S02]  /*8370*/  IMAD R139, R2, R5, R4 ;  /* 0x00000005028b7224 */ /* 0x000fe400078e0204 */
[----:B------:R-:W-:-:S04]  /*8380*/  IMAD.HI.U32 R5, R0, R140, RZ ;  /* 0x0000008c00057227 */ /* 0x000fc800078e00ff */
[--C-:B------:R-:W-:Y:S01]  /*8390*/  @!P3 IMAD.IADD R137, R137, 0x1, -R2.reuse ;  /* 0x000000018989b824 */ /* 0x100fe200078e0a02 */
[----:B------:R-:W-:Y:S01]  /*83a0*/  ISETP.GE.AND P3, PT, R243, RZ, PT ;  /* 0x000000fff300720c */ /* 0x000fe20003f66270 */
[--C-:B------:R-:W-:Y:S01]  /*83b0*/  @!P5 IMAD.IADD R136, R136, 0x1, -R2.reuse ;  /* 0x000000018888d824 */ /* 0x100fe200078e0a02 */
[C---:B------:R-:W-:Y:S01]  /*83c0*/  ISETP.GT.U32.AND P5, PT, R2.reuse, R139, PT ;  /* 0x0000008b0200720c */ /* 0x040fe20003fa4070 */
[----:B------:R-:W-:Y:S01]  /*83d0*/  IMAD.MOV R5, RZ, RZ, -R5 ;  /* 0x000000ffff057224 */ /* 0x000fe200078e0a05 */
[C---:B------:R-:W-:Y:S01]  /*83e0*/  ISETP.GT.U32.AND P6, PT, R2.reuse, R137, PT ;  /* 0x000000890200720c */ /* 0x040fe20003fc4070 */
[----:B------:R-:W-:Y:S02]  /*83f0*/  @!P1 IMAD.IADD R135, R135, 0x1, -R2 ;  /* 0x0000000187879824 */ /* 0x000fe400078e0a02 */
[----:B------:R-:W-:Y:S02]  /*8400*/  IMAD R140, R2, R5, R140 ;  /* 0x00000005028c7224 */ /* 0x000fe400078e028c */
[----:B------:R-:W-:Y:S01]  /*8410*/  @!P0 IMAD.IADD R138, R138, 0x1, -R2 ;  /* 0x000000018a8a8824 */ /* 0x000fe200078e0a02 */
[C---:B------:R-:W-:Y:S01]  /*8420*/  ISETP.GT.U32.AND P1, PT, R2.reuse, R135, PT ;  /* 0x000000870200720c */ /* 0x040fe20003f24070 */
[----:B------:R-:W-:Y:S01]  /*8430*/  VIADD R243, R3, 0x70 ;  /* 0x0000007003f37836 */ /* 0x000fe20000000000 */
[----:B------:R-:W-:Y:S01]  /*8440*/  ISETP.GT.U32.AND P0, PT, R2, R140, PT ;  /* 0x0000008c0200720c */ /* 0x000fe20003f04070 */
[----:B------:R-:W-:Y:S01]  /*8450*/  @!P2 IMAD.MOV R136, RZ, RZ, -R136 ;  /* 0x000000ffff88a224 */ /* 0x000fe200078e0a88 */
[----:B------:R-:W-:Y:S01]  /*8460*/  ISETP.GE.AND P2, PT, R242, RZ, PT ;  /* 0x000000fff200720c */ /* 0x000fe20003f46270 */
[--C-:B------:R-:W-:Y:S01]  /*8470*/  @!P5 IMAD.IADD R139, R139, 0x1, -R2.reuse ;  /* 0x000000018b8bd824 */ /* 0x100fe200078e0a02 */
[----:B------:R-:W-:Y:S01]  /*8480*/  IABS R4, R243 ;  /* 0x000000f300047213 */ /* 0x000fe20000000000 */
[----:B------:R-:W-:Y:S01]  /*8490*/  @!P6 IMAD.IADD R137, R137, 0x1, -R2 ;  /* 0x000000018989e824 */ /* 0x000fe200078e0a02 */
[----:B------:R-:W-:Y:S01]  /*84a0*/  ISETP.GE.AND P6, PT, R243, RZ, PT ;  /* 0x000000fff300720c */ /* 0x000fe20003fc6270 */
[----:B------:R-:W-:Y:S01]  /*84b0*/  VIADD R243, R3, 0x6f ;  /* 0x0000006f03f37836 */ /* 0x000fe20000000000 */
[----:B------:R-:W-:Y:S01]  /*84c0*/  ISETP.GT.U32.AND P5, PT, R2, R139, PT ;  /* 0x0000008b0200720c */ /* 0x000fe20003fa4070 */
[----:B------:R-:W-:-:S03]  /*84d0*/  IMAD.HI.U32 R5, R0, R4, RZ ;  /* 0x0000000400057227 */ /* 0x000fc600078e00ff */
[----:B------:R-:W-:Y:S01]  /*84e0*/  IABS R142, R243 ;  /* 0x000000f3008e7213 */ /* 0x000fe20000000000 */
[--C-:B------:R-:W-:Y:S02]  /*84f0*/  @!P0 IMAD.IADD R140, R140, 0x1, -R2.reuse ;  /* 0x000000018c8c8824 */ /* 0x100fe400078e0a02 */
[----:B------:R-:W-:Y:S02]  /*8500*/  IMAD.MOV R5, RZ, RZ, -R5 ;  /* 0x000000ffff057224 */ /* 0x000fe400078e0a05 */
[----:B------:R-:W-:Y:S01]  /*8510*/  @!P1 IMAD.IADD R135, R135, 0x1, -R2 ;  /* 0x0000000187879824 */ /* 0x000fe200078e0a02 */
[----:B------:R-:W-:Y:S01]  /*8520*/  ISETP.GE.AND P1, PT, R240, RZ, PT ;  /* 0x000000fff000720c */ /* 0x000fe20003f26270 */
[C---:B------:R-:W-:Y:S01]  /*8530*/  IMAD R141, R2.reuse, R5, R4 ;  /* 0x00000005028d7224 */ /* 0x040fe200078e0204 */
[----:B------:R-:W-:Y:S01]  /*8540*/  ISETP.GT.U32.AND P0, PT, R2, R140, PT ;  /* 0x0000008c0200720c */ /* 0x000fe20003f04070 */
[----:B------:R-:W-:-:S04]  /*8550*/  IMAD.HI.U32 R4, R0, R142, RZ ;  /* 0x0000008e00047227 */ /* 0x000fc800078e00ff */
[----:B------:R-:W-:Y:S01]  /*8560*/  @!P5 IMAD.IADD R139, R139, 0x1, -R2 ;  /* 0x000000018b8bd824 */ /* 0x000fe200078e0a02 */
[C---:B------:R-:W-:Y:S01]  /*8570*/  ISETP.GT.U32.AND P5, PT, R2.reuse, R141, PT ;  /* 0x0000008d0200720c */ /* 0x040fe20003fa4070 */
[----:B------:R-:W-:Y:S02]  /*8580*/  IMAD.MOV R4, RZ, RZ, -R4 ;  /* 0x000000ffff047224 */ /* 0x000fe400078e0a04 */
[C---:B------:R-:W-:Y:S02]  /*8590*/  VIADD R240, R3.reuse, 0x6d ;  /* 0x0000006d03f07836 */ /* 0x040fe40000000000 */
[----:B------:R-:W-:Y:S02]  /*85a0*/  IMAD R142, R2, R4, R142 ;  /* 0x00000004028e7224 */ /* 0x000fe400078e028e */
[----:B------:R-:W-:Y:S01]  /*85b0*/  @!P1 IMAD.MOV R137, RZ, RZ, -R137 ;  /* 0x000000ffff899224 */ /* 0x000fe200078e0a89 */
[----:B------:R-:W-:Y:S01]  /*85c0*/  @!P0 IADD3 R140, R140, -R2, RZ ;  /* 0x800000028c8c8210 */ /* 0x000fe20007ffe0ff */
[----:B------:R-:W-:Y:S01]  /*85d0*/  VIADD R242, R3, 0x6c ;  /* 0x0000006c03f27836 */ /* 0x000fe20000000000 */
[----:B------:R-:W-:Y:S01]  /*85e0*/  ISETP.GE.AND P1, PT, R243, RZ, PT ;  /* 0x000000fff300720c */ /* 0x000fe20003f26270 */
[----:B------:R-:W-:Y:S01]  /*85f0*/  VIADD R243, R3, 0x6e ;  /* 0x0000006e03f37836 */ /* 0x000fe20000000000 */
[----:B------:R-:W-:Y:S01]  /*8600*/  ISETP.GT.U32.AND P0, PT, R2, R142, PT ;  /* 0x0000008e0200720c */ /* 0x000fe20003f04070 */
[----:B------:R-:W-:Y:S01]  /*8610*/  @!P5 IMAD.IADD R141, R141, 0x1, -R2 ;  /* 0x000000018d8dd824 */ /* 0x000fe200078e0a02 */
[----:B------:R-:W-:Y:S01]  /*8620*/  IABS R144, R240 ;  /* 0x000000f000907213 */ /* 0x000fe20000000000 */
[----:B------:R-:W-:Y:S01]  /*8630*/  @!P4 IMAD.MOV R135, RZ, RZ, -R135 ;  /* 0x000000ffff87c224 */ /* 0x000fe200078e0a87 */
[----:B------:R-:W-:Y:S01]  /*8640*/  IABS R143, R243 ;  /* 0x000000f3008f7213 */ /* 0x000fe20000000000 */
[----:B------:R-:W-:Y:S01]  /*8650*/  @!P3 IMAD.MOV R138, RZ, RZ, -R138 ;  /* 0x000000ffff8ab224 */ /* 0x000fe200078e0a8a */
[----:B------:R-:W-:Y:S01]  /*8660*/  ISETP.GE.AND P4, PT, R241, RZ, PT ;  /* 0x000000fff100720c */ /* 0x000fe20003f86270 */
[----:B------:R-:W-:Y:S01]  /*8670*/  VIADD R241, R3, 0x6b ;  /* 0x0000006b03f17836 */ /* 0x000fe20000000000 */
[----:B------:R-:W-:Y:S01]  /*8680*/  IABS R145, R242 ;  /* 0x000000f200917213 */ /* 0x000fe20000000000 */
[----:B------:R-:W-:Y:S01]  /*8690*/  IMAD.HI.U32 R7, R0, R143, RZ ;  /* 0x0000008f00077227 */ /* 0x000fe200078e00ff */
[----:B------:R-:W-:-:S02]  /*86a0*/  ISETP.GT.U32.AND P5, PT, R2, R141, PT ;  /* 0x0000008d0200720c */ /* 0x000fc40003fa4070 */
[----:B------:R-:W-:Y:S01]  /*86b0*/  IABS R146, R241 ;  /* 0x000000f100927213 */ /* 0x000fe20000000000 */
[----:B------:R-:W-:Y:S01]  /*86c0*/  @!P0 IMAD.IADD R142, R142, 0x1, -R2 ;  /* 0x000000018e8e8824 */ /* 0x000fe200078e0a02 */
[----:B------:R-:W-:Y:S01]  /*86d0*/  ISETP.GE.AND P3, PT, R243, RZ, PT ;  /* 0x000000fff300720c */ /* 0x000fe20003f66270 */
[----:B------:R-:W-:-:S03]  /*86e0*/  IMAD.HI.U32 R6, R0, R144, RZ ;  /* 0x0000009000067227 */ /* 0x000fc600078e00ff */
[----:B------:R-:W-:Y:S01]  /*86f0*/  ISETP.GT.U32.AND P0, PT, R2, R142, PT ;  /* 0x0000008e0200720c */ /* 0x000fe20003f04070 */
[----:B------:R-:W-:-:S04]  /*8700*/  IMAD.HI.U32 R5, R0, R145, RZ ;  /* 0x0000009100057227 */ /* 0x000fc800078e00ff */
[----:B------:R-:W-:Y:S02]  /*8710*/  IMAD.MOV R7, RZ, RZ, -R7 ;  /* 0x000000ffff077224 */ /* 0x000fe400078e0a07 */
[----:B------:R-:W-:-:S04]  /*8720*/  IMAD.HI.U32 R4, R0, R146, RZ ;  /* 0x0000009200047227 */ /* 0x000fc800078e00ff */
[----:B------:R-:W-:Y:S02]  /*8730*/  IMAD.MOV R6, RZ, RZ, -R6 ;  /* 0x000000ffff067224 */ /* 0x000fe400078e0a06 */
[C---:B------:R-:W-:Y:S02]  /*8740*/  IMAD R143, R2.reuse, R7, R143 ;  /* 0x00000007028f7224 */ /* 0x040fe400078e028f */
[----:B------:R-:W-:Y:S02]  /*8750*/  IMAD.MOV R5, RZ, RZ, -R5 ;  /* 0x000000ffff057224 */ /* 0x000fe400078e0a05 */
[----:B------:R-:W-:Y:S02]  /*8760*/  IMAD.MOV R4, RZ, RZ, -R4 ;  /* 0x000000ffff047224 */ /* 0x000fe400078e0a04 */
[C---:B------:R-:W-:Y:S02]  /*8770*/  IMAD R144, R2.reuse, R6, R144 ;  /* 0x0000000602907224 */ /* 0x040fe400078e0290 */
[----:B------:R-:W-:-:S02]  /*8780*/  IMAD R145, R2, R5, R145 ;  /* 0x0000000502917224 */ /* 0x000fc400078e0291 */
[----:B------:R-:W-:Y:S01]  /*8790*/  @!P5 IMAD.IADD R141, R141, 0x1, -R2 ;  /* 0x000000018d8dd824 */ /* 0x000fe200078e0a02 */
[C---:B------:R-:W-:Y:S01]  /*87a0*/  ISETP.GT.U32.AND P5, PT, R2.reuse, R143, PT ;  /* 0x0000008f0200720c */ /* 0x040fe20003fa4070 */
[C---:B------:R-:W-:Y:S02]  /*87b0*/  IMAD R146, R2.reuse, R4, R146 ;  /* 0x0000000402927224 */ /* 0x040fe400078e0292 */
[----:B------:R-:W-:Y:S01]  /*87c0*/  @!P4 IMAD.MOV R139, RZ, RZ, -R139 ;  /* 0x000000ffff8bc224 */ /* 0x000fe200078e0a8b */
[C---:B------:R-:W-:Y:S01]  /*87d0*/  ISETP.GT.U32.AND P4, PT, R2.reuse, R144, PT ;  /* 0x000000900200720c */ /* 0x040fe20003f84070 */
[----:B------:R-:W-:Y:S01]  /*87e0*/  @!P2 IMAD.MOV R140, RZ, RZ, -R140 ;  /* 0x000000ffff8ca224 */ /* 0x000fe200078e0a8c */
[----:B------:R-:W-:Y:S01]  /*87f0*/  ISETP.GT.U32.AND P2, PT, R2, R145, PT ;  /* 0x000000910200720c */ /* 0x000fe20003f44070 */
[C---:B------:R-:W-:Y:S02]  /*8800*/  VIADD R243, R3.reuse, 0x6a ;  /* 0x0000006a03f37836 */ /* 0x040fe40000000000 */
[--C-:B------:R-:W-:Y:S01]  /*8810*/  @!P0 IMAD.IADD R142, R142, 0x1, -R2.reuse ;  /* 0x000000018e8e8824 */ /* 0x100fe200078e0a02 */
[----:B------:R-:W-:Y:S01]  /*8820*/  ISETP.GT.U32.AND P0, PT, R2, R146, PT ;  /* 0x000000920200720c */ /* 0x000fe20003f04070 */
[----:B------:R-:W-:Y:S01]  /*8830*/  VIADD R239, R3, 0x69 ;  /* 0x0000006903ef7836 */ /* 0x000fe20000000000 */
[----:B------:R-:W-:Y:S01]  /*8840*/  IABS R147, R243 ;  /* 0x000000f300937213 */ /* 0x000fe20000000000 */
[----:B------:R-:W-:Y:S01]  /*8850*/  @!P5 IMAD.IADD R143, R143, 0x1, -R2 ;  /* 0x000000018f8fd824 */ /* 0x000fe200078e0a02 */
[----:B------:R-:W-:Y:S01]  /*8860*/  ISETP.GE.AND P5, PT, R242, RZ, PT ;  /* 0x000000fff200720c */ /* 0x000fe20003fa6270 */
[----:B------:R-:W-:Y:S01]  /*8870*/  @!P6 IMAD.MOV R141, RZ, RZ, -R141 ;  /* 0x000000ffff8de224 */ /* 0x000fe200078e0a8d */
[----:B------:R-:W-:Y:S01]  /*8880*/  IABS R148, R239 ;  /* 0x000000ef00947213 */ /* 0x000fe20000000000 */
[----:B------:R-:W-:Y:S01]  /*8890*/  IMAD.HI.U32 R4, R0, R147, RZ ;  /* 0x0000009300047227 */ /* 0x000fe200078e00ff */
[----:B------:R-:W-:-:S03]  /*88a0*/  ISETP.GE.AND P6, PT, R240, RZ, PT ;  /* 0x000000fff000720c */ /* 0x000fc60003fc6270 */
[--C-:B------:R-:W-:Y:S01]  /*88b0*/  @!P4 IMAD.IADD R144, R144, 0x1, -R2.reuse ;  /* 0x000000019090c824 */ /* 0x100fe200078e0a02 */
[C---:B------:R-:W-:Y:S01]  /*88c0*/  ISETP.GT.U32.AND P4, PT, R2.reuse, R143, PT ;  /* 0x0000008f0200720c */ /* 0x040fe20003f84070 */
[----:B------:R-:W-:Y:S02]  /*88d0*/  @!P2 IMAD.IADD R145, R145, 0x1, -R2 ;  /* 0x000000019191a824 */ /* 0x000fe400078e0a02 */
[----:B------:R-:W-:Y:S01]  /*88e0*/  IMAD.MOV R4, RZ, RZ, -R4 ;  /* 0x000000ffff047224 */ /* 0x000fe200078e0a04 */
[----:B------:R-:W-:Y:S01]  /*88f0*/  ISETP.GT.U32.AND P2, PT, R2, R144, PT ;  /* 0x000000900200720c */ /* 0x000fe20003f44070 */
[----:B------:R-:W-:Y:S01]  /*8900*/  @!P0 IMAD.IADD R146, R146, 0x1, -R2 ;  /* 0x0000000192928824 */ /* 0x000fe200078e0a02 */
[C---:B------:R-:W-:Y:S01]  /*8910*/  ISETP.GT.U32.AND P0, PT, R2.reuse, R145, PT ;  /* 0x000000910200720c */ /* 0x040fe20003f04070 */
[----:B------:R-:W-:Y:S02]  /*8920*/  IMAD R147, R2, R4, R147 ;  /* 0x0000000402937224 */ /* 0x000fe400078e0293 */
[----:B------:R-:W-:-:S04]  /*8930*/  IMAD.HI.U32 R4, R0, R148, RZ ;  /* 0x0000009400047227 */ /* 0x000fc800078e00ff */
[----:B------:R-:W-:Y:S02]  /*8940*/  IMAD.MOV R4, RZ, RZ, -R4 ;  /* 0x000000ffff047224 */ /* 0x000fe400078e0a04 */
[----:B------:R-:W-:Y:S01]  /*8950*/  @!P1 IMAD.MOV R142, RZ, RZ, -R142 ;  /* 0x000000ffff8e9224 */ /* 0x000fe200078e0a8e */
[C---:B------:R-:W-:Y:S01]  /*8960*/  ISETP.GT.U32.AND P1, PT, R2.reuse, R146, PT ;  /* 0x000000920200720c */ /* 0x040fe20003f24070 */
[----:B------:R-:W-:Y:S01]  /*8970*/  @!P4 IMAD.IADD R143, R143, 0x1, -R2 ;  /* 0x000000018f8fc824 */ /* 0x000fe200078e0a02 */
[C---:B------:R-:W-:Y:S01]  /*8980*/  ISETP.GT.U32.AND P4, PT, R2.reuse, R147, PT ;  /* 0x000000930200720c */ /* 0x040fe20003f84070 */
[----:B------:R-:W-:Y:S02]  /*8990*/  IMAD R148, R2, R4, R148 ;  /* 0x0000000402947224 */ /* 0x000fe400078e0294 */
[C---:B------:R-:W-:Y:S02]  /*89a0*/  VIADD R240, R3.reuse, 0x68 ;  /* 0x0000006803f07836 */ /* 0x040fe40000000000 */
[----:B------:R-:W-:-:S02]  /*89b0*/  VIADD R242, R3, 0x67 ;  /* 0x0000006703f27836 */ /* 0x000fc40000000000 */
[--C-:B------:R-:W-:Y:S01]  /*89c0*/  @!P0 IMAD.IADD R145, R145, 0x1, -R2.reuse ;  /* 0x0000000191918824 */ /* 0x100fe200078e0a02 */
[----:B------:R-:W-:Y:S01]  /*89d0*/  ISETP.GT.U32.AND P0, PT, R2, R148, PT ;  /* 0x000000940200720c */ /* 0x000fe20003f04070 */
[--C-:B------:R-:W-:Y:S01]  /*89e0*/  @!P2 IMAD.IADD R144, R144, 0x1, -R2.reuse ;  /* 0x000000019090a824 */ /* 0x100fe200078e0a02 */
[----:B------:R-:W-:Y:S01]  /*89f0*/  IABS R149, R240 ;  /* 0x000000f000957213 */ /* 0x000fe20000000000 */
[--C-:B------:R-:W-:Y:S01]  /*8a00*/  @!P1 IMAD.IADD R146, R146, 0x1, -R2.reuse ;  /* 0x0000000192929824 */ /* 0x100fe200078e0a02 */
[----:B------:R-:W-:Y:S01]  /*8a10*/  IABS R150, R242 ;  /* 0x000000f200967213 */ /* 0x000fe20000000000 */
[----:B------:R-:W-:Y:S01]  /*8a20*/  @!P4 IMAD.IADD R147, R147, 0x1, -R2 ;  /* 0x000000019393c824 */ /* 0x000fe200078e0a02 */
[----:B------:R-:W-:Y:S01]  /*8a30*/  ISETP.GE.AND P1, PT, R243, RZ, PT ;  /* 0x000000fff300720c */ /* 0x000fe20003f26270 */
[C---:B------:R-:W-:Y:S01]  /*8a40*/  IMAD.HI.U32 R5, R0.reuse, R149, RZ ;  /* 0x0000009500057227 */ /* 0x040fe200078e00ff */
[----:B------:R-:W-:Y:S02]  /*8a50*/  ISETP.GE.AND P2, PT, R241, RZ, PT ;  /* 0x000000fff100720c */ /* 0x000fe40003f46270 */
[----:B------:R-:W-:Y:S01]  /*8a60*/  ISETP.GE.AND P4, PT, R239, RZ, PT ;  /* 0x000000ffef00720c */ /* 0x000fe20003f86270 */
[----:B------:R-:W-:-:S04]  /*8a70*/  IMAD.HI.U32 R4, R0, R150, RZ ;  /* 0x0000009600047227 */ /* 0x000fc800078e00ff */
[----:B------:R-:W-:Y:S02]  /*8a80*/  IMAD.MOV R5, RZ, RZ, -R5 ;  /* 0x000000ffff057224 */ /* 0x000fe400078e0a05 */
[----:B------:R-:W-:Y:S02]  /*8a90*/  VIADD R243, R3, 0x66 ;  /* 0x0000006603f37836 */ /* 0x000fe40000000000 */
[----:B------:R-:W-:Y:S02]  /*8aa0*/  IMAD.MOV R4, RZ, RZ, -R4 ;  /* 0x000000ffff047224 */ /* 0x000fe400078e0a04 */
[----:B------:R-:W-:Y:S01]  /*8ab0*/  @!P0 IMAD.IADD R148, R148, 0x1, -R2 ;  /* 0x0000000194948824 */ /* 0x000fe200078e0a02 */
[C---:B------:R-:W-:Y:S01]  /*8ac0*/  ISETP.GT.U32.AND P0, PT, R2.reuse, R147, PT ;  /* 0x000000930200720c */ /* 0x040fe20003f04070 */
[C---:B------:R-:W-:Y:S01]  /*8ad0*/  IMAD R149, R2.reuse, R5, R149 ;  /* 0x0000000502957224 */ /* 0x040fe200078e0295 */
[----:B------:R-:W-:Y:S01]  /*8ae0*/  IABS R151, R243 ;  /* 0x000000f300977213 */ /* 0x000fe20000000000 */
[----:B------:R-:W-:-:S02]  /*8af0*/  IMAD R150, R2, R4, R150 ;  /* 0x0000000402967224 */ /* 0x000fc400078e0296 */
[----:B------:R-:W-:Y:S01]  /*8b00*/  @!P3 IMAD.MOV R143, RZ, RZ, -R143 ;  /* 0x000000ffff8fb224 */ /* 0x000fe200078e0a8f */
[C---:B------:R-:W-:Y:S01]  /*8b10*/  ISETP.GT.U32.AND P3, PT, R2.reuse, R148, PT ;  /* 0x000000940200720c */ /* 0x040fe20003f64070 */
[----:B------:R-:W-:Y:S01]  /*8b20*/  @!P6 IMAD.MOV R144, RZ, RZ, -R144 ;  /* 0x000000ffff90e224 */ /* 0x000fe200078e0a90 */
[----:B------:R-:W-:Y:S01]  /*8b30*/  ISETP.GT.U32.AND P6, PT, R2, R149, PT ;  /* 0x000000950200720c */ /* 0x000fe20003fc4070 */
[----:B------:R-:W-:Y:S02]  /*8b40*/  VIADD R241, R3, 0x65 ;  /* 0x0000006503f17836 */ /* 0x000fe40000000000 */
[----:B------:R-:W-:-:S03]  /*8b50*/  IMAD.HI.U32 R4, R0, R151, RZ ;  /* 0x0000009700047227 */ /* 0x000fc600078e00ff */
[----:B------:R-:W-:Y:S01]  /*8b60*/  IABS R154, R241 ;  /* 0x000000f1009a7213 */ /* 0x000fe20000000000 */
[----:B------:R-:W-:Y:S01]  /*8b70*/  @!P5 IMAD.MOV R145, RZ, RZ, -R145 ;  /* 0x000000ffff91d224 */ /* 0x000fe200078e0a91 */
[----:B------:R-:W-:Y:S01]  /*8b80*/  ISETP.GT.U32.AND P5, PT, R2, R150, PT ;  /* 0x000000960200720c */ /* 0x000fe20003fa4070 */
[----:B------:R-:W-:Y:S02]  /*8b90*/  IMAD.MOV R4, RZ, RZ, -R4 ;  /* 0x000000ffff047224 */ /* 0x000fe400078e0a04 */
[----:B------:R-:W-:Y:S01]  /*8ba0*/  @!P0 IMAD.IADD R147, R147, 0x1, -R2 ;  /* 0x0000000193938824 */ /* 0x000fe200078e0a02 */
[----:B------:R-:W-:Y:S01]  /*8bb0*/  ISETP.GE.AND P0, PT, R242, RZ, PT ;  /* 0x000000fff200720c */ /* 0x000fe20003f06270 */
[----:B------:R-:W-:Y:S02]  /*8bc0*/  IMAD R151, R2, R4, R151 ;  /* 0x0000000402977224 */ /* 0x000fe400078e0297 */
[----:B------:R-:W-:Y:S02]  /*8bd0*/  VIADD R242, R3, 0x64 ;  /* 0x0000006403f27836 */ /* 0x000fe40000000000 */
[----:B------:R-:W-:-:S03]  /*8be0*/  IMAD.HI.U32 R4, R0, R154, RZ ;  /* 0x0000009a00047227 */ /* 0x000fc600078e00ff */
[----:B------:R-:W-:Y:S01]  /*8bf0*/  IABS R155, R242 ;  /* 0x000000f2009b7213 */ /* 0x000fe20000000000 */
[--C-:B------:R-:W-:Y:S01]  /*8c00*/  @!P3 IMAD.IADD R148, R148, 0x1, -R2.reuse ;  /* 0x000000019494b824 */ /* 0x100fe200078e0a02 */
[----:B------:R-:W-:Y:S01]  /*8c10*/  ISETP.GT.U32.AND P3, PT, R2, R151, PT ;  /* 0x000000970200720c */ /* 0x000fe20003f64070 */
[----:B------:R-:W-:Y:S01]  /*8c20*/  @!P6 IMAD.IADD R149, R149, 0x1, -R2 ;  /* 0x000000019595e824 */ /* 0x000fe200078e0a02 */
[----:B------:R-:W-:Y:S01]  /*8c30*/  ISETP.GE.AND P6, PT, R243, RZ, PT ;  /* 0x000000fff300720c */ /* 0x000fe20003fc6270 */
[----:B------:R-:W-:Y:S02]  /*8c40*/  IMAD.MOV R4, RZ, RZ, -R4 ;  /* 0x000000ffff047224 */ /* 0x000fe400078e0a04 */
[----:B------:R-:W-:Y:S02]  /*8c50*/  @!P5 IMAD.IADD R150, R150, 0x1, -R2 ;  /* 0x000000019696d824 */ /* 0x000fe400078e0a02 */
[----:B------:R-:W-:Y:S02]  /*8c60*/  VIADD R243, R3, 0x63 ;  /* 0x0000006303f37836 */ /* 0x000fe40000000000 */
[C---:B------:R-:W-:Y:S01]  /*8c70*/  IMAD R154, R2.reuse, R4, R154 ;  /* 0x00000004029a7224 */ /* 0x040fe200078e029a */
[----:B------:R-:W-:Y:S01]  /*8c80*/  ISETP.GT.U32.AND P5, PT, R2, R150, PT ;  /* 0x000000960200720c */ /* 0x000fe20003fa4070 */
[----:B------:R-:W-:Y:S01]  /*8c90*/  IMAD.HI.U32 R4, R0, R155, RZ ;  /* 0x0000009b00047227 */ /* 0x000fe200078e00ff */
[----:B------:R-:W-:-:S03]  /*8ca0*/  IABS R157, R243 ;  /* 0x000000f3009d7213 */ /* 0x000fc60000000000 */
[----:B------:R-:W-:Y:S01]  /*8cb0*/  @!P1 IMAD.MOV R147, RZ, RZ, -R147 ;  /* 0x000000ffff939224 */ /* 0x000fe200078e0a93 */
[----:B------:R-:W-:Y:S01]  /*8cc0*/  ISETP.GT.U32.AND P1, PT, R2, R149, PT ;  /* 0x000000950200720c */ /* 0x000fe20003f24070 */
[----:B------:R-:W-:Y:S02]  /*8cd0*/  IMAD.MOV R5, RZ, RZ, -R4 ;  /* 0x000000ffff057224 */ /* 0x000fe400078e0a04 */
[----:B------:R-:W-:-:S04]  /*8ce0*/  IMAD.HI.U32 R4, R0, R157, RZ ;  /* 0x0000009d00047227 */ /* 0x000fc800078e00ff */
[----:B------:R-:W-:Y:S02]  /*8cf0*/  @!P3 IMAD.IADD R151, R151, 0x1, -R2 ;  /* 0x000000019797b824 */ /* 0x000fe400078e0a02 */
[----:B------:R-:W-:Y:S02]  /*8d00*/  IMAD.MOV R4, RZ, RZ, -R4 ;  /* 0x000000ffff047224 */ /* 0x000fe400078e0a04 */
[--C-:B------:R-:W-:Y:S01]  /*8d10*/  @!P5 IMAD.IADD R150, R150, 0x1, -R2.reuse ;  /* 0x000000019696d824 */ /* 0x100fe200078e0a02 */
[C---:B------:R-:W-:Y:S01]  /*8d20*/  ISETP.GT.U32.AND P3, PT, R2.reuse, R151, PT ;  /* 0x000000970200720c */ /* 0x040fe20003f64070 */
[----:B------:R-:W-:Y:S01]  /*8d30*/  IMAD R157, R2, R4, R157 ;  /* 0x00000004029d7224 */ /* 0x000fe200078e029d */
[----:B------:R-:W-:Y:S01]  /*8d40*/  ISETP.GE.AND P5, PT, R242, RZ, PT ;  /* 0x000000fff200720c */ /* 0x000fe20003fa6270 */
[----:B------:R-:W-:Y:S01]  /*8d50*/  @!P1 IMAD.IADD R149, R149, 0x1, -R2 ;  /* 0x0000000195959824 */ /* 0x000fe200078e0a02 */
[----:B------:R-:W-:Y:S01]  /*8d60*/  ISETP.GE.AND P1, PT, R241, RZ, PT ;  /* 0x000000fff100720c */ /* 0x000fe20003f26270 */
[----:B------:R-:W-:Y:S01]  /*8d70*/  @!P0 IMAD.MOV R150, RZ, RZ, -R150 ;  /* 0x000000ffff968224 */ /* 0x000fe200078e0a96 */
[----:B------:R-:W-:Y:S01]  /*8d80*/  ISETP.GT.U32.AND P0, PT, R2, R157, PT ;  /* 0x0000009d0200720c */ /* 0x000fe20003f04070 */
[----:B------:R-:W-:-:S02]  /*8d90*/  VIADD R241, R3, 0x62 ;  /* 0x0000006203f17836 */ /* 0x000fc40000000000 */
[C---:B------:R-:W-:Y:S02]  /*8da0*/  IMAD R155, R2.reuse, R5, R155 ;  /* 0x00000005029b7224 */ /* 0x040fe400078e029b */
[----:B------:R-:W-:Y:S01]  /*8db0*/  VIADD R242, R3, 0x61 ;  /* 0x0000006103f27836 */ /* 0x000fe20000000000 */
[----:B------:R-:W-:Y:S01]  /*8dc0*/  IABS R5, R241 ;  /* 0x000000f100057213 */ /* 0x000fe20000000000 */
[----:B------:R-:W-:Y:S01]  /*8dd0*/  @!P3 IMAD.IADD R151, R151, 0x1, -R2 ;  /* 0x000000019797b824 */ /* 0x000fe200078e0a02 */
[----:B------:R-:W-:Y:S01]  /*8de0*/  ISETP.GT.U32.AND P3, PT, R2, R155, PT ;  /* 0x0000009b0200720c */ /* 0x000fe20003f64070 */
[----:B------:R-:W-:Y:S01]  /*8df0*/  @!P4 IMAD.MOV R148, RZ, RZ, -R148 ;  /* 0x000000ffff94c224 */ /* 0x000fe200078e0a94 */
[----:B------:R-:W-:Y:S01]  /*8e00*/  IABS R159, R242 ;  /* 0x000000f2009f7213 */ /* 0x000fe20000000000 */
[----:B------:R-:W-:Y:S01]  /*8e10*/  IMAD.HI.U32 R4, R0, R5, RZ ;  /* 0x0000000500047227 */ /* 0x000fe200078e00ff */
[----:B------:R-:W-:-:S03]  /*8e20*/  ISETP.GT.U32.AND P4, PT, R2, R154, PT ;  /* 0x0000009a0200720c */ /* 0x000fc60003f84070 */
[----:B------:R-:W-:Y:S02]  /*8e30*/  @!P0 IMAD.IADD R157, R157, 0x1, -R2 ;  /* 0x000000019d9d8824 */ /* 0x000fe400078e0a02 */
[----:B------:R-:W-:Y:S02]  /*8e40*/  IMAD.MOV R4, RZ, RZ, -R4 ;  /* 0x000000ffff047224 */ /* 0x000fe400078e0a04 */
[----:B------:R-:W-:Y:S01]  /*8e50*/  @!P2 IMAD.MOV R146, RZ, RZ, -R146 ;  /* 0x000000ffff92a224 */ /* 0x000fe200078e0a92 */
[----:B------:R-:W-:Y:S01]  /*8e60*/  ISETP.GE.AND P2, PT, R240, RZ, PT ;  /* 0x000000fff000720c */ /* 0x000fe20003f46270 */
[C---:B------:R-:W-:Y:S01]  /*8e70*/  IMAD R158, R2.reuse, R4, R5 ;  /* 0x00000004029e7224 */ /* 0x040fe200078e0205 */
[----:B------:R-:W-:Y:S01]  /*8e80*/  ISETP.GT.U32.AND P0, PT, R2, R157, PT ;  /* 0x0000009d0200720c */ /* 0x000fe20003f04070 */
[----:B------:R-:W-:Y:S02]  /*8e90*/  IMAD.HI.U32 R5, R0, R159, RZ ;  /* 0x0000009f00057227 */ /* 0x000fe400078e00ff */
[----:B------:R-:W-:-:S02]  /*8ea0*/  @!P4 IADD3 R154, R154, -R2, RZ ;  /* 0x800000029a9ac210 */ /* 0x000fc40007ffe0ff */
[--C-:B------:R-:W-:Y:S01]  /*8eb0*/  @!P3 IMAD.IADD R155, R155, 0x1, -R2.reuse ;  /* 0x000000019b9bb824 */ /* 0x100fe200078e0a02 */
[----:B------:R-:W-:Y:S01]  /*8ec0*/  ISETP.GE.AND P4, PT, R243, RZ, PT ;  /* 0x000000fff300720c */ /* 0x000fe20003f86270 */
[----:B------:R-:W-:Y:S02]  /*8ed0*/  IMAD.MOV R5, RZ, RZ, -R5 ;  /* 0x000000ffff057224 */ /* 0x000fe400078e0a05 */
[----:B------:R-:W-:Y:S01]  /*8ee0*/  VIADD R243, R3, 0x60 ;  /* 0x0000006003f37836 */ /* 0x000fe20000000000 */
[C---:B------:R-:W-:Y:S01]  /*8ef0*/  ISETP.GT.U32.AND P3, PT, R2.reuse, R155, PT ;  /* 0x0000009b0200720c */ /* 0x040fe20003f64070 */
[C---:B------:R-:W-:Y:S02]  /*8f00*/  IMAD R159, R2.reuse, R5, R159 ;  /* 0x00000005029f7224 */ /* 0x040fe400078e029f */
[----:B------:R-:W-:Y:S01]  /*8f10*/  @!P2 IMAD.MOV R149, RZ, RZ, -R149 ;  /* 0x000000ffff95a224 */ /* 0x000fe200078e0a95 */
[C---:B------:R-:W-:Y:S01]  /*8f20*/  ISETP.GT.U32.AND P2, PT, R2.reuse, R154, PT ;  /* 0x0000009a0200720c */ /* 0x040fe20003f44070 */
[----:B------:R-:W-:Y:S01]  /*8f30*/  @!P0 IMAD.IADD R157, R157, 0x1, -R2 ;  /* 0x000000019d9d8824 */ /* 0x000fe200078e0a02 */
[----:B------:R-:W-:Y:S01]  /*8f40*/  ISETP.GT.U32.AND P0, PT, R2, R159, PT ;  /* 0x0000009f0200720c */ /* 0x000fe20003f04070 */
[----:B------:R-:W-:Y:S01]  /*8f50*/  @!P6 IMAD.MOV R151, RZ, RZ, -R151 ;  /* 0x000000ffff97e224 */ /* 0x000fe200078e0a97 */
[----:B------:R-:W-:Y:S01]  /*8f60*/  IABS R160, R243 ;  /* 0x000000f300a07213 */ /* 0x000fe20000000000 */
[----:B------:R-:W-:Y:S01]  /*8f70*/  VIADD R238, R3, 0x5f ;  /* 0x0000005f03ee7836 */ /* 0x000fe20000000000 */
[----:B------:R-:W-:Y:S01]  /*8f80*/  ISETP.GE.AND P6, PT, R241, RZ, PT ;  /* 0x000000fff100720c */ /* 0x000fe20003fc6270 */
[----:B------:R-:W-:-:S02]  /*8f90*/  VIADD R241, R3, 0x5d ;  /* 0x0000005d03f17836 */ /* 0x000fc40000000000 */
[--C-:B------:R-:W-:Y:S01]  /*8fa0*/  @!P3 IMAD.IADD R155, R155, 0x1, -R2.reuse ;  /* 0x000000019b9bb824 */ /* 0x100fe200078e0a02 */
[----:B------:R-:W-:Y:S01]  /*8fb0*/  ISETP.GT.U32.AND P3, PT, R2, R158, PT ;  /* 0x0000009e0200720c */ /* 0x000fe20003f64070 */
[----:B------:R-:W-:Y:S01]  /*8fc0*/  IMAD.HI.U32 R4, R0, R160, RZ ;  /* 0x000000a000047227 */ /* 0x000fe200078e00ff */
[----:B------:R-:W-:Y:S02]  /*8fd0*/  IABS R163, R241 ;  /* 0x000000f100a37213 */ /* 0x000fe40000000000 */
[----:B------:R-:W-:Y:S01]  /*8fe0*/  IABS R161, R238 ;  /* 0x000000ee00a17213 */ /* 0x000fe20000000000 */
[--C-:B------:R-:W-:Y:S01]  /*8ff0*/  @!P2 IMAD.IADD R154, R154, 0x1, -R2.reuse ;  /* 0x000000019a9aa824 */ /* 0x100fe200078e0a02 */
[----:B------:R-:W-:Y:S01]  /*9000*/  ISETP.GE.AND P2, PT, R242, RZ, PT ;  /* 0x000000fff200720c */ /* 0x000fe20003f46270 */
[----:B------:R-:W-:Y:S02]  /*9010*/  @!P0 IMAD.IADD R159, R159, 0x1, -R2 ;  /* 0x000000019f9f8824 */ /* 0x000fe400078e0a02 */
[----:B------:R-:W-:-:S02]  /*9020*/  IMAD.MOV R4, RZ, RZ, -R4 ;  /* 0x000000ffff047224 */ /* 0x000fc400078e0a04 */
[----:B------:R-:W-:Y:S01]  /*9030*/  @!P1 IMAD.MOV R154, RZ, RZ, -R154 ;  /* 0x000000ffff9a9224 */ /* 0x000fe200078e0a9a */
[C---:B------:R-:W-:Y:S01]  /*9040*/  ISETP.GT.U32.AND P1, PT, R2.reuse, R159, PT ;  /* 0x0000009f0200720c */ /* 0x040fe20003f24070 */
[----:B------:R-:W-:Y:S02]  /*9050*/  IMAD R160, R2, R4, R160 ;  /* 0x0000000402a07224 */ /* 0x000fe400078e02a0 */
[----:B------:R-:W-:-:S04]  /*9060*/  IMAD.HI.U32 R4, R0, R163, RZ ;  /* 0x000000a300047227 */ /* 0x000fc800078e00ff */
[----:B------:R-:W-:Y:S01]  /*9070*/  @!P3 IMAD.IADD R158, R158, 0x1, -R2 ;  /* 0x000000019e9eb824 */ /* 0x000fe200078e0a02 */
[C---:B------:R-:W-:Y:S01]  /*9080*/  ISETP.GT.U32.AND P3, PT, R2.reuse, R160, PT ;  /* 0x000000a00200720c */ /* 0x040fe20003f64070 */
[----:B------:R-:W-:Y:S02]  /*9090*/  VIADD R239, R3, 0x5e ;  /* 0x0000005e03ef7836 */ /* 0x000fe40000000000 */
[----:B------:R-:W-:Y:S01]  /*90a0*/  IMAD.MOV R4, RZ, RZ, -R4 ;  /* 0x000000ffff047224 */ /* 0x000fe200078e0a04 */
[----:B------:R-:W-:Y:S01]  /*90b0*/  ISETP.GT.U32.AND P0, PT, R2, R158, PT ;  /* 0x0000009e0200720c */ /* 0x000fe20003f04070 */
[----:B------:R-:W-:Y:S01]  /*90c0*/  IMAD.HI.U32 R6, R0, R161, RZ ;  /* 0x000000a100067227 */ /* 0x000fe200078e00ff */
[----:B------:R-:W-:-:S03]  /*90d0*/  IABS R162, R239 ;  /* 0x000000ef00a27213 */ /* 0x000fc60000000000 */
[C---:B------:R-:W-:Y:S02]  /*90e0*/  IMAD R163, R2.reuse, R4, R163 ;  /* 0x0000000402a37224 */ /* 0x040fe400078e02a3 */
[----:B------:R-:W-:Y:S02]  /*90f0*/  IMAD.MOV R6, RZ, RZ, -R6 ;  /* 0x000000ffff067224 */ /* 0x000fe400078e0a06 */
[----:B------:R-:W-:Y:S01]  /*9100*/  @!P1 IMAD.IADD R159, R159, 0x1, -R2 ;  /* 0x000000019f9f9824 */ /* 0x000fe200078e0a02 */
[----:B------:R-:W-:Y:S01]  /*9110*/  ISETP.GT.U32.AND P1, PT, R2, R163, PT ;  /* 0x000000a30200720c */ /* 0x000fe20003f24070 */
[----:B------:R-:W-:Y:S02]  /*9120*/  VIADD R242, R3, 0x5b ;  /* 0x0000005b03f27836 */ /* 0x000fe40000000000 */
[----:B------:R-:W-:-:S03]  /*9130*/  IMAD.HI.U32 R5, R0, R162, RZ ;  /* 0x000000a200057227 */ /* 0x000fc600078e00ff */
[----:B------:R-:W-:Y:S01]  /*9140*/  IABS R165, R242 ;  /* 0x000000f200a57213 */ /* 0x000fe20000000000 */
[C---:B------:R-:W-:Y:S02]  /*9150*/  IMAD R161, R2.reuse, R6, R161 ;  /* 0x0000000602a17224 */ /* 0x040fe400078e02a1 */
[----:B------:R-:W-:Y:S02]  /*9160*/  IMAD.MOV R5, RZ, RZ, -R5 ;  /* 0x000000ffff057224 */ /* 0x000fe400078e0a05 */
[----:B------:R-:W-:Y:S01]  /*9170*/  @!P5 IMAD.MOV R155, RZ, RZ, -R155 ;  /* 0x000000ffff9bd224 */ /* 0x000fe200078e0a9b */
[----:B------:R-:W-:Y:S01]  /*9180*/  ISETP.GT.U32.AND P5, PT, R2, R161, PT ;  /* 0x000000a10200720c */ /* 0x000fe20003fa4070 */
[----:B------:R-:W-:Y:S01]  /*9190*/  @!P0 IMAD.IADD R158, R158, 0x1, -R2 ;  /* 0x000000019e9e8824 */ /* 0x000fe200078e0a02 */
[----:B------:R-:W-:Y:S01]  /*91a0*/  ISETP.GE.AND P0, PT, R243, RZ, PT ;  /* 0x000000fff300720c */ /* 0x000fe20003f06270 */
[----:B------:R-:W-:Y:S02]  /*91b0*/  VIADD R240, R3, 0x5c ;  /* 0x0000005c03f07836 */ /* 0x000fe40000000000 */
[----:B------:R-:W-:-:S02]  /*91c0*/  IMAD R162, R2, R5, R162 ;  /* 0x0000000502a27224 */ /* 0x000fc400078e02a2 */
[----:B------:R-:W-:Y:S01]  /*91d0*/  VIADD R243, R3, 0x5a ;  /* 0x0000005a03f37836 */ /* 0x000fe20000000000 */
[----:B------:R-:W-:Y:S01]  /*91e0*/  IABS R164, R240 ;  /* 0x000000f000a47213 */ /* 0x000fe20000000000 */
[----:B------:R-:W-:-:S03]  /*91f0*/  IMAD.HI.U32 R5, R0, R165, RZ ;  /* 0x000000a500057227 */ /* 0x000fc600078e00ff */
[----:B------:R-:W-:Y:S01]  /*9200*/  IABS R166, R243 ;  /* 0x000000f300a67213 */ /* 0x000fe20000000000 */
[--C-:B------:R-:W-:Y:S02]  /*9210*/  @!P3 IMAD.IADD R160, R160, 0x1, -R2.reuse ;  /* 0x00000001a0a0b824 */ /* 0x100fe400078e0a02 */
[----:B------:R-:W-:Y:S02]  /*9220*/  @!P1 IMAD.IADD R163, R163, 0x1, -R2 ;  /* 0x00000001a3a39824 */ /* 0x000fe400078e0a02 */
[----:B------:R-:W-:Y:S01]  /*9230*/  IMAD.MOV R5, RZ, RZ, -R5 ;  /* 0x000000ffff057224 */ /* 0x000fe200078e0a05 */
[C---:B------:R-:W-:Y:S01]  /*9240*/  ISETP.GT.U32.AND P3, PT, R2.reuse, R160, PT ;  /* 0x000000a00200720c */ /* 0x040fe20003f64070 */
[----:B------:R-:W-:Y:S01]  /*9250*/  @!P2 IMAD.MOV R159, RZ, RZ, -R159 ;  /* 0x000000ffff9fa224 */ /* 0x000fe200078e0a9f */
[C---:B------:R-:W-:Y:S01]  /*9260*/  ISETP.GT.U32.AND P2, PT, R2.reuse, R163, PT ;  /* 0x000000a30200720c */ /* 0x040fe20003f44070 */
[----:B------:R-:W-:Y:S02]  /*9270*/  IMAD R165, R2, R5, R165 ;  /* 0x0000000502a57224 */ /* 0x000fe400078e02a5 */
[----:B------:R-:W-:-:S04]  /*9280*/  IMAD.HI.U32 R4, R0, R164, RZ ;  /* 0x000000a400047227 */ /* 0x000fc800078e00ff */
[----:B------:R-:W-:-:S04]  /*9290*/  IMAD.HI.U32 R5, R0, R166, RZ ;  /* 0x000000a600057227 */ /* 0x000fc800078e00ff */
[----:B------:R-:W-:Y:S01]  /*92a0*/  @!P5 IMAD.IADD R161, R161, 0x1, -R2 ;  /* 0x00000001a1a1d824 */ /* 0x000fe200078e0a02 */
[----:B------:R-:W-:Y:S01]  /*92b0*/  ISETP.GE.AND P5, PT, R238, RZ, PT ;  /* 0x000000ffee00720c */ /* 0x000fe20003fa6270 */
[----:B------:R-:W-:Y:S02]  /*92c0*/  IMAD.MOV R4, RZ, RZ, -R4 ;  /* 0x000000ffff047224 */ /* 0x000fe400078e0a04 */
[----:B------:R-:W-:Y:S01]  /*92d0*/  VIADD R238, R3, 0x59 ;  /* 0x0000005903ee7836 */ /* 0x000fe20000000000 */
[C---:B------:R-:W-:Y:S01]  /*92e0*/  ISETP.GT.U32.AND P1, PT, R2.reuse, R161, PT ;  /* 0x000000a10200720c */ /* 0x040fe20003f24070 */
[----:B------:R-:W-:Y:S02]  /*92f0*/  IMAD.MOV R5, RZ, RZ, -R5 ;  /* 0x000000ffff057224 */ /* 0x000fe400078e0a05 */
[C---:B------:R-:W-:Y:S01]  /*9300*/  IMAD R164, R2.reuse, R4, R164 ;  /* 0x0000000402a47224 */ /* 0x040fe200078e02a4 */
[----:B------:R-:W-:Y:S01]  /*9310*/  IABS R4, R238 ;  /* 0x000000ee00047213 */ /* 0x000fe20000000000 */
[----:B------:R-:W-:-:S02]  /*9320*/  IMAD R166, R2, R5, R166 ;  /* 0x0000000502a67224 */ /* 0x000fc400078e02a6 */
[--C-:B------:R-:W-:Y:S01]  /*9330*/  @!P3 IMAD.IADD R160, R160, 0x1, -R2.reuse ;  /* 0x00000001a0a0b824 */ /* 0x100fe200078e0a02 */
[C---:B------:R-:W-:Y:S01]  /*9340*/  ISETP.GT.U32.AND P3, PT, R2.reuse, R164, PT ;  /* 0x000000a40200720c */ /* 0x040fe20003f64070 */
[----:B------:R-:W-:Y:S01]  /*9350*/  @!P2 IMAD.IADD R163, R163, 0x1, -R2 ;  /* 0x00000001a3a3a824 */ /* 0x000fe200078e0a02 */
[----:B------:R-:W-:Y:S01]  /*9360*/  ISETP.GT.U32.AND P2, PT, R2, R166, PT ;  /* 0x000000a60200720c */ /* 0x000fe20003f44070 */
[----:B------:R-:W-:-:S04]  /*9370*/  IMAD.HI.U32 R5, R0, R4, RZ ;  /* 0x0000000400057227 */ /* 0x000fc800078e00ff */
[----:B------:R-:W-:Y:S01]  /*9380*/  @!P0 IMAD.MOV R160, RZ, RZ, -R160 ;  /* 0x000000ffffa08224 */ /* 0x000fe200078e0aa0 */
[C---:B------:R-:W-:Y:S01]  /*9390*/  ISETP.GT.U32.AND P0, PT, R2.reuse, R165, PT ;  /* 0x000000a50200720c */ /* 0x040fe20003f04070 */
[----:B------:R-:W-:Y:S02]  /*93a0*/  IMAD.MOV R5, RZ, RZ, -R5 ;  /* 0x000000ffff057224 */ /* 0x000fe400078e0a05 */
[----:B------:R-:W-:Y:S01]  /*93b0*/  @!P4 IMAD.MOV R157, RZ, RZ, -R157 ;  /* 0x000000ffff9dc224 */ /* 0x000fe200078e0a9d */
[C---:B------:R-:W-:Y:S01]  /*93c0*/  ISETP.GT.U32.AND P4, PT, R2.reuse, R162, PT ;  /* 0x000000a20200720c */ /* 0x040fe20003f84070 */
[----:B------:R-:W-:Y:S02]  /*93d0*/  IMAD R167, R2, R5, R4 ;  /* 0x0000000502a77224 */ /* 0x000fe400078e0204 */
[--C-:B------:R-:W-:Y:S01]  /*93e0*/  @!P1 IMAD.IADD R161, R161, 0x1, -R2.reuse ;  /* 0x00000001a1a19824 */ /* 0x100fe200078e0a02 */
[----:B------:R-:W-:Y:S01]  /*93f0*/  ISETP.GE.AND P1, PT, R241, RZ, PT ;  /* 0x000000fff100720c */ /* 0x000fe20003f26270 */
[----:B------:R-:W-:Y:S01]  /*9400*/  @!P2 IMAD.IADD R166, R166, 0x1, -R2 ;  /* 0x00000001a6a6a824 */ /* 0x000fe200078e0a02 */
[----:B------:R-:W-:Y:S01]  /*9410*/  ISETP.GT.U32.AND P2, PT, R2, R167, PT ;  /* 0x000000a70200720c */ /* 0x000fe20003f44070 */
[----:B------:R-:W-:-:S02]  /*9420*/  VIADD R241, R3, 0x58 ;  /* 0x0000005803f17836 */ /* 0x000fc40000000000 */
[--C-:B------:R-:W-:Y:S01]  /*9430*/  @!P0 IMAD.IADD R165, R165, 0x1, -R2.reuse ;  /* 0x00000001a5a58824 */ /* 0x100fe200078e0a02 */
[----:B------:R-:W-:Y:S01]  /*9440*/  ISETP.GE.AND P0, PT, R243, RZ, PT ;  /* 0x000000fff300720c */ /* 0x000fe20003f06270 */
[----:B------:R-:W-:Y:S01]  /*9450*/  VIADD R243, R3, 0x57 ;  /* 0x0000005703f37836 */ /* 0x000fe20000000000 */
[----:B------:R-:W-:Y:S01]  /*9460*/  IABS R168, R241 ;  /* 0x000000f100a87213 */ /* 0x000fe20000000000 */
[--C-:B------:R-:W-:Y:S01]  /*9470*/  @!P4 IMAD.IADD R162, R162, 0x1, -R2.reuse ;  /* 0x00000001a2a2c824 */ /* 0x100fe200078e0a02 */
[----:B------:R-:W-:Y:S01]  /*9480*/  ISETP.GE.AND P4, PT, R239, RZ, PT ;  /* 0x000000ffef00720c */ /* 0x000fe20003f86270 */
[----:B------:R-:W-:Y:S01]  /*9490*/  @!P3 IMAD.IADD R164, R164, 0x1, -R2 ;  /* 0x00000001a4a4b824 */ /* 0x000fe200078e0a02 */
[----:B------:R-:W-:Y:S01]  /*94a0*/  IABS R152, R243 ;  /* 0x000000f300987213 */ /* 0x000fe20000000000 */
[----:B------:R-:W-:Y:S01]  /*94b0*/  IMAD.HI.U32 R6, R0, R168, RZ ;  /* 0x000000a800067227 */ /* 0x000fe200078e00ff */
[----:B------:R-:W-:-:S03]  /*94c0*/  ISETP.GT.U32.AND P3, PT, R2, R162, PT ;  /* 0x000000a20200720c */ /* 0x000fc60003f64070 */
[----:B------:R-:W-:Y:S01]  /*94d0*/  @!P2 IMAD.IADD R167, R167, 0x1, -R2 ;  /* 0x00000001a7a7a824 */ /* 0x000fe200078e0a02 */
[----:B------:R-:W-:Y:S01]  /*94e0*/  ISETP.GT.U32.AND P2, PT, R2, R165, PT ;  /* 0x000000a50200720c */ /* 0x000fe20003f44070 */
[----:B------:R-:W-:Y:S02]  /*94f0*/  IMAD.MOV R6, RZ, RZ, -R6 ;  /* 0x000000ffff067224 */ /* 0x000fe400078e0a06 */
[----:B------:R-:W-:-:S04]  /*9500*/  IMAD.HI.U32 R8, R0, R152, RZ ;  /* 0x0000009800087227 */ /* 0x000fc800078e00ff */
[----:B------:R-:W-:Y:S02]  /*9510*/  VIADD R239, R3, 0x56 ;  /* 0x0000005603ef7836 */ /* 0x000fe40000000000 */
[----:B------:R-:W-:Y:S01]  /*9520*/  @!P6 IMAD.MOV R158, RZ, RZ, -R158 ;  /* 0x000000ffff9ee224 */ /* 0x000fe200078e0a9e */
[C---:B------:R-:W-:Y:S01]  /*9530*/  ISETP.GT.U32.AND P6, PT, R2.reuse, R164, PT ;  /* 0x000000a40200720c */ /* 0x040fe20003fc4070 */
[C---:B------:R-:W-:Y:S01]  /*9540*/  IMAD R168, R2.reuse, R6, R168 ;  /* 0x0000000602a87224 */ /* 0x040fe200078e02a8 */
[----:B------:R-:W-:Y:S01]  /*9550*/  IABS R5, R239 ;  /* 0x000000ef00057213 */ /* 0x000fe20000000000 */
[----:B------:R-:W-:Y:S02]  /*9560*/  IMAD.MOV R8, RZ, RZ, -R8 ;  /* 0x000000ffff087224 */ /* 0x000fe400078e0a08 */
[----:B------:R-:W-:Y:S01]  /*9570*/  @!P1 IMAD.MOV R163, RZ, RZ, -R163 ;  /* 0x000000ffffa39224 */ /* 0x000fe200078e0aa3 */
[C---:B------:R-:W-:Y:S01]  /*9580*/  ISETP.GT.U32.AND P1, PT, R2.reuse, R168, PT ;  /* 0x000000a80200720c */ /* 0x040fe20003f24070 */
[----:B------:R-:W-:-:S02]  /*9590*/  IMAD R8, R2, R8, R152 ;  /* 0x0000000802087224 */ /* 0x000fc400078e0298 */
[----:B------:R-:W-:Y:S01]  /*95a0*/  @!P5 IMAD.MOV R161, RZ, RZ, -R161 ;  /* 0x000000ffffa1d224 */ /* 0x000fe200078e0aa1 */
[----:B------:R-:W-:Y:S01]  /*95b0*/  ISETP.GT.U32.AND P5, PT, R2, R166, PT ;  /* 0x000000a60200720c */ /* 0x000fe20003fa4070 */
[----:B------:R-:W-:Y:S01]  /*95c0*/  @!P3 IMAD.IADD R162, R162, 0x1, -R2 ;  /* 0x00000001a2a2b824 */ /* 0x000fe200078e0a02 */
[----:B------:R-:W-:Y:S01]  /*95d0*/  ISETP.GE.AND P3, PT, R240, RZ, PT ;  /* 0x000000fff000720c */ /* 0x000fe20003f66270 */
[----:B------:R-:W-:-:S04]  /*95e0*/  IMAD.HI.U32 R153, R0, R5, RZ ;  /* 0x0000000500997227 */ /* 0x000fc800078e00ff */
[--C-:B------:R-:W-:Y:S01]  /*95f0*/  @!P2 IMAD.IADD R165, R165, 0x1, -R2.reuse ;  /* 0x00000001a5a5a824 */ /* 0x100fe200078e0a02 */
[----:B------:R-:W-:Y:S01]  /*9600*/  ISETP.GT.U32.AND P2, PT, R2, R8, PT ;  /* 0x000000080200720c */ /* 0x000fe20003f44070 */
[C---:B------:R-:W-:Y:S02]  /*9610*/  VIADD R240, R3.reuse, 0x55 ;  /* 0x0000005503f07836 */ /* 0x040fe40000000000 */
[----:B------:R-:W-:Y:S02]  /*9620*/  IMAD.MOV R153, RZ, RZ, -R153 ;  /* 0x000000ffff997224 */ /* 0x000fe400078e0a99 */
[----:B------:R-:W-:Y:S01]  /*9630*/  @!P6 IMAD.IADD R164, R164, 0x1, -R2 ;  /* 0x00000001a4a4e824 */ /* 0x000fe200078e0a02 */
[----:B------:R-:W-:Y:S01]  /*9640*/  ISETP.GE.AND P6, PT, R242, RZ, PT ;  /* 0x000000fff200720c */ /* 0x000fe20003fc6270 */
[----:B------:R-:W-:Y:S01]  /*9650*/  IMAD R5, R2, R153, R5 ;  /* 0x0000009902057224 */ /* 0x000fe200078e0205 */
[----:B------:R-:W-:Y:S01]  /*9660*/  IABS R7, R240 ;  /* 0x000000f000077213 */ /* 0x000fe20000000000 */
[----:B------:R-:W-:Y:S01]  /*9670*/  @!P4 IMAD.MOV R162, RZ, RZ, -R162 ;  /* 0x000000ffffa2c224 */ /* 0x000fe200078e0aa2 */
[----:B------:R-:W-:Y:S01]  /*9680*/  IADD3 R242, R3, 0x54, RZ ;  /* 0x0000005403f27810 */ /* 0x000fe20007ffe0ff */
[----:B------:R-:W-:Y:S01]  /*9690*/  @!P1 IMAD.IADD R168, R168, 0x1, -R2 ;  /* 0x00000001a8a89824 */ /* 0x000fe200078e0a02 */
[----:B------:R-:W-:Y:S01]  /*96a0*/  ISETP.GT.U32.AND P4, PT, R2, R167, PT ;  /* 0x000000a70200720c */ /* 0x000fe20003f84070 */
[----:B------:R-:W-:Y:S01]  /*96b0*/  IMAD.HI.U32 R6, R0, R7, RZ ;  /* 0x0000000700067227 */ /* 0x000fe200078e00ff */
[----:B------:R-:W-:-:S02]  /*96c0*/  IABS R4, R242 ;  /* 0x000000f200047213 */ /* 0x000fc40000000000 */
[----:B------:R-:W-:Y:S01]  /*96d0*/  ISETP.GE.AND P1, PT, R243, RZ, PT ;  /* 0x000000fff300720c */ /* 0x000fe20003f26270 */
[--C-:B------:R-:W-:Y:S01]  /*96e0*/  @!P5 IMAD.IADD R166, R166, 0x1, -R2.reuse ;  /* 0x00000001a6a6d824 */ /* 0x100fe200078e0a02 */
[----:B------:R-:W-:Y:S01]  /*96f0*/  ISETP.GT.U32.AND P5, PT, R2, R5, PT ;  /* 0x000000050200720c */ /* 0x000fe20003fa4070 */
[----:B------:R-:W-:Y:S01]  /*9700*/  @!P2 IMAD.IADD R8, R8, 0x1, -R2 ;  /* 0x000000010808a824 */ /* 0x000fe200078e0a02 */
[----:B------:R-:W-:Y:S01]  /*9710*/  ISETP.GT.U32.AND P2, PT, R2, R168, PT ;  /* 0x000000a80200720c */ /* 0x000fe20003f44070 */
[----:B------:R-:W-:-:S04]  /*9720*/  IMAD.HI.U32 R152, R0, R4, RZ ;  /* 0x0000000400987227 */ /* 0x000fc800078e00ff */
[----:B------:R-:W-:Y:S02]  /*9730*/  IMAD.MOV R6, RZ, RZ, -R6 ;  /* 0x000000ffff067224 */ /* 0x000fe400078e0a06 */
[----:B------:R-:W-:Y:S02]  /*9740*/  IMAD.MOV R152, RZ, RZ, -R152 ;  /* 0x000000ffff987224 */ /* 0x000fe400078e0a98 */
[C---:B------:R-:W-:Y:S02]  /*9750*/  IMAD R7, R2.reuse, R6, R7 ;  /* 0x0000000602077224 */ /* 0x040fe400078e0207 */
[----:B------:R-:W-:Y:S01]  /*9760*/  @!P4 IMAD.IADD R167, R167, 0x1, -R2 ;  /* 0x00000001a7a7c824 */ /* 0x000fe200078e0a02 */
[----:B------:R-:W-:Y:S01]  /*9770*/  ISETP.GE.AND P4, PT, R241, RZ, PT ;  /* 0x000000fff100720c */ /* 0x000fe20003f86270 */
[C---:B------:R-:W-:Y:S02]  /*9780*/  IMAD R4, R2.reuse, R152, R4 ;  /* 0x0000009802047224 */ /* 0x040fe400078e0204 */
[----:B------:R-:W-:Y:S01]  /*9790*/  @!P0 IMAD.MOV R166, RZ, RZ, -R166 ;  /* 0x000000ffffa68224 */ /* 0x000fe200078e0aa6 */
[----:B------:R-:W-:Y:S01]  /*97a0*/  ISETP.GT.U32.AND P0, PT, R2, R7, PT ;  /* 0x000000070200720c */ /* 0x000fe20003f04070 */
[----:B------:R-:W-:-:S02]  /*97b0*/  VIADD R241, R3, 0x52 ;  /* 0x0000005203f17836 */ /* 0x000fc40000000000 */
[----:B------:R-:W-:Y:S02]  /*97c0*/  VIADD R243, R3, 0x53 ;  /* 0x0000005303f37836 */ /* 0x000fe40000000000 */
[--C-:B------:R-:W-:Y:S01]  /*97d0*/  @!P5 IMAD.IADD R5, R5, 0x1, -R2.reuse ;  /* 0x000000010505d824 */ /* 0x100fe200078e0a02 */
[----:B------:R-:W-:Y:S01]  /*97e0*/  ISETP.GT.U32.AND P5, PT, R2, R8, PT ;  /* 0x000000080200720c */ /* 0x000fe20003fa4070 */
[----:B------:R-:W-:Y:S01]  /*97f0*/  @!P2 IMAD.IADD R168, R168, 0x1, -R2 ;  /* 0x00000001a8a8a824 */ /* 0x000fe200078e0a02 */
[C---:B------:R-:W-:Y:S01]  /*9800*/  ISETP.GT.U32.AND P2, PT, R2.reuse, R4, PT ;  /* 0x000000040200720c */ /* 0x040fe20003f44070 */
[----:B------:R-:W-:Y:S01]  /*9810*/  @!P6 IMAD.MOV R165, RZ, RZ, -R165 ;  /* 0x000000ffffa5e224 */ /* 0x000fe200078e0aa5 */
[----:B------:R-:W-:Y:S01]  /*9820*/  IABS R152, R241 ;  /* 0x000000f100987213 */ /* 0x000fe20000000000 */
[----:B------:R-:W-:Y:S01]  /*9830*/  @!P4 IMAD.MOV R168, RZ, RZ, -R168 ;  /* 0x000000ffffa8c224 */ /* 0x000fe200078e0aa8 */
[----:B------:R-:W-:Y:S01]  /*9840*/  IABS R6, R243 ;  /* 0x000000f300067213 */ /* 0x000fe20000000000 */
[----:B------:R-:W-:Y:S01]  /*9850*/  @!P0 IMAD.IADD R7, R7, 0x1, -R2 ;  /* 0x0000000107078824 */ /* 0x000fe200078e0a02 */
[----:B------:R-:W-:Y:S01]  /*9860*/  ISETP.GT.U32.AND P6, PT, R2, R5, PT ;  /* 0x000000050200720c */ /* 0x000fe20003fc4070 */
[----:B------:R-:W-:Y:S01]  /*9870*/  IMAD.HI.U32 R169, R0, R152, RZ ;  /* 0x0000009800a97227 */ /* 0x000fe200078e00ff */
[----:B------:R-:W-:-:S03]  /*9880*/  ISETP.GE.AND P0, PT, R243, RZ, PT ;  /* 0x000000fff300720c */ /* 0x000fc60003f06270 */
[----:B------:R-:W-:-:S04]  /*9890*/  IMAD.HI.U32 R153, R0, R6, RZ ;  /* 0x0000000600997227 */ /* 0x000fc800078e00ff */
[----:B------:R-:W-:Y:S02]  /*98a0*/  IMAD.MOV R169, RZ, RZ, -R169 ;  /* 0x000000ffffa97224 */ /* 0x000fe400078e0aa9 */
[--C-:B------:R-:W-:Y:S01]  /*98b0*/  @!P5 IMAD.IADD R8, R8, 0x1, -R2.reuse ;  /* 0x000000010808d824 */ /* 0x100fe200078e0a02 */
[----:B------:R-:W-:Y:S01]  /*98c0*/  ISETP.GE.AND P5, PT, R240, RZ, PT ;  /* 0x000000fff000720c */ /* 0x000fe20003fa6270 */
[----:B------:R-:W-:Y:S02]  /*98d0*/  IMAD.MOV R153, RZ, RZ, -R153 ;  /* 0x000000ffff997224 */ /* 0x000fe400078e0a99 */
[----:B------:R-:W-:Y:S01]  /*98e0*/  @!P2 IMAD.IADD R4, R4, 0x1, -R2 ;  /* 0x000000010404a824 */ /* 0x000fe200078e0a02 */
[C---:B------:R-:W-:Y:S01]  /*98f0*/  ISETP.GT.U32.AND P2, PT, R2.reuse, R7, PT ;  /* 0x000000070200720c */ /* 0x040fe20003f44070 */
[C---:B------:R-:W-:Y:S02]  /*9900*/  IMAD R174, R2.reuse, R169, R152 ;  /* 0x000000a902ae7224 */ /* 0x040fe400078e0298 */
[C---:B------:R-:W-:Y:S01]  /*9910*/  IMAD R173, R2.reuse, R153, R6 ;  /* 0x0000009902ad7224 */ /* 0x040fe200078e0206 */
[----:B------:R-:W-:Y:S01]  /*9920*/  ISETP.GT.U32.AND P4, PT, R2, R4, PT ;  /* 0x000000040200720c */ /* 0x000fe20003f84070 */
[----:B------:R-:W-:-:S02]  /*9930*/  IMAD.MOV.U32 R169, RZ, RZ, R8 ;  /* 0x000000ffffa97224 */ /* 0x000fc400078e0008 */
[--C-:B------:R-:W-:Y:S01]  /*9940*/  @!P6 IMAD.IADD R5, R5, 0x1, -R2.reuse ;  /* 0x000000010505e824 */ /* 0x100fe200078e0a02 */
[----:B------:R-:W-:Y:S01]  /*9950*/  ISETP.GE.AND P6, PT, R242, RZ, PT ;  /* 0x000000fff200720c */ /* 0x000fe20003fc6270 */
[----:B------:R-:W-:Y:S01]  /*9960*/  @!P1 IMAD.MOV R169, RZ, RZ, -R169 ;  /* 0x000000ffffa99224 */ /* 0x000fe200078e0aa9 */
[C---:B------:R-:W-:Y:S01]  /*9970*/  ISETP.GT.U32.AND P1, PT, R2.reuse, R173, PT ;  /* 0x000000ad0200720c */ /* 0x040fe20003f24070 */
[----:B------:R-:W-:Y:S02]  /*9980*/  VIADD R242, R3, 0x51 ;  /* 0x0000005103f27836 */ /* 0x000fe40000000000 */
[----:B------:R-:W-:Y:S01]  /*9990*/  @!P2 IMAD.IADD R7, R7, 0x1, -R2 ;  /* 0x000000010707a824 */ /* 0x000fe200078e0a02 */
[----:B------:R-:W-:Y:S01]  /*99a0*/  ISETP.GT.U32.AND P2, PT, R2, R174, PT ;  /* 0x000000ae0200720c */ /* 0x000fe20003f44070 */
[----:B------:R-:W-:Y:S01]  /*99b0*/  VIADD R243, R3, 0x50 ;  /* 0x0000005003f37836 */ /* 0x000fe20000000000 */
[----:B------:R-:W-:Y:S01]  /*99c0*/  IABS R175, R242 ;  /* 0x000000f200af7213 */ /* 0x000fe20000000000 */
[----:B------:R-:W-:-:S02]  /*99d0*/  IMAD.MOV.U32 R171, RZ, RZ, R7 ;  /* 0x000000ffffab7224 */ /* 0x000fc400078e0007 */
[----:B------:R-:W-:Y:S01]  /*99e0*/  IMAD.MOV.U32 R170, RZ, RZ, R5 ;  /* 0x000000ffffaa7224 */ /* 0x000fe200078e0005 */
[----:B------:R-:W-:Y:S01]  /*99f0*/  IABS R176, R243 ;  /* 0x000000f300b07213 */ /* 0x000fe20000000000 */
[----:B------:R-:W-:Y:S02]  /*9a00*/  @!P5 IMAD.MOV R171, RZ, RZ, -R171 ;  /* 0x000000ffffabd224 */ /* 0x000fe400078e0aab */
[----:B------:R-:W-:Y:S01]  /*9a10*/  @!P1 IMAD.IADD R173, R173, 0x1, -R2 ;  /* 0x00000001adad9824 */ /* 0x000fe200078e0a02 */
[----:B------:R-:W-:Y:S01]  /*9a20*/  ISETP.GE.AND P1, PT, R243, RZ, PT ;  /* 0x000000fff300720c */ /* 0x000fe20003f26270 */
[----:B------:R-:W-:-:S03]  /*9a30*/  IMAD.HI.U32 R5, R0, R175, RZ ;  /* 0x000000af00057227 */ /* 0x000fc600078e00ff */
[----:B------:R-:W-:Y:S01]  /*9a40*/  ISETP.GT.U32.AND P5, PT, R2, R173, PT ;  /* 0x000000ad0200720c */ /* 0x000fe20003fa4070 */
[----:B------:R-:W-:Y:S02]  /*9a50*/  @!P2 IMAD.IADD R174, R174, 0x1, -R2 ;  /* 0x00000001aeaea824 */ /* 0x000fe400078e0a02 */
[----:B------:R-:W-:Y:S02]  /*9a60*/  IMAD.MOV R5, RZ, RZ, -R5 ;  /* 0x000000ffff057224 */ /* 0x000fe400078e0a05 */
[----:B------:R-:W-:Y:S01]  /*9a70*/  IMAD.HI.U32 R6, R0, R176, RZ ;  /* 0x000000b000067227 */ /* 0x000fe200078e00ff */
[----:B------:R-:W-:-:S03]  /*9a80*/  ISETP.GT.U32.AND P2, PT, R2, R174, PT ;  /* 0x000000ae0200720c */ /* 0x000fc60003f44070 */
[C---:B------:R-:W-:Y:S02]  /*9a90*/  IMAD R175, R2.reuse, R5, R175 ;  /* 0x0000000502af7224 */ /* 0x040fe400078e02af */
[----:B------:R-:W-:Y:S02]  /*9aa0*/  IMAD.MOV R6, RZ, RZ, -R6 ;  /* 0x000000ffff067224 */ /* 0x000fe400078e0a06 */
[----:B------:R-:W-:Y:S01]  /*9ab0*/  @!P5 IMAD.IADD R173, R173, 0x1, -R2 ;  /* 0x00000001adadd824 */ /* 0x000fe200078e0a02 */
[----:B------:R-:W-:Y:S01]  /*9ac0*/  ISETP.GT.U32.AND P5, PT, R2, R175, PT ;  /* 0x000000af0200720c */ /* 0x000fe20003fa4070 */
[----:B------:R-:W-:-:S04]  /*9ad0*/  IMAD.HI.U32 R5, R0, R177, RZ ;  /* 0x000000b100057227 */ /* 0x000fc800078e00ff */
[----:B------:R-:W-:Y:S02]  /*9ae0*/  IMAD R176, R2, R6, R176 ;  /* 0x0000000602b07224 */ /* 0x000fe400078e02b0 */
[----:B------:R-:W-:Y:S02]  /*9af0*/  IMAD.MOV R5, RZ, RZ, -R5 ;  /* 0x000000ffff057224 */ /* 0x000fe400078e0a05 */
[----:B------:R-:W-:Y:S01]  /*9b00*/  @!P2 IMAD.IADD R174, R174, 0x1, -R2 ;  /* 0x00000001aeaea824 */ /* 0x000fe200078e0a02 */
[----:B------:R-:W-:Y:S01]  /*9b10*/  ISETP.GT.U32.AND P2, PT, R2, R176, PT ;  /* 0x000000b00200720c */ /* 0x000fe20003f44070 */
[----:B------:R-:W-:Y:S01]  /*9b20*/  @!P3 IMAD.MOV R164, RZ, RZ, -R164 ;  /* 0x000000ffffa4b224 */ /* 0x000fe200078e0aa4 */
[----:B------:R-:W-:Y:S01]  /*9b30*/  ISETP.GE.AND P3, PT, R238, RZ, PT ;  /* 0x000000ffee00720c */ /* 0x000fe20003f66270 */
[----:B------:R-:W-:Y:S02]  /*9b40*/  VIADD R243, R3, 0x4d ;  /* 0x0000004d03f37836 */ /* 0x000fe40000000000 */
[----:B------:R-:W-:-:S03]  /*9b50*/  IMAD.HI.U32 R8, R0, R178, RZ ;  /* 0x000000b200087227 */ /* 0x000fc600078e00ff */
[----:B------:R-:W-:Y:S01]  /*9b60*/  IABS R179, R243 ;  /* 0x000000f300b37213 */ /* 0x000fe20000000000 */
[----:B------:R-:W-:Y:S02]  /*9b70*/  IMAD R177, R2, R5, R177 ;  /* 0x0000000502b17224 */ /* 0x000fe400078e02b1 */
[----:B------:R-:W-:Y:S01]  /*9b80*/  @!P4 IMAD.IADD R4, R4, 0x1, -R2 ;  /* 0x000000010404c824 */ /* 0x000fe200078e0a02 */
[----:B------:R-:W-:Y:S01]  /*9b90*/  ISETP.GE.AND P4, PT, R242, RZ, PT ;  /* 0x000000fff200720c */ /* 0x000fe20003f86270 */
[----:B------:R-:W-:Y:S02]  /*9ba0*/  IMAD.MOV R8, RZ, RZ, -R8 ;  /* 0x000000ffff087224 */ /* 0x000fe400078e0a08 */
[----:B------:R-:W-:Y:S01]  /*9bb0*/  @!P5 IMAD.IADD R175, R175, 0x1, -R2 ;  /* 0x00000001afafd824 */ /* 0x000fe200078e0a02 */
[C---:B------:R-:W-:Y:S01]  /*9bc0*/  ISETP.GT.U32.AND P5, PT, R2.reuse, R177, PT ;  /* 0x000000b10200720c */ /* 0x040fe20003fa4070 */
[----:B------:R-:W-:Y:S02]  /*9bd0*/  IMAD.MOV.U32 R172, RZ, RZ, R4 ;  /* 0x000000ffffac7224 */ /* 0x000fe400078e0004 */
[----:B------:R-:W-:-:S02]  /*9be0*/  IMAD R178, R2, R8, R178 ;  /* 0x0000000802b27224 */ /* 0x000fc400078e02b2 */
[----:B------:R-:W-:Y:S02]  /*9bf0*/  VIADD R237, R3, 0x4c ;  /* 0x0000004c03ed7836 */ /* 0x000fe40000000000 */
[----:B------:R-:W-:-:S03]  /*9c00*/  IMAD.HI.U32 R7, R0, R179, RZ ;  /* 0x000000b300077227 */ /* 0x000fc600078e00ff */
[----:B------:R-:W-:Y:S01]  /*9c10*/  IABS R180, R237 ;  /* 0x000000ed00b47213 */ /* 0x000fe20000000000 */
[----:B------:R-:W-:Y:S01]  /*9c20*/  @!P6 IMAD.MOV R172, RZ, RZ, -R172 ;  /* 0x000000fffface224 */ /* 0x000fe200078e0aac */
[----:B------:R-:W-:Y:S01]  /*9c30*/  ISETP.GT.U32.AND P6, PT, R2, R175, PT ;  /* 0x000000af0200720c */ /* 0x000fe20003fc4070 */
[--C-:B------:R-:W-:Y:S01]  /*9c40*/  @!P2 IMAD.IADD R176, R176, 0x1, -R2.reuse ;  /* 0x00000001b0b0a824 */ /* 0x100fe200078e0a02 */
[C---:B------:R-:W-:Y:S01]  /*9c50*/  ISETP.GT.U32.AND P2, PT, R2.reuse, R178, PT ;  /* 0x000000b20200720c */ /* 0x040fe20003f44070 */
[----:B------:R-:W-:Y:S01]  /*9c60*/  @!P3 IMAD.MOV R167, RZ, RZ, -R167 ;  /* 0x000000ffffa7b224 */ /* 0x000fe200078e0aa7 */
[----:B------:R-:W-:Y:S01]  /*9c70*/  ISETP.GE.AND P3, PT, R239, RZ, PT ;  /* 0x000000ffef00720c */ /* 0x000fe20003f66270 */
[----:B------:R-:W-:Y:S01]  /*9c80*/  VIADD R239, R3, 0x4a ;  /* 0x0000004a03ef7836 */ /* 0x000fe20000000000 */
[----:B------:R-:W-:Y:S01]  /*9c90*/  IADD3 R7, -R7, RZ, RZ ;  /* 0x000000ff07077210 */ /* 0x000fe20007ffe1ff */
[----:B------:R-:W-:Y:S01]  /*9ca0*/  @!P5 IMAD.IADD R177, R177, 0x1, -R2 ;  /* 0x00000001b1b1d824 */ /* 0x000fe200078e0a02 */
[----:B------:R-:W-:Y:S01]  /*9cb0*/  ISETP.GT.U32.AND P5, PT, R2, R176, PT ;  /* 0x000000b00200720c */ /* 0x000fe20003fa4070 */
[----:B------:R-:W-:Y:S01]  /*9cc0*/  IMAD.HI.U32 R6, R0, R180, RZ ;  /* 0x000000b400067227 */ /* 0x000fe200078e00ff */
[----:B------:R-:W-:-:S03]  /*9cd0*/  IABS R182, R239 ;  /* 0x000000ef00b67213 */ /* 0x000fc60000000000 */
[C---:B------:R-:W-:Y:S02]  /*9ce0*/  IMAD R179, R2.reuse, R7, R179 ;  /* 0x0000000702b37224 */ /* 0x040fe400078e02b3 */
[----:B------:R-:W-:Y:S02]  /*9cf0*/  VIADD R238, R3, 0x4b ;  /* 0x0000004b03ee7836 */ /* 0x000fe40000000000 */
[----:B------:R-:W-:Y:S02]  /*9d00*/  IMAD.MOV R6, RZ, RZ, -R6 ;  /* 0x000000ffff067224 */ /* 0x000fe400078e0a06 */
[--C-:B------:R-:W-:Y:S01]  /*9d10*/  @!P6 IMAD.IADD R175, R175, 0x1, -R2.reuse ;  /* 0x00000001afafe824 */ /* 0x100fe200078e0a02 */
[----:B------:R-:W-:Y:S01]  /*9d20*/  ISETP.GT.U32.AND P6, PT, R2, R179, PT ;  /* 0x000000b30200720c */ /* 0x000fe20003fc4070 */
[----:B------:R-:W-:Y:S01]  /*9d30*/  @!P2 IMAD.IADD R178, R178, 0x1, -R2 ;  /* 0x00000001b2b2a824 */ /* 0x000fe200078e0a02 */
[----:B------:R-:W-:Y:S01]  /*9d40*/  IABS R181, R238 ;  /* 0x000000ee00b57213 */ /* 0x000fe20000000000 */
[----:B------:R-:W-:Y:S01]  /*9d50*/  IMAD.HI.U32 R4, R0, R182, RZ ;  /* 0x000000b600047227 */ /* 0x000fe200078e00ff */
[----:B------:R-:W-:-:S03]  /*9d60*/  ISETP.GT.U32.AND P2, PT, R2, R177, PT ;  /* 0x000000b10200720c */ /* 0x000fc60003f44070 */
[C---:B------:R-:W-:Y:S02]  /*9d70*/  IMAD R180, R2.reuse, R6, R180 ;  /* 0x0000000602b47224 */ /* 0x040fe400078e02b4 */
[----:B------:R-:W-:Y:S01]  /*9d80*/  @!P0 IMAD.MOV R173, RZ, RZ, -R173 ;  /* 0x000000ffffad8224 */ /* 0x000fe200078e0aad */
[----:B------:R-:W-:Y:S01]  /*9d90*/  ISETP.GT.U32.AND P0, PT, R2, R178, PT ;  /* 0x000000b20200720c */ /* 0x000fe20003f04070 */
[----:B------:R-:W-:Y:S02]  /*9da0*/  IMAD.MOV R4, RZ, RZ, -R4 ;  /* 0x000000ffff047224 */ /* 0x000fe400078e0a04 */
[----:B------:R-:W-:Y:S01]  /*9db0*/  @!P5 IMAD.IADD R176, R176, 0x1, -R2 ;  /* 0x00000001b0b0d824 */ /* 0x000fe200078e0a02 */
[----:B------:R-:W-:Y:S01]  /*9dc0*/  ISETP.GT.U32.AND P5, PT, R2, R180, PT ;  /* 0x000000b40200720c */ /* 0x000fe20003fa4070 */
[----:B------:R-:W-:-:S04]  /*9dd0*/  IMAD.HI.U32 R5, R0, R181, RZ ;  /* 0x000000b500057227 */ /* 0x000fc800078e00ff */
[C---:B------:R-:W-:Y:S02]  /*9de0*/  IMAD R182, R2.reuse, R4, R182 ;  /* 0x0000000402b67224 */ /* 0x040fe400078e02b6 */
[----:B------:R-:W-:Y:S02]  /*9df0*/  VIADD R240, R3, 0x49 ;  /* 0x0000004903f07836 */ /* 0x000fe40000000000 */
[----:B------:R-:W-:Y:S01]  /*9e00*/  @!P3 IMAD.MOV R170, RZ, RZ, -R170 ;  /* 0x000000ffffaab224 */ /* 0x000fe200078e0aaa */
[----:B------:R-:W-:Y:S01]  /*9e10*/  ISETP.GE.AND P3, PT, R241, RZ, PT ;  /* 0x000000fff100720c */ /* 0x000fe20003f66270 */
[----:B------:R-:W-:Y:S01]  /*9e20*/  IMAD.MOV R5, RZ, RZ, -R5 ;  /* 0x000000ffff057224 */ /* 0x000fe200078e0a05 */
[----:B------:R-:W-:Y:S01]  /*9e30*/  IABS R183, R240 ;  /* 0x000000f000b77213 */ /* 0x000fe20000000000 */
[----:B------:R-:W-:Y:S02]  /*9e40*/  VIADD R242, R3, 0x48 ;  /* 0x0000004803f27836 */ /* 0x000fe40000000000 */
[--C-:B------:R-:W-:Y:S01]  /*9e50*/  @!P6 IMAD.IADD R179, R179, 0x1, -R2.reuse ;  /* 0x00000001b3b3e824 */ /* 0x100fe200078e0a02 */
[C---:B------:R-:W-:Y:S01]  /*9e60*/  ISETP.GT.U32.AND P6, PT, R2.reuse, R182, PT ;  /* 0x000000b60200720c */ /* 0x040fe20003fc4070 */
[----:B------:R-:W-:Y:S01]  /*9e70*/  IMAD R181, R2, R5, R181 ;  /* 0x0000000502b57224 */ /* 0x000fe200078e02b5 */
[----:B------:R-:W-:Y:S01]  /*9e80*/  IABS R184, R242 ;  /* 0x000000f200b87213 */ /* 0x000fe20000000000 */
[--C-:B------:R-:W-:Y:S01]  /*9e90*/  @!P0 IMAD.IADD R178, R178, 0x1, -R2.reuse ;  /* 0x00000001b2b28824 */ /* 0x100fe200078e0a02 */
[----:B------:R-:W-:Y:S01]  /*9ea0*/  ISETP.GE.AND P0, PT, R235, RZ, PT ;  /* 0x000000ffeb00720c */ /* 0x000fe20003f06270 */
[----:B------:R-:W-:Y:S01]  /*9eb0*/  @!P2 IMAD.IADD R177, R177, 0x1, -R2 ;  /* 0x00000001b1b1a824 */ /* 0x000fe200078e0a02 */
[----:B------:R-:W-:Y:S01]  /*9ec0*/  ISETP.GT.U32.AND P2, PT, R2, R181, PT ;  /* 0x000000b50200720c */ /* 0x000fe20003f44070 */
[----:B------:R-:W-:-:S04]  /*9ed0*/  IMAD.HI.U32 R6, R0, R183, RZ ;  /* 0x000000b700067227 */ /* 0x000fc800078e00ff */
[----:B------:R-:W-:Y:S01]  /*9ee0*/  @!P5 IMAD.IADD R180, R180, 0x1, -R2 ;  /* 0x00000001b4b4d824 */ /* 0x000fe200078e0a02 */
[----:B------:R-:W-:Y:S01]  /*9ef0*/  ISETP.GE.AND P5, PT, R236, RZ, PT ;  /* 0x000000ffec00720c */ /* 0x000fe20003fa6270 */
[----:B------:R-:W-:Y:S02]  /*9f00*/  VIADD R241, R3, 0x47 ;  /* 0x0000004703f17836 */ /* 0x000fe40000000000 */
[----:B------:R-:W-:-:S03]  /*9f10*/  IMAD.HI.U32 R5, R0, R184, RZ ;  /* 0x000000b800057227 */ /* 0x000fc600078e00ff */
[----:B------:R-:W-:Y:S01]  /*9f20*/  IABS R185, R241 ;  /* 0x000000f100b97213 */ /* 0x000fe20000000000 */
[----:B------:R-:W-:Y:S02]  /*9f30*/  IMAD.MOV R6, RZ, RZ, -R6 ;  /* 0x000000ffff067224 */ /* 0x000fe400078e0a06 */
[----:B------:R-:W-:Y:S02]  /*9f40*/  IMAD.MOV R5, RZ, RZ, -R5 ;  /* 0x000000ffff057224 */ /* 0x000fe400078e0a05 */
[----:B------:R-:W-:Y:S02]  /*9f50*/  @!P6 IMAD.IADD R182, R182, 0x1, -R2 ;  /* 0x00000001b6b6e824 */ /* 0x000fe400078e0a02 */
[----:B------:R-:W-:Y:S01]  /*9f60*/  @!P3 IMAD.MOV R174, RZ, RZ, -R174 ;  /* 0x000000ffffaeb224 */ /* 0x000fe200078e0aae */
[C---:B------:R-:W-:Y:S01]  /*9f70*/  ISETP.GT.U32.AND P3, PT, R2.reuse, R179, PT ;  /* 0x000000b30200720c */ /* 0x040fe20003f64070 */
[C---:B------:R-:W-:Y:S01]  /*9f80*/  IMAD R183, R2.reuse, R6, R183 ;  /* 0x0000000602b77224 */ /* 0x040fe200078e02b7 */
[C---:B------:R-:W-:Y:S01]  /*9f90*/  ISETP.GT.U32.AND P6, PT, R2.reuse, R182, PT ;  /* 0x000000b60200720c */ /* 0x040fe20003fc4070 */
[----:B------:R-:W-:-:S02]  /*9fa0*/  IMAD R184, R2, R5, R184 ;  /* 0x0000000502b87224 */ /* 0x000fc400078e02b8 */
[----:B------:R-:W-:-:S04]  /*9fb0*/  IMAD.HI.U32 R4, R0, R185, RZ ;  /* 0x000000b900047227 */ /* 0x000fc800078e00ff */
[----:B------:R-:W-:Y:S01]  /*9fc0*/  @!P0 IMAD.MOV R177, RZ, RZ, -R177 ;  /* 0x000000ffffb18224 */ /* 0x000fe200078e0ab1 */
[C---:B------:R-:W-:Y:S01]  /*9fd0*/  ISETP.GT.U32.AND P0, PT, R2.reuse, R183, PT ;  /* 0x000000b70200720c */ /* 0x040fe20003f04070 */
[----:B------:R-:W-:Y:S01]  /*9fe0*/  @!P2 IMAD.IADD R181, R181, 0x1, -R2 ;  /* 0x00000001b5b5a824 */ /* 0x000fe200078e0a02 */
[----:B------:R-:W-:Y:S01]  /*9ff0*/  ISETP.GE.AND P2, PT, R243, RZ, PT ;  /* 0x000000fff300720c */ /* 0x000fe20003f46270 */
[----:B------:R-:W-:Y:S01]  /*a000*/  @!P5 IMAD.MOV R178, RZ, RZ, -R178 ;  /* 0x000000ffffb2d224 */ /* 0x000fe200078e0ab2 */
[C---:B------:R-:W-:Y:S01]  /*a010*/  ISETP.GT.U32.AND P5, PT, R2.reuse, R184, PT ;  /* 0x000000b80200720c */ /* 0x040fe20003fa4070 */
[----:B------:R-:W-:Y:S02]  /*a020*/  IMAD.MOV R4, RZ, RZ, -R4 ;  /* 0x000000ffff047224 */ /* 0x000fe400078e0a04 */
[----:B------:R-:W-:Y:S02]  /*a030*/  VIADD R243, R3, 0x46 ;  /* 0x0000004603f37836 */ /* 0x000fe40000000000 */
[----:B------:R-:W-:Y:S01]  /*a040*/  @!P4 IMAD.MOV R175, RZ, RZ, -R175 ;  /* 0x000000ffffafc224 */ /* 0x000fe200078e0aaf */
[C---:B------:R-:W-:Y:S01]  /*a050*/  ISETP.GT.U32.AND P4, PT, R2.reuse, R180, PT ;  /* 0x000000b40200720c */ /* 0x040fe20003f84070 */
[----:B------:R-:W-:Y:S01]  /*a060*/  IMAD R185, R2, R4, R185 ;  /* 0x0000000402b97224 */ /* 0x000fe200078e02b9 */
[----:B------:R-:W-:Y:S01]  /*a070*/  IABS R4, R243 ;  /* 0x000000f300047213 */ /* 0x000fe20000000000 */
[--C-:B------:R-:W-:Y:S01]  /*a080*/  @!P3 IMAD.IADD R179, R179, 0x1, -R2.reuse ;  /* 0x00000001b3b3b824 */ /* 0x100fe200078e0a02 */
[----:B------:R-:W-:Y:S01]  /*a090*/  ISETP.GE.AND P3, PT, R237, RZ, PT ;  /* 0x000000ffed00720c */ /* 0x000fe20003f66270 */
[----:B------:R-:W-:Y:S01]  /*a0a0*/  @!P6 IMAD.IADD R182, R182, 0x1, -R2 ;  /* 0x00000001b6b6e824 */ /* 0x000fe200078e0a02 */
[----:B------:R-:W-:Y:S01]  /*a0b0*/  ISETP.GE.AND P6, PT, R239, RZ, PT ;  /* 0x000000ffef00720c */ /* 0x000fe20003fc6270 */
[----:B------:R-:W-:-:S04]  /*a0c0*/  IMAD.HI.U32 R5, R0, R4, RZ ;  /* 0x0000000400057227 */ /* 0x000fc800078e00ff */
[--C-:B------:R-:W-:Y:S01]  /*a0d0*/  @!P0 IMAD.IADD R183, R183, 0x1, -R2.reuse ;  /* 0x00000001b7b78824 */ /* 0x100fe200078e0a02 */
[----:B------:R-:W-:Y:S01]  /*a0e0*/  ISETP.GE.AND P0, PT, R240, RZ, PT ;  /* 0x000000fff000720c */ /* 0x000fe20003f06270 */
[--C-:B------:R-:W-:Y:S01]  /*a0f0*/  @!P5 IMAD.IADD R184, R184, 0x1, -R2.reuse ;  /* 0x00000001b8b8d824 */ /* 0x100fe200078e0a02 */
[----:B------:R-:W-:Y:S01]  /*a100*/  ISETP.GE.AND P5, PT, R242, RZ, PT ;  /* 0x000000fff200720c */ /* 0x000fe20003fa6270 */
[----:B------:R-:W-:Y:S01]  /*a110*/  @!P4 IMAD.IADD R180, R180, 0x1, -R2 ;  /* 0x00000001b4b4c824 */ /* 0x000fe200078e0a02 */
[C---:B------:R-:W-:Y:S01]  /*a120*/  ISETP.GT.U32.AND P4, PT, R2.reuse, R185, PT ;  /* 0x000000b90200720c */ /* 0x040fe20003f84070 */
[----:B------:R-:W-:Y:S02]  /*a130*/  IMAD.MOV R5, RZ, RZ, -R5 ;  /* 0x000000ffff057224 */ /* 0x000fe400078e0a05 */
[----:B------:R-:W-:Y:S01]  /*a140*/  @!P2 IMAD.MOV R179, RZ, RZ, -R179 ;  /* 0x000000ffffb3a224 */ /* 0x000fe200078e0ab3 */
[----:B------:R-:W-:Y:S01]  /*a150*/  ISETP.GT.U32.AND P2, PT, R2, R183, PT ;  /* 0x000000b70200720c */ /* 0x000fe20003f44070 */
[----:B------:R-:W-:-:S02]  /*a160*/  VIADD R242, R3, 0x45 ;  /* 0x0000004503f27836 */ /* 0x000fc40000000000 */
[C---:B------:R-:W-:Y:S02]  /*a170*/  IMAD R186, R2.reuse, R5, R4 ;  /* 0x0000000502ba7224 */ /* 0x040fe400078e0204 */
[----:B------:R-:W-:Y:S01]  /*a180*/  @!P3 IMAD.MOV R180, RZ, RZ, -R180 ;  /* 0x000000ffffb4b224 */ /* 0x000fe200078e0ab4 */
[C---:B------:R-:W-:Y:S01]  /*a190*/  ISETP.GT.U32.AND P3, PT, R2.reuse, R184, PT ;  /* 0x000000b80200720c */ /* 0x040fe20003f64070 */
[----:B------:R-:W-:Y:S01]  /*a1a0*/  @!P6 IMAD.MOV R182, RZ, RZ, -R182 ;  /* 0x000000ffffb6e224 */ /* 0x000fe200078e0ab6 */
[----:B------:R-:W-:Y:S01]  /*a1b0*/  IABS R4, R242 ;  /* 0x000000f200047213 */ /* 0x000fe20000000000 */
[----:B------:R-:W-:Y:S01]  /*a1c0*/  @!P4 IMAD.IADD R185, R185, 0x1, -R2 ;  /* 0x00000001b9b9c824 */ /* 0x000fe200078e0a02 */
[C---:B------:R-:W-:Y:S01]  /*a1d0*/  ISETP.GT.U32.AND P6, PT, R2.reuse, R186, PT ;  /* 0x000000ba0200720c */ /* 0x040fe20003fc4070 */
[----:B------:R-:W-:Y:S01]  /*a1e0*/  @!P1 IMAD.MOV R176, RZ, RZ, -R176 ;  /* 0x000000ffffb09224 */ /* 0x000fe200078e0ab0 */
[----:B------:R-:W-:Y:S01]  /*a1f0*/  ISETP.GT.U32.AND P1, PT, R2, R181, PT ;  /* 0x000000b50200720c */ /* 0x000fe20003f24070 */
[----:B------:R-:W-:Y:S01]  /*a200*/  IMAD.HI.U32 R5, R0, R4, RZ ;  /* 0x0000000400057227 */ /* 0x000fe200078e00ff */
[----:B------:R-:W-:-:S03]  /*a210*/  ISETP.GT.U32.AND P4, PT, R2, R185, PT ;  /* 0x000000b90200720c */ /* 0x000fc60003f84070 */
[--C-:B------:R-:W-:Y:S01]  /*a220*/  @!P2 IMAD.IADD R183, R183, 0x1, -R2.reuse ;  /* 0x00000001b7b7a824 */ /* 0x100fe200078e0a02 */
[----:B------:R-:W-:Y:S01]  /*a230*/  ISETP.GE.AND P2, PT, R243, RZ, PT ;  /* 0x000000fff300720c */ /* 0x000fe20003f46270 */
[----:B------:R-:W-:Y:S02]  /*a240*/  IMAD.MOV R187, RZ, RZ, -R5 ;  /* 0x000000ffffbb7224 */ /* 0x000fe400078e0a05 */
[----:B------:R-:W-:Y:S02]  /*a250*/  VIADD R243, R3, 0x44 ;  /* 0x0000004403f37836 */ /* 0x000fe40000000000 */
[----:B------:R-:W-:Y:S01]  /*a260*/  @!P3 IMAD.IADD R184, R184, 0x1, -R2 ;  /* 0x00000001b8b8b824 */ /* 0x000fe200078e0a02 */
[----:B------:R-:W-:Y:S01]  /*a270*/  ISETP.GE.AND P3, PT, R242, RZ, PT ;  /* 0x000000fff200720c */ /* 0x000fe20003f66270 */
[----:B------:R-:W-:Y:S01]  /*a280*/  IMAD R187, R2, R187, R4 ;  /* 0x000000bb02bb7224 */ /* 0x000fe200078e0204 */
[----:B------:R-:W-:Y:S01]  /*a290*/  IABS R5, R243 ;  /* 0x000000f300057213 */ /* 0x000fe20000000000 */
[----:B------:R-:W-:-:S02]  /*a2a0*/  @!P6 IMAD.IADD R186, R186, 0x1, -R2 ;  /* 0x00000001babae824 */ /* 0x000fc400078e0a02 */
[----:B------:R-:W-:Y:S01]  /*a2b0*/  @!P5 IMAD.MOV R184, RZ, RZ, -R184 ;  /* 0x000000ffffb8d224 */ /* 0x000fe200078e0ab8 */
[C---:B------:R-:W-:Y:S01]  /*a2c0*/  ISETP.GT.U32.AND P5, PT, R2.reuse, R187, PT ;  /* 0x000000bb0200720c */ /* 0x040fe20003fa4070 */
[----:B------:R-:W-:Y:S01]  /*a2d0*/  @!P0 IMAD.MOV R183, RZ, RZ, -R183 ;  /* 0x000000ffffb78224 */ /* 0x000fe200078e0ab7 */
[----:B------:R-:W-:Y:S01]  /*a2e0*/  ISETP.GT.U32.AND P0, PT, R2, R186, PT ;  /* 0x000000ba0200720c */ /* 0x000fe20003f04070 */
[----:B------:R-:W-:-:S04]  /*a2f0*/  IMAD.HI.U32 R4, R0, R5, RZ ;  /* 0x0000000500047227 */ /* 0x000fc800078e00ff */
[--C-:B------:R-:W-:Y:S01]  /*a300*/  @!P4 IMAD.IADD R185, R185, 0x1, -R2.reuse ;  /* 0x00000001b9b9c824 */ /* 0x100fe200078e0a02 */
[----:B------:R-:W-:Y:S01]  /*a310*/  IADD3 R4, -R4, RZ, RZ ;  /* 0x000000ff04047210 */ /* 0x000fe20007ffe1ff */
[----:B------:R-:W-:Y:S01]  /*a320*/  VIADD R242, R3, 0x42 ;  /* 0x0000004203f27836 */ /* 0x000fe20000000000 */
[----:B------:R-:W-:Y:S01]  /*a330*/  ISETP.GE.AND P4, PT, R243, RZ, PT ;  /* 0x000000fff300720c */ /* 0x000fe20003f86270 */
[----:B------:R-:W-:Y:S02]  /*a340*/  VIADD R243, R3, 0x43 ;  /* 0x0000004303f37836 */ /* 0x000fe40000000000 */
[----:B------:R-:W-:Y:S01]  /*a350*/  IMAD R188, R2, R4, R5 ;  /* 0x0000000402bc7224 */ /* 0x000fe200078e0205 */
[----:B------:R-:W-:Y:S01]  /*a360*/  IABS R190, R242 ;  /* 0x000000f200be7213 */ /* 0x000fe20000000000 */
[--C-:B------:R-:W-:Y:S01]  /*a370*/  @!P5 IMAD.IADD R187, R187, 0x1, -R2.reuse ;  /* 0x00000001bbbbd824 */ /* 0x100fe200078e0a02 */
[----:B------:R-:W-:Y:S01]  /*a380*/  IABS R189, R243 ;  /* 0x000000f300bd7213 */ /* 0x000fe20000000000 */
[--C-:B------:R-:W-:Y:S01]  /*a390*/  @!P0 IMAD.IADD R186, R186, 0x1, -R2.reuse ;  /* 0x00000001baba8824 */ /* 0x100fe200078e0a02 */
[C---:B------:R-:W-:Y:S01]  /*a3a0*/  ISETP.GT.U32.AND P0, PT, R2.reuse, R188, PT ;  /* 0x000000bc0200720c */ /* 0x040fe20003f04070 */
[----:B------:R-:W-:Y:S01]  /*a3b0*/  @!P1 IMAD.IADD R181, R181, 0x1, -R2 ;  /* 0x00000001b5b59824 */ /* 0x000fe200078e0a02 */
[----:B------:R-:W-:Y:S01]  /*a3c0*/  ISETP.GT.U32.AND P5, PT, R2, R187, PT ;  /* 0x000000bb0200720c */ /* 0x000fe20003fa4070 */
[----:B------:R-:W-:Y:S01]  /*a3d0*/  IMAD.HI.U32 R6, R0, R189, RZ ;  /* 0x000000bd00067227 */ /* 0x000fe200078e00ff */
[----:B------:R-:W-:-:S02]  /*a3e0*/  ISETP.GE.AND P1, PT, R238, RZ, PT ;  /* 0x000000ffee00720c */ /* 0x000fc40003f26270 */
[----:B------:R-:W-:Y:S01]  /*a3f0*/  ISETP.GE.AND P6, PT, R243, RZ, PT ;  /* 0x000000fff300720c */ /* 0x000fe20003fc6270 */
[----:B------:R-:W-:-:S04]  /*a400*/  IMAD.HI.U32 R5, R0, R190, RZ ;  /* 0x000000be00057227 */ /* 0x000fc800078e00ff */
[----:B------:R-:W-:Y:S02]  /*a410*/  VIADD R243, R3, 0x41 ;  /* 0x0000004103f37836 */ /* 0x000fe40000000000 */
[----:B------:R-:W-:Y:S02]  /*a420*/  IMAD.MOV R6, RZ, RZ, -R6 ;  /* 0x000000ffff067224 */ /* 0x000fe400078e0a06 */
[----:B------:R-:W-:Y:S01]  /*a430*/  IMAD.MOV R5, RZ, RZ, -R5 ;  /* 0x000000ffff057224 */ /* 0x000fe200078e0a05 */
[----:B------:R-:W-:Y:S01]  /*a440*/  IABS R191, R243 ;  /* 0x000000f300bf7213 */ /* 0x000fe20000000000 */
[C---:B------:R-:W-:Y:S02]  /*a450*/  IMAD R189, R2.reuse, R6, R189 ;  /* 0x0000000602bd7224 */ /* 0x040fe400078e02bd */
[----:B------:R-:W-:Y:S02]  /*a460*/  IMAD R190, R2, R5, R190 ;  /* 0x0000000502be7224 */ /* 0x000fe400078e02be */
[----:B------:R-:W-:-:S02]  /*a470*/  @!P0 IMAD.IADD R188, R188, 0x1, -R2 ;  /* 0x00000001bcbc8824 */ /* 0x000fc400078e0a02 */
[----:B------:R-:W-:Y:S01]  /*a480*/  @!P5 IMAD.IADD R187, R187, 0x1, -R2 ;  /* 0x00000001bbbbd824 */ /* 0x000fe200078e0a02 */
[C---:B------:R-:W-:Y:S01]  /*a490*/  ISETP.GT.U32.AND P5, PT, R2.reuse, R189, PT ;  /* 0x000000bd0200720c */ /* 0x040fe20003fa4070 */
[----:B------:R-:W-:Y:S01]  /*a4a0*/  @!P1 IMAD.MOV R181, RZ, RZ, -R181 ;  /* 0x000000ffffb59224 */ /* 0x000fe200078e0ab5 */
[----:B------:R-:W-:Y:S01]  /*a4b0*/  ISETP.GE.AND P1, PT, R241, RZ, PT ;  /* 0x000000fff100720c */ /* 0x000fe20003f26270 */
[----:B------:R-:W-:Y:S01]  /*a4c0*/  @!P3 IMAD.MOV R187, RZ, RZ, -R187 ;  /* 0x000000ffffbbb224 */ /* 0x000fe200078e0abb */
[----:B------:R-:W-:Y:S01]  /*a4d0*/  ISETP.GT.U32.AND P0, PT, R2, R188, PT ;  /* 0x000000bc0200720c */ /* 0x000fe20003f04070 */
[----:B------:R-:W-:Y:S01]  /*a4e0*/  IMAD.HI.U32 R4, R0, R191, RZ ;  /* 0x000000bf00047227 */ /* 0x000fe200078e00ff */
[----:B------:R-:W-:-:S03]  /*a4f0*/  ISETP.GT.U32.AND P3, PT, R2, R190, PT ;  /* 0x000000be0200720c */ /* 0x000fc60003f64070 */
[----:B------:R-:W-:Y:S02]  /*a500*/  IMAD.MOV R4, RZ, RZ, -R4 ;  /* 0x000000ffff047224 */ /* 0x000fe400078e0a04 */
[C---:B------:R-:W-:Y:S02]  /*a510*/  VIADD R240, R3.reuse, 0x40 ;  /* 0x0000004003f07836 */ /* 0x040fe40000000000 */
[----:B------:R-:W-:Y:S02]  /*a520*/  VIADD R241, R3, 0x3f ;  /* 0x0000003f03f17836 */ /* 0x000fe40000000000 */
[----:B------:R-:W-:Y:S01]  /*a530*/  IMAD R191, R2, R4, R191 ;  /* 0x0000000402bf7224 */ /* 0x000fe200078e02bf */
[----:B------:R-:W-:Y:S01]  /*a540*/  IABS R192, R240 ;  /* 0x000000f000c07213 */ /* 0x000fe20000000000 */
[----:B------:R-:W-:Y:S01]  /*a550*/  @!P1 IMAD.MOV R185, RZ, RZ, -R185 ;  /* 0x000000ffffb99224 */ /* 0x000fe200078e0ab9 */
[----:B------:R-:W-:Y:S01]  /*a560*/  ISETP.GE.AND P1, PT, R242, RZ, PT ;  /* 0x000000fff200720c */ /* 0x000fe20003f26270 */
[--C-:B------:R-:W-:Y:S01]  /*a570*/  @!P0 IMAD.IADD R188, R188, 0x1, -R2.reuse ;  /* 0x00000001bcbc8824 */ /* 0x100fe200078e0a02 */
[----:B------:R-:W-:Y:S01]  /*a580*/  IABS R193, R241 ;  /* 0x000000f100c17213 */ /* 0x000fe20000000000 */
[--C-:B------:R-:W-:Y:S01]  /*a590*/  @!P5 IMAD.IADD R189, R189, 0x1, -R2.reuse ;  /* 0x00000001bdbdd824 */ /* 0x100fe200078e0a02 */
[----:B------:R-:W-:Y:S01]  /*a5a0*/  ISETP.GT.U32.AND P0, PT, R2, R191, PT ;  /* 0x000000bf0200720c */ /* 0x000fe20003f04070 */
[----:B------:R-:W-:Y:S01]  /*a5b0*/  @!P3 IMAD.IADD R190, R190, 0x1, -R2 ;  /* 0x00000001bebeb824 */ /* 0x000fe200078e0a02 */
[----:B------:R-:W-:Y:S01]  /*a5c0*/  ISETP.GE.AND P5, PT, R240, RZ, PT ;  /* 0x000000fff000720c */ /* 0x000fe20003fa6270 */
[----:B------:R-:W-:Y:S01]  /*a5d0*/  VIADD R242, R3, 0x3e ;  /* 0x0000003e03f27836 */ /* 0x000fe20000000000 */
[----:B------:R-:W-:Y:S01]  /*a5e0*/  ISETP.GT.U32.AND P3, PT, R2, R189, PT ;  /* 0x000000bd0200720c */ /* 0x000fe20003f64070 */
[----:B------:R-:W-:-:S03]  /*a5f0*/  IMAD.HI.U32 R5, R0, R192, RZ ;  /* 0x000000c000057227 */ /* 0x000fc600078e00ff */
[----:B------:R-:W-:Y:S01]  /*a600*/  IABS R194, R242 ;  /* 0x000000f200c27213 */ /* 0x000fe20000000000 */
[----:B------:R-:W-:Y:S01]  /*a610*/  @!P4 IMAD.MOV R188, RZ, RZ, -R188 ;  /* 0x000000ffffbcc224 */ /* 0x000fe200078e0abc */
[----:B------:R-:W-:Y:S01]  /*a620*/  ISETP.GT.U32.AND P4, PT, R2, R190, PT ;  /* 0x000000be0200720c */ /* 0x000fe20003f84070 */
[----:B------:R-:W-:-:S04]  /*a630*/  IMAD.HI.U32 R4, R0, R193, RZ ;  /* 0x000000c100047227 */ /* 0x000fc800078e00ff */
[----:B------:R-:W-:Y:S02]  /*a640*/  IMAD.MOV R5, RZ, RZ, -R5 ;  /* 0x000000ffff057224 */ /* 0x000fe400078e0a05 */
[----:B------:R-:W-:Y:S01]  /*a650*/  @!P2 IMAD.MOV R186, RZ, RZ, -R186 ;  /* 0x000000ffffbaa224 */ /* 0x000fe200078e0aba */
[----:B------:R-:W-:Y:S01]  /*a660*/  ISETP.GE.AND P2, PT, R243, RZ, PT ;  /* 0x000000fff300720c */ /* 0x000fe20003f46270 */
[C---:B------:R-:W-:Y:S02]  /*a670*/  VIADD R243, R3.reuse, 0x3d ;  /* 0x0000003d03f37836 */ /* 0x040fe40000000000 */
[----:B------:R-:W-:Y:S02]  /*a680*/  IMAD.MOV R4, RZ, RZ, -R4 ;  /* 0x000000ffff047224 */ /* 0x000fe400078e0a04 */
[----:B------:R-:W-:Y:S01]  /*a690*/  IMAD R192, R2, R5, R192 ;  /* 0x0000000502c07224 */ /* 0x000fe200078e02c0 */
[----:B------:R-:W-:Y:S01]  /*a6a0*/  IABS R195, R243 ;  /* 0x000000f300c37213 */ /* 0x000fe20000000000 */
[----:B------:R-:W-:-:S02]  /*a6b0*/  VIADD R237, R3, 0x3c ;  /* 0x0000003c03ed7836 */ /* 0x000fc40000000000 */
[----:B------:R-:W-:-:S03]  /*a6c0*/  IMAD.HI.U32 R5, R0, R194, RZ ;  /* 0x000000c200057227 */ /* 0x000fc600078e00ff */
[----:B------:R-:W-:Y:S01]  /*a6d0*/  IABS R196, R237 ;  /* 0x000000ed00c47213 */ /* 0x000fe20000000000 */
[C---:B------:R-:W-:Y:S02]  /*a6e0*/  IMAD R193, R2.reuse, R4, R193 ;  /* 0x0000000402c17224 */ /* 0x040fe400078e02c1 */
[--C-:B------:R-:W-:Y:S02]  /*a6f0*/  @!P0 IMAD.IADD R191, R191, 0x1, -R2.reuse ;  /* 0x00000001bfbf8824 */ /* 0x100fe400078e0a02 */
[----:B------:R-:W-:Y:S02]  /*a700*/  IMAD.MOV R5, RZ, RZ, -R5 ;  /* 0x000000ffff057224 */ /* 0x000fe400078e0a05 */
[--C-:B------:R-:W-:Y:S01]  /*a710*/  @!P3 IMAD.IADD R189, R189, 0x1, -R2.reuse ;  /* 0x00000001bdbdb824 */ /* 0x100fe200078e0a02 */
[----:B------:R-:W-:Y:S01]  /*a720*/  ISETP.GT.U32.AND P0, PT, R2, R191, PT ;  /* 0x000000bf0200720c */ /* 0x000fe20003f04070 */
[----:B------:R-:W-:Y:S01]  /*a730*/  @!P4 IMAD.IADD R190, R190, 0x1, -R2 ;  /* 0x00000001bebec824 */ /* 0x000fe200078e0a02 */
[C---:B------:R-:W-:Y:S01]  /*a740*/  ISETP.GT.U32.AND P3, PT, R2.reuse, R192, PT ;  /* 0x000000c00200720c */ /* 0x040fe20003f64070 */
[C---:B------:R-:W-:Y:S01]  /*a750*/  IMAD R194, R2.reuse, R5, R194 ;  /* 0x0000000502c27224 */ /* 0x040fe200078e02c2 */
[----:B------:R-:W-:Y:S01]  /*a760*/  ISETP.GT.U32.AND P4, PT, R2, R193, PT ;  /* 0x000000c10200720c */ /* 0x000fe20003f84070 */
[----:B------:R-:W-:-:S04]  /*a770*/  IMAD.HI.U32 R4, R0, R195, RZ ;  /* 0x000000c300047227 */ /* 0x000fc800078e00ff */
[----:B------:R-:W-:-:S04]  /*a780*/  IMAD.HI.U32 R5, R0, R196, RZ ;  /* 0x000000c400057227 */ /* 0x000fc800078e00ff */
[----:B------:R-:W-:Y:S02]  /*a790*/  IMAD.MOV R4, RZ, RZ, -R4 ;  /* 0x000000ffff047224 */ /* 0x000fe400078e0a04 */
[----:B------:R-:W-:Y:S02]  /*a7a0*/  IMAD.MOV R5, RZ, RZ, -R5 ;  /* 0x000000ffff057224 */ /* 0x000fe400078e0a05 */
[C---:B------:R-:W-:Y:S02]  /*a7b0*/  IMAD R195, R2.reuse, R4, R195 ;  /* 0x0000000402c37224 */ /* 0x040fe400078e02c3 */
[C---:B------:R-:W-:Y:S02]  /*a7c0*/  IMAD R196, R2.reuse, R5, R196 ;  /* 0x0000000502c47224 */ /* 0x040fe400078e02c4 */
[--C-:B------:R-:W-:Y:S01]  /*a7d0*/  @!P0 IMAD.IADD R191, R191, 0x1, -R2.reuse ;  /* 0x00000001bfbf8824 */ /* 0x100fe200078e0a02 */
[----:B------:R-:W-:Y:S01]  /*a7e0*/  ISETP.GT.U32.AND P0, PT, R2, R194, PT ;  /* 0x000000c20200720c */ /* 0x000fe20003f04070 */
[--C-:B------:R-:W-:Y:S01]  /*a7f0*/  @!P3 IMAD.IADD R192, R192, 0x1, -R2.reuse ;  /* 0x00000001c0c0b824 */ /* 0x100fe200078e0a02 */
[C---:B------:R-:W-:Y:S01]  /*a800*/  ISETP.GT.U32.AND P3, PT, R2.reuse, R195, PT ;  /* 0x000000c30200720c */ /* 0x040fe20003f64070 */
[----:B------:R-:W-:Y:S01]  /*a810*/  @!P4 IMAD.IADD R193, R193, 0x1, -R2 ;  /* 0x00000001c1c1c824 */ /* 0x000fe200078e0a02 */
[----:B------:R-:W-:Y:S01]  /*a820*/  ISETP.GT.U32.AND P4, PT, R2, R196, PT ;  /* 0x000000c40200720c */ /* 0x000fe20003f84070 */
[----:B------:R-:W-:-:S02]  /*a830*/  VIADD R238, R3, 0x3b ;  /* 0x0000003b03ee7836 */ /* 0x000fc40000000000 */
[C---:B------:R-:W-:Y:S02]  /*a840*/  VIADD R239, R3.reuse, 0x3a ;  /* 0x0000003a03ef7836 */ /* 0x040fe40000000000 */
[----:B------:R-:W-:Y:S01]  /*a850*/  VIADD R240, R3, 0x39 ;  /* 0x0000003903f07836 */ /* 0x000fe20000000000 */
[----:B------:R-:W-:Y:S01]  /*a860*/  IABS R197, R238 ;  /* 0x000000ee00c57213 */ /* 0x000fe20000000000 */
[----:B------:R-:W-:Y:S01]  /*a870*/  @!P1 IMAD.MOV R190, RZ, RZ, -R190 ;  /* 0x000000ffffbe9224 */ /* 0x000fe200078e0abe */
[----:B------:R-:W-:Y:S01]  /*a880*/  IABS R198, R239 ;  /* 0x000000ef00c67213 */ /* 0x000fe20000000000 */
[--C-:B------:R-:W-:Y:S01]  /*a890*/  @!P0 IMAD.IADD R194, R194, 0x1, -R2.reuse ;  /* 0x00000001c2c28824 */ /* 0x100fe200078e0a02 */
[----:B------:R-:W-:Y:S01]  /*a8a0*/  IABS R199, R240 ;  /* 0x000000f000c77213 */ /* 0x000fe20000000000 */
[----:B------:R-:W-:Y:S01]  /*a8b0*/  IMAD.HI.U32 R4, R0, R197, RZ ;  /* 0x000000c500047227 */ /* 0x000fe200078e00ff */
[----:B------:R-:W-:Y:S02]  /*a8c0*/  ISETP.GE.AND P0, PT, R241, RZ, PT ;  /* 0x000000fff100720c */ /* 0x000fe40003f06270 */
[C---:B------:R-:W-:Y:S01]  /*a8d0*/  ISETP.GT.U32.AND P1, PT, R2.reuse, R194, PT ;  /* 0x000000c20200720c */ /* 0x040fe20003f24070 */
[--C-:B------:R-:W-:Y:S01]  /*a8e0*/  @!P3 IMAD.IADD R195, R195, 0x1, -R2.reuse ;  /* 0x00000001c3c3b824 */ /* 0x100fe200078e0a02 */
[----:B------:R-:W-:Y:S01]  /*a8f0*/  ISETP.GT.U32.AND P3, PT, R2, R192, PT ;  /* 0x000000c00200720c */ /* 0x000fe20003f64070 */
[----:B------:R-:W-:-:S02]  /*a900*/  @!P4 IMAD.IADD R196, R196, 0x1, -R2 ;  /* 0x00000001c4c4c824 */ /* 0x000fc400078e0a02 */
[----:B------:R-:W-:Y:S01]  /*a910*/  IMAD.MOV R4, RZ, RZ, -R4 ;  /* 0x000000ffff047224 */ /* 0x000fe200078e0a04 */
[C---:B------:R-:W-:Y:S01]  /*a920*/  ISETP.GT.U32.AND P4, PT, R2.reuse, R195, PT ;  /* 0x000000c30200720c */ /* 0x040fe20003f84070 */
[----:B------:R-:W-:Y:S01]  /*a930*/  @!P2 IMAD.MOV R191, RZ, RZ, -R191 ;  /* 0x000000ffffbfa224 */ /* 0x000fe200078e0abf */
[C---:B------:R-:W-:Y:S01]  /*a940*/  ISETP.GT.U32.AND P2, PT, R2.reuse, R196, PT ;  /* 0x000000c40200720c */ /* 0x040fe20003f44070 */
[----:B------:R-:W-:Y:S02]  /*a950*/  IMAD R197, R2, R4, R197 ;  /* 0x0000000402c57224 */ /* 0x000fe400078e02c5 */
[----:B------:R-:W-:-:S04]  /*a960*/  IMAD.HI.U32 R5, R0, R198, RZ ;  /* 0x000000c600057227 */ /* 0x000fc800078e00ff */
[----:B------:R-:W-:-:S04]  /*a970*/  IMAD.HI.U32 R4, R0, R199, RZ ;  /* 0x000000c700047227 */ /* 0x000fc800078e00ff */
[----:B------:R-:W-:Y:S01]  /*a980*/  @!P6 IMAD.MOV R189, RZ, RZ, -R189 ;  /* 0x000000ffffbde224 */ /* 0x000fe200078e0abd */
[C---:B------:R-:W-:Y:S01]  /*a990*/  ISETP.GT.U32.AND P6, PT, R2.reuse, R193, PT ;  /* 0x000000c10200720c */ /* 0x040fe20003fc4070 */
[----:B------:R-:W-:Y:S02]  /*a9a0*/  IMAD.MOV R5, RZ, RZ, -R5 ;  /* 0x000000ffff057224 */ /* 0x000fe400078e0a05 */
[----:B------:R-:W-:Y:S02]  /*a9b0*/  IMAD.MOV R4, RZ, RZ, -R4 ;  /* 0x000000ffff047224 */ /* 0x000fe400078e0a04 */
[----:B------:R-:W-:Y:S02]  /*a9c0*/  IMAD R198, R2, R5, R198 ;  /* 0x0000000502c67224 */ /* 0x000fe400078e02c6 */
[----:B------:R-:W-:Y:S01]  /*a9d0*/  @!P3 IMAD.IADD R192, R192, 0x1, -R2 ;  /* 0x00000001c0c0b824 */ /* 0x000fe200078e0a02 */
[C---:B------:R-:W-:Y:S01]  /*a9e0*/  ISETP.GT.U32.AND P3, PT, R2.reuse, R197, PT ;  /* 0x000000c50200720c */ /* 0x040fe20003f64070 */
[----:B------:R-:W-:-:S02]  /*a9f0*/  IMAD R199, R2, R4, R199 ;  /* 0x0000000402c77224 */ /* 0x000fc400078e02c7 */
[--C-:B------:R-:W-:Y:S01]  /*aa00*/  @!P1 IMAD.IADD R194, R194, 0x1, -R2.reuse ;  /* 0x00000001c2c29824 */ /* 0x100fe200078e0a02 */
[----:B------:R-:W-:Y:S01]  /*aa10*/  ISETP.GT.U32.AND P1, PT, R2, R198, PT ;  /* 0x000000c60200720c */ /* 0x000fe20003f24070 */
[--C-:B------:R-:W-:Y:S01]  /*aa20*/  @!P2 IMAD.IADD R196, R196, 0x1, -R2.reuse ;  /* 0x00000001c4c4a824 */ /* 0x100fe200078e0a02 */
[----:B------:R-:W-:Y:S01]  /*aa30*/  ISETP.GT.U32.AND P2, PT, R2, R199, PT ;  /* 0x000000c70200720c */ /* 0x000fe20003f44070 */
[----:B------:R-:W-:Y:S02]  /*aa40*/  VIADD R241, R3, 0x38 ;  /* 0x0000003803f17836 */ /* 0x000fe40000000000 */
        /* <DEDUP_REMOVED lines=9> */
[----:B------:R-:W-:-:S02]  /*aae0*/  @!P1 IADD3 R198, R198, -R2, RZ ;  /* 0x80000002c6c69210 */ /* 0x000fc40007ffe0ff */
[----:B------:R-:W-:Y:S01]  /*aaf0*/  ISETP.GE.AND P4, PT, R243, RZ, PT ;  /* 0x000000fff300720c */ /* 0x000fe20003f86270 */
[----:B------:R-:W-:Y:S01]  /*ab00*/  @!P2 IMAD.IADD R199, R199, 0x1, -R2 ;  /* 0x00000001c7c7a824 */ /* 0x000fe200078e0a02 */
[----:B------:R-:W-:Y:S01]  /*ab10*/  ISETP.GT.U32.AND P2, PT, R2, R197, PT ;  /* 0x000000c50200720c */ /* 0x000fe20003f44070 */
[----:B------:R-:W-:Y:S01]  /*ab20*/  IMAD.MOV R200, RZ, RZ, -R200 ;  /* 0x000000ffffc87224 */ /* 0x000fe200078e0ac8 */
[----:B------:R-:W-:Y:S01]  /*ab30*/  ISETP.GE.AND P1, PT, R238, RZ, PT ;  /* 0x000000ffee00720c */ /* 0x000fe20003f26270 */
        /* <DEDUP_REMOVED lines=9> */
[----:B------:R-:W-:Y:S01]  /*abd0*/  @!P5 IMAD.MOV R192, RZ, RZ, -R192 ;  /* 0x000000ffffc0d224 */ /* 0x000fe200078e0ac0 */
[C---:B------:R-:W-:Y:S01]  /*abe0*/  ISETP.GT.U32.AND P5, PT, R2.reuse, R200, PT ;  /* 0x000000c80200720c */ /* 0x040fe20003fa4070 */
[----:B------:R-:W-:-:S02]  /*abf0*/  IMAD R4, R2, R6, R4 ;  /* 0x0000000602047224 */ /* 0x000fc400078e0204 */
[----:B------:R-:W-:Y:S02]  /*ac00*/  IMAD.MOV.U32 R5, RZ, RZ, R7 ;  /* 0x000000ffff057224 */ /* 0x000fe400078e0007 */
[----:B------:R-:W-:Y:S01]  /*ac10*/  @!P2 IMAD.IADD R197, R197, 0x1, -R2 ;  /* 0x00000001c5c5a824 */ /* 0x000fe200078e0a02 */
[----:B------:R-:W-:Y:S01]  /*ac20*/  ISETP.GT.U32.AND P2, PT, R2, R4, PT ;  /* 0x000000040200720c */ /* 0x000fe20003f44070 */
[----:B------:R-:W-:Y:S01]  /*ac30*/  @!P4 IMAD.MOV R195, RZ, RZ, -R195 ;  /* 0x000000ffffc3c224 */ /* 0x000fe200078e0ac3 */
[----:B------:R-:W-:Y:S01]  /*ac40*/  ISETP.GE.AND P4, PT, R239, RZ, PT ;  /* 0x000000ffef00720c */ /* 0x000fe20003f86270 */
[----:B------:R-:W-:-:S04]  /*ac50*/  IMAD.HI.U32 R6, R0, R5, RZ ;  /* 0x0000000500067227 */ /* 0x000fc800078e00ff */
[----:B------:R-:W-:Y:S01]  /*ac60*/  @!P0 IMAD.IADD R198, R198, 0x1, -R2 ;  /* 0x00000001c6c68824 */ /* 0x000fe200078e0a02 */
[----:B------:R-:W-:Y:S01]  /*ac70*/  ISETP.GE.AND P0, PT, R241, RZ, PT ;  /* 0x000000fff100720c */ /* 0x000fe20003f06270 */
[----:B------:R-:W-:Y:S02]  /*ac80*/  VIADD R241, R3, 0x35 ;  /* 0x0000003503f17836 */ /* 0x000fe40000000000 */
[----:B------:R-:W-:Y:S02]  /*ac90*/  IMAD.MOV R6, RZ, RZ, -R6 ;  /* 0x000000ffff067224 */ /* 0x000fe400078e0a06 */
[--C-:B------:R-:W-:Y:S01]  /*aca0*/  @!P6 IMAD.IADD R199, R199, 0x1, -R2.reuse ;  /* 0x00000001c7c7e824 */ /* 0x100fe200078e0a02 */
[----:B------:R-:W-:Y:S01]  /*acb0*/  ISETP.GE.AND P6, PT, R242, RZ, PT ;  /* 0x000000fff200720c */ /* 0x000fe20003fc6270 */
[----:B------:R-:W-:Y:S01]  /*acc0*/  VIADD R242, R3, 0x34 ;  /* 0x0000003403f27836 */ /* 0x000fe20000000000 */
[----:B------:R-:W-:Y:S01]  /*acd0*/  IABS R203, R241 ;  /* 0x000000f100cb7213 */ /* 0x000fe20000000000 */
[--C-:B------:R-:W-:Y:S01]  /*ace0*/  @!P5 IMAD.IADD R200, R200, 0x1, -R2.reuse ;  /* 0x00000001c8c8d824 */ /* 0x100fe200078e0a02 */
[----:B------:R-:W-:Y:S01]  /*acf0*/  ISETP.GE.AND P5, PT, R243, RZ, PT ;  /* 0x000000fff300720c */ /* 0x000fe20003fa6270 */
[----:B------:R-:W-:Y:S01]  /*ad00*/  IMAD R5, R2, R6, R5 ;  /* 0x0000000602057224 */ /* 0x000fe200078e0205 */
[----:B------:R-:W-:Y:S01]  /*ad10*/  IABS R204, R242 ;  /* 0x000000f200cc7213 */ /* 0x000fe20000000000 */
[----:B------:R-:W-:Y:S01]  /*ad20*/  @!P2 IMAD.IADD R4, R4, 0x1, -R2 ;  /* 0x000000010404a824 */ /* 0x000fe200078e0a02 */
[----:B------:R-:W-:Y:S01]  /*ad30*/  ISETP.GT.U32.AND P2, PT, R2, R200, PT ;  /* 0x000000c80200720c */ /* 0x000fe20003f44070 */
[----:B------:R-:W-:-:S04]  /*ad40*/  IMAD.HI.U32 R7, R0, R203, RZ ;  /* 0x000000cb00077227 */ /* 0x000fc800078e00ff */
[----:B------:R-:W-:Y:S01]  /*ad50*/  @!P4 IMAD.MOV R198, RZ, RZ, -R198 ;  /* 0x000000ffffc6c224 */ /* 0x000fe200078e0ac6 */
[C---:B------:R-:W-:Y:S01]  /*ad60*/  ISETP.GT.U32.AND P4, PT, R2.reuse, R5, PT ;  /* 0x000000050200720c */ /* 0x040fe20003f84070 */
[----:B------:R-:W-:Y:S01]  /*ad70*/  @!P1 IMAD.MOV R197, RZ, RZ, -R197 ;  /* 0x000000ffffc59224 */ /* 0x000fe200078e0ac5 */
[----:B------:R-:W-:Y:S01]  /*ad80*/  ISETP.GT.U32.AND P1, PT, R2, R4, PT ;  /* 0x000000040200720c */ /* 0x000fe20003f24070 */
[----:B------:R-:W-:Y:S02]  /*ad90*/  IMAD.MOV R7, RZ, RZ, -R7 ;  /* 0x000000ffff077224 */ /* 0x000fe400078e0a07 */
[----:B------:R-:W-:-:S04]  /*ada0*/  IMAD.HI.U32 R6, R0, R204, RZ ;  /* 0x000000cc00067227 */ /* 0x000fc800078e00ff */
[----:B------:R-:W-:Y:S02]  /*adb0*/  IMAD R203, R2, R7, R203 ;  /* 0x0000000702cb7224 */ /* 0x000fe400078e02cb */
[----:B------:R-:W-:Y:S02]  /*adc0*/  IMAD.MOV R7, RZ, RZ, -R6 ;  /* 0x000000ffff077224 */ /* 0x000fe400078e0a06 */
[----:B------:R-:W-:Y:S01]  /*add0*/  @!P3 IMAD.MOV R196, RZ, RZ, -R196 ;  /* 0x000000ffffc4b224 */ /* 0x000fe200078e0ac4 */
[----:B------:R-:W-:Y:S01]  /*ade0*/  ISETP.GE.AND P3, PT, R240, RZ, PT ;  /* 0x000000fff000720c */ /* 0x000fe20003f66270 */
[----:B------:R-:W-:Y:S01]  /*adf0*/  @!P2 IMAD.IADD R200, R200, 0x1, -R2 ;  /* 0x00000001c8c8a824 */ /* 0x000fe200078e0a02 */
[----:B------:R-:W-:Y:S01]  /*ae00*/  ISETP.GE.AND P2, PT, R242, RZ, PT ;  /* 0x000000fff200720c */ /* 0x000fe20003f46270 */
[----:B------:R-:W-:Y:S02]  /*ae10*/  IMAD R204, R2, R7, R204 ;  /* 0x0000000702cc7224 */ /* 0x000fe400078e02cc */
[----:B------:R-:W-:-:S02]  /*ae20*/  @!P4 IMAD.IADD R5, R5, 0x1, -R2 ;  /* 0x000000010505c824 */ /* 0x000fc400078e0a02 */
[C---:B------:R-:W-:Y:S02]  /*ae30*/  VIADD R243, R3.reuse, 0x33 ;  /* 0x0000003303f37836 */ /* 0x040fe40000000000 */
[----:B------:R-:W-:Y:S01]  /*ae40*/  @!P1 IMAD.IADD R4, R4, 0x1, -R2 ;  /* 0x0000000104049824 */ /* 0x000fe200078e0a02 */
[C---:B------:R-:W-:Y:S01]  /*ae50*/  ISETP.GT.U32.AND P1, PT, R2.reuse, R203, PT ;  /* 0x000000cb0200720c */ /* 0x040fe20003f24070 */
[----:B------:R-:W-:Y:S01]  /*ae60*/  @!P0 IMAD.MOV R200, RZ, RZ, -R200 ;  /* 0x000000ffffc88224 */ /* 0x000fe200078e0ac8 */
[C---:B------:R-:W-:Y:S01]  /*ae70*/  ISETP.GT.U32.AND P0, PT, R2.reuse, R204, PT ;  /* 0x000000cc0200720c */ /* 0x040fe20003f04070 */
[----:B------:R-:W-:Y:S01]  /*ae80*/  @!P3 IMAD.MOV R199, RZ, RZ, -R199 ;  /* 0x000000ffffc7b224 */ /* 0x000fe200078e0ac7 */
[----:B------:R-:W-:Y:S01]  /*ae90*/  ISETP.GT.U32.AND P4, PT, R2, R5, PT ;  /* 0x000000050200720c */ /* 0x000fe20003f84070 */
[----:B------:R-:W-:Y:S01]  /*aea0*/  IMAD.MOV.U32 R201, RZ, RZ, R4 ;  /* 0x000000ffffc97224 */ /* 0x000fe200078e0004 */
[----:B------:R-:W-:Y:S01]  /*aeb0*/  IABS R205, R243 ;  /* 0x000000f300cd7213 */ /* 0x000fe20000000000 */
[----:B------:R-:W-:Y:S01]  /*aec0*/  VIADD R242, R3, 0x30 ;  /* 0x0000003003f27836 */ /* 0x000fe20000000000 */
[----:B------:R-:W-:Y:S01]  /*aed0*/  ISETP.GE.AND P3, PT, R241, RZ, PT ;  /* 0x000000fff100720c */ /* 0x000fe20003f66270 */
[----:B------:R-:W-:-:S02]  /*aee0*/  VIADD R241, R3, 0x32 ;  /* 0x0000003203f17836 */ /* 0x000fc40000000000 */
[----:B------:R-:W-:Y:S01]  /*aef0*/  IMAD.HI.U32 R6, R0, R205, RZ ;  /* 0x000000cd00067227 */ /* 0x000fe200078e00ff */
[----:B------:R-:W-:Y:S02]  /*af00*/  IABS R208, R242 ;  /* 0x000000f200d07213 */ /* 0x000fe40000000000 */
[----:B------:R-:W-:Y:S01]  /*af10*/  IABS R206, R241 ;  /* 0x000000f100ce7213 */ /* 0x000fe20000000000 */
[----:B------:R-:W-:Y:S02]  /*af20*/  IMAD.MOV R6, RZ, RZ, -R6 ;  /* 0x000000ffff067224 */ /* 0x000fe400078e0a06 */
[----:B------:R-:W-:Y:S01]  /*af30*/  @!P6 IMAD.MOV R201, RZ, RZ, -R201 ;  /* 0x000000ffffc9e224 */ /* 0x000fe200078e0ac9 */
[----:B------:R-:W-:Y:S01]  /*af40*/  ISETP.GE.AND P6, PT, R243, RZ, PT ;  /* 0x000000fff300720c */ /* 0x000fe20003fc6270 */
[----:B------:R-:W-:Y:S02]  /*af50*/  VIADD R243, R3, 0x31 ;  /* 0x0000003103f37836 */ /* 0x000fe40000000000 */
[----:B------:R-:W-:-:S02]  /*af60*/  @!P1 IMAD.IADD R203, R203, 0x1, -R2 ;  /* 0x00000001cbcb9824 */ /* 0x000fc400078e0a02 */
[--C-:B------:R-:W-:Y:S01]  /*af70*/  @!P0 IMAD.IADD R204, R204, 0x1, -R2.reuse ;  /* 0x00000001cccc8824 */ /* 0x100fe200078e0a02 */
[----:B------:R-:W-:Y:S01]  /*af80*/  IABS R207, R243 ;  /* 0x000000f300cf7213 */ /* 0x000fe20000000000 */
[----:B------:R-:W-:Y:S01]  /*af90*/  @!P4 IMAD.IADD R5, R5, 0x1, -R2 ;  /* 0x000000010505c824 */ /* 0x000fe200078e0a02 */
[C---:B------:R-:W-:Y:S01]  /*afa0*/  ISETP.GT.U32.AND P1, PT, R2.reuse, R203, PT ;  /* 0x000000cb0200720c */ /* 0x040fe20003f24070 */
[C---:B------:R-:W-:Y:S01]  /*afb0*/  IMAD R205, R2.reuse, R6, R205 ;  /* 0x0000000602cd7224 */ /* 0x040fe200078e02cd */
[----:B------:R-:W-:Y:S01]  /*afc0*/  ISETP.GT.U32.AND P0, PT, R2, R204, PT ;  /* 0x000000cc0200720c */ /* 0x000fe20003f04070 */
[----:B------:R-:W-:Y:S02]  /*afd0*/  IMAD.MOV.U32 R202, RZ, RZ, R5 ;  /* 0x000000ffffca7224 */ /* 0x000fe400078e0005 */
[----:B------:R-:W-:Y:S01]  /*afe0*/  IMAD.HI.U32 R5, R0, R206, RZ ;  /* 0x000000ce00057227 */ /* 0x000fe200078e00ff */
[----:B------:R-:W-:-:S03]  /*aff0*/  ISETP.GT.U32.AND P4, PT, R2, R205, PT ;  /* 0x000000cd0200720c */ /* 0x000fc60003f84070 */
[----:B------:R-:W-:-:S04]  /*b000*/  IMAD.HI.U32 R6, R0, R207, RZ ;  /* 0x000000cf00067227 */ /* 0x000fc800078e00ff */
[----:B------:R-:W-:Y:S02]  /*b010*/  IMAD.MOV R5, RZ, RZ, -R5 ;  /* 0x000000ffff057224 */ /* 0x000fe400078e0a05 */
[----:B------:R-:W-:Y:S02]  /*b020*/  IMAD.MOV R6, RZ, RZ, -R6 ;  /* 0x000000ffff067224 */ /* 0x000fe400078e0a06 */
[----:B------:R-:W-:Y:S02]  /*b030*/  IMAD R206, R2, R5, R206 ;  /* 0x0000000502ce7224 */ /* 0x000fe400078e02ce */
[--C-:B------:R-:W-:Y:S01]  /*b040*/  @!P1 IMAD.IADD R203, R203, 0x1, -R2.reuse ;  /* 0x00000001cbcb9824 */ /* 0x100fe200078e0a02 */
[----:B------:R-:W-:Y:S01]  /*b050*/  ISETP.GE.AND P1, PT, R243, RZ, PT ;  /* 0x000000fff300720c */ /* 0x000fe20003f26270 */
[----:B------:R-:W-:Y:S01]  /*b060*/  @!P0 IMAD.IADD R204, R204, 0x1, -R2 ;  /* 0x00000001cccc8824 */ /* 0x000fe200078e0a02 */
[C---:B------:R-:W-:Y:S01]  /*b070*/  ISETP.GT.U32.AND P0, PT, R2.reuse, R206, PT ;  /* 0x000000ce0200720c */ /* 0x040fe20003f04070 */
[----:B------:R-:W-:-:S02]  /*b080*/  IMAD R207, R2, R6, R207 ;  /* 0x0000000602cf7224 */ /* 0x000fc400078e02cf */
[--C-:B------:R-:W-:Y:S02]  /*b090*/  @!P4 IMAD.IADD R205, R205, 0x1, -R2.reuse ;  /* 0x00000001cdcdc824 */ /* 0x100fe400078e0a02 */
[----:B------:R-:W-:Y:S01]  /*b0a0*/  @!P3 IMAD.MOV R203, RZ, RZ, -R203 ;  /* 0x000000ffffcbb224 */ /* 0x000fe200078e0acb */
[C---:B------:R-:W-:Y:S01]  /*b0b0*/  ISETP.GT.U32.AND P3, PT, R2.reuse, R207, PT ;  /* 0x000000cf0200720c */ /* 0x040fe20003f64070 */
[C---:B------:R-:W-:Y:S01]  /*b0c0*/  VIADD R243, R3.reuse, 0x2f ;  /* 0x0000002f03f37836 */ /* 0x040fe20000000000 */
[----:B------:R-:W-:Y:S01]  /*b0d0*/  ISETP.GT.U32.AND P4, PT, R2, R205, PT ;  /* 0x000000cd0200720c */ /* 0x000fe20003f84070 */
[----:B------:R-:W-:Y:S02]  /*b0e0*/  VIADD R240, R3, 0x2e ;  /* 0x0000002e03f07836 */ /* 0x000fe40000000000 */
[----:B------:R-:W-:Y:S01]  /*b0f0*/  IMAD.HI.U32 R4, R0, R208, RZ ;  /* 0x000000d000047227 */ /* 0x000fe200078e00ff */
[----:B------:R-:W-:Y:S02]  /*b100*/  IABS R209, R243 ;  /* 0x000000f300d17213 */ /* 0x000fe40000000000 */
[----:B------:R-:W-:Y:S01]  /*b110*/  IABS R210, R240 ;  /* 0x000000f000d27213 */ /* 0x000fe20000000000 */
[----:B------:R-:W-:Y:S01]  /*b120*/  @!P0 IMAD.IADD R206, R206, 0x1, -R2 ;  /* 0x00000001cece8824 */ /* 0x000fe200078e0a02 */
[----:B------:R-:W-:Y:S01]  /*b130*/  ISETP.GE.AND P0, PT, R243, RZ, PT ;  /* 0x000000fff300720c */ /* 0x000fe20003f06270 */
[----:B------:R-:W-:-:S02]  /*b140*/  IMAD.MOV R4, RZ, RZ, -R4 ;  /* 0x000000ffff047224 */ /* 0x000fc400078e0a04 */
[--C-:B------:R-:W-:Y:S01]  /*b150*/  @!P3 IMAD.IADD R207, R207, 0x1, -R2.reuse ;  /* 0x00000001cfcfb824 */ /* 0x100fe200078e0a02 */
[----:B------:R-:W-:Y:S01]  /*b160*/  ISETP.GT.U32.AND P3, PT, R2, R206, PT ;  /* 0x000000ce0200720c */ /* 0x000fe20003f64070 */
[----:B------:R-:W-:Y:S02]  /*b170*/  @!P4 IMAD.IADD R205, R205, 0x1, -R2 ;  /* 0x00000001cdcdc824 */ /* 0x000fe400078e0a02 */
[----:B------:R-:W-:-:S04]  /*b180*/  IMAD.HI.U32 R5, R0, R209, RZ ;  /* 0x000000d100057227 */ /* 0x000fc800078e00ff */
[C---:B------:R-:W-:Y:S02]  /*b190*/  IMAD R208, R2.reuse, R4, R208 ;  /* 0x0000000402d07224 */ /* 0x040fe400078e02d0 */
[----:B------:R-:W-:Y:S02]  /*b1a0*/  VIADD R239, R3, 0x2d ;  /* 0x0000002d03ef7836 */ /* 0x000fe40000000000 */
[----:B------:R-:W-:Y:S01]  /*b1b0*/  IMAD.MOV R5, RZ, RZ, -R5 ;  /* 0x000000ffff057224 */ /* 0x000fe200078e0a05 */
[C---:B------:R-:W-:Y:S01]  /*b1c0*/  ISETP.GT.U32.AND P4, PT, R2.reuse, R208, PT ;  /* 0x000000d00200720c */ /* 0x040fe20003f84070 */
[----:B------:R-:W-:Y:S01]  /*b1d0*/  @!P6 IMAD.MOV R205, RZ, RZ, -R205 ;  /* 0x000000ffffcde224 */ /* 0x000fe200078e0acd */
[----:B------:R-:W-:Y:S01]  /*b1e0*/  ISETP.GT.U32.AND P6, PT, R2, R207, PT ;  /* 0x000000cf0200720c */ /* 0x000fe20003fc4070 */
[----:B------:R-:W-:Y:S01]  /*b1f0*/  IMAD.HI.U32 R4, R0, R210, RZ ;  /* 0x000000d200047227 */ /* 0x000fe200078e00ff */
[----:B------:R-:W-:-:S03]  /*b200*/  IABS R211, R239 ;  /* 0x000000ef00d37213 */ /* 0x000fc60000000000 */
[----:B------:R-:W-:Y:S02]  /*b210*/  IMAD R209, R2, R5, R209 ;  /* 0x0000000502d17224 */ /* 0x000fe400078e02d1 */
[----:B------:R-:W-:Y:S02]  /*b220*/  IMAD.MOV R4, RZ, RZ, -R4 ;  /* 0x000000ffff047224 */ /* 0x000fe400078e0a04 */
[----:B------:R-:W-:Y:S01]  /*b230*/  @!P3 IMAD.IADD R206, R206, 0x1, -R2 ;  /* 0x00000001ceceb824 */ /* 0x000fe200078e0a02 */
[C---:B------:R-:W-:Y:S01]  /*b240*/  ISETP.GT.U32.AND P3, PT, R2.reuse, R209, PT ;  /* 0x000000d10200720c */ /* 0x040fe20003f64070 */
[----:B------:R-:W-:Y:S01]  /*b250*/  IMAD R210, R2, R4, R210 ;  /* 0x0000000402d27224 */ /* 0x000fe200078e02d2 */
[----:B------:R-:W-:Y:S01]  /*b260*/  @!P4 IADD3 R208, R208, -R2, RZ ;  /* 0x80000002d0d0c210 */ /* 0x000fe20007ffe0ff */
[----:B------:R-:W-:-:S03]  /*b270*/  IMAD.HI.U32 R4, R0, R211, RZ ;  /* 0x000000d300047227 */ /* 0x000fc600078e00ff */
[C---:B------:R-:W-:Y:S01]  /*b280*/  ISETP.GT.U32.AND P4, PT, R2.reuse, R208, PT ;  /* 0x000000d00200720c */ /* 0x040fe20003f84070 */
[----:B------:R-:W-:Y:S02]  /*b290*/  IMAD.MOV R4, RZ, RZ, -R4 ;  /* 0x000000ffff047224 */ /* 0x000fe400078e0a04 */
[----:B------:R-:W-:Y:S01]  /*b2a0*/  @!P6 IMAD.IADD R207, R207, 0x1, -R2 ;  /* 0x00000001cfcfe824 */ /* 0x000fe200078e0a02 */
[C---:B------:R-:W-:Y:S01]  /*b2b0*/  ISETP.GT.U32.AND P6, PT, R2.reuse, R210, PT ;  /* 0x000000d20200720c */ /* 0x040fe20003fc4070 */
[----:B------:R-:W-:Y:S01]  /*b2c0*/  @!P5 IMAD.MOV R202, RZ, RZ, -R202 ;  /* 0x000000ffffcad224 */ /* 0x000fe200078e0aca */
[----:B------:R-:W-:Y:S01]  /*b2d0*/  ISETP.GE.AND P5, PT, R241, RZ, PT ;  /* 0x000000fff100720c */ /* 0x000fe20003fa6270 */
[----:B------:R-:W-:Y:S02]  /*b2e0*/  IMAD R211, R2, R4, R211 ;  /* 0x0000000402d37224 */ /* 0x000fe400078e02d3 */
[----:B------:R-:W-:Y:S02]  /*b2f0*/  VIADD R241, R3, 0x2c ;  /* 0x0000002c03f17836 */ /* 0x000fe40000000000 */
[----:B------:R-:W-:Y:S01]  /*b300*/  @!P2 IMAD.MOV R204, RZ, RZ, -R204 ;  /* 0x000000ffffcca224 */ /* 0x000fe200078e0acc */
[----:B------:R-:W-:Y:S01]  /*b310*/  ISETP.GE.AND P2, PT, R242, RZ, PT ;  /* 0x000000fff200720c */ /* 0x000fe20003f46270 */
[--C-:B------:R-:W-:Y:S01]  /*b320*/  @!P3 IMAD.IADD R209, R209, 0x1, -R2.reuse ;  /* 0x00000001d1d1b824 */ /* 0x100fe200078e0a02 */
[----:B------:R-:W-:Y:S01]  /*b330*/  ISETP.GT.U32.AND P3, PT, R2, R211, PT ;  /* 0x000000d30200720c */ /* 0x000fe20003f64070 */
[C---:B------:R-:W-:Y:S01]  /*b340*/  VIADD R242, R3.reuse, 0x2b ;  /* 0x0000002b03f27836 */ /* 0x040fe20000000000 */
[----:B------:R-:W-:Y:S01]  /*b350*/  IABS R212, R241 ;  /* 0x000000f100d47213 */ /* 0x000fe20000000000 */
[----:B------:R-:W-:Y:S01]  /*b360*/  @!P6 IMAD.IADD R210, R210, 0x1, -R2 ;  /* 0x00000001d2d2e824 */ /* 0x000fe200078e0a02 */
[----:B------:R-:W-:Y:S01]  /*b370*/  ISETP.GT.U32.AND P6, PT, R2, R209, PT ;  /* 0x000000d10200720c */ /* 0x000fe20003fc4070 */
[----:B------:R-:W-:Y:S01]  /*b380*/  VIADD R243, R3, 0x2a ;  /* 0x0000002a03f37836 */ /* 0x000fe20000000000 */
[----:B------:R-:W-:Y:S01]  /*b390*/  IABS R213, R242 ;  /* 0x000000f200d57213 */ /* 0x000fe20000000000 */
[----:B------:R-:W-:-:S03]  /*b3a0*/  IMAD.HI.U32 R4, R0, R212, RZ ;  /* 0x000000d400047227 */ /* 0x000fc600078e00ff */
[----:B------:R-:W-:Y:S01]  /*b3b0*/  IABS R214, R243 ;  /* 0x000000f300d67213 */ /* 0x000fe20000000000 */
[----:B------:R-:W-:-:S04]  /*b3c0*/  IMAD.HI.U32 R6, R0, R213, RZ ;  /* 0x000000d500067227 */ /* 0x000fc800078e00ff */
[----:B------:R-:W-:Y:S02]  /*b3d0*/  IMAD.MOV R4, RZ, RZ, -R4 ;  /* 0x000000ffff047224 */ /* 0x000fe400078e0a04 */
[--C-:B------:R-:W-:Y:S01]  /*b3e0*/  @!P4 IMAD.IADD R208, R208, 0x1, -R2.reuse ;  /* 0x00000001d0d0c824 */ /* 0x100fe200078e0a02 */
[----:B------:R-:W-:Y:S01]  /*b3f0*/  ISETP.GE.AND P4, PT, R240, RZ, PT ;  /* 0x000000fff000720c */ /* 0x000fe20003f86270 */
[----:B------:R-:W-:Y:S01]  /*b400*/  @!P3 IMAD.IADD R211, R211, 0x1, -R2 ;  /* 0x00000001d3d3b824 */ /* 0x000fe200078e0a02 */
[C---:B------:R-:W-:Y:S01]  /*b410*/  ISETP.GT.U32.AND P3, PT, R2.reuse, R210, PT ;  /* 0x000000d20200720c */ /* 0x040fe20003f64070 */
[----:B------:R-:W-:Y:S02]  /*b420*/  IMAD.MOV R6, RZ, RZ, -R6 ;  /* 0x000000ffff067224 */ /* 0x000fe400078e0a06 */
[----:B------:R-:W-:Y:S02]  /*b430*/  VIADD R240, R3, 0x29 ;  /* 0x0000002903f07836 */ /* 0x000fe40000000000 */
[----:B------:R-:W-:-:S02]  /*b440*/  IMAD R212, R2, R4, R212 ;  /* 0x0000000402d47224 */ /* 0x000fc400078e02d4 */
[----:B------:R-:W-:Y:S01]  /*b450*/  IMAD.HI.U32 R5, R0, R214, RZ ;  /* 0x000000d600057227 */ /* 0x000fe200078e00ff */
[----:B------:R-:W-:-:S03]  /*b460*/  IABS R4, R240 ;  /* 0x000000f000047213 */ /* 0x000fc60000000000 */
[----:B------:R-:W-:Y:S01]  /*b470*/  @!P1 IMAD.MOV R207, RZ, RZ, -R207 ;  /* 0x000000ffffcf9224 */ /* 0x000fe200078e0acf */
[C---:B------:R-:W-:Y:S01]  /*b480*/  ISETP.GT.U32.AND P1, PT, R2.reuse, R211, PT ;  /* 0x000000d30200720c */ /* 0x040fe20003f24070 */
[C---:B------:R-:W-:Y:S02]  /*b490*/  IMAD R213, R2.reuse, R6, R213 ;  /* 0x0000000602d57224 */ /* 0x040fe400078e02d5 */
[----:B------:R-:W-:Y:S01]  /*b4a0*/  @!P6 IMAD.IADD R209, R209, 0x1, -R2 ;  /* 0x00000001d1d1e824 */ /* 0x000fe200078e0a02 */
[C---:B------:R-:W-:Y:S01]  /*b4b0*/  ISETP.GT.U32.AND P6, PT, R2.reuse, R212, PT ;  /* 0x000000d40200720c */ /* 0x040fe20003fc4070 */
[----:B------:R-:W-:Y:S02]  /*b4c0*/  IMAD.MOV R5, RZ, RZ, -R5 ;  /* 0x000000ffff057224 */ /* 0x000fe400078e0a05 */
[----:B------:R-:W-:Y:S01]  /*b4d0*/  @!P5 IMAD.MOV R206, RZ, RZ, -R206 ;  /* 0x000000ffffced224 */ /* 0x000fe200078e0ace */
[----:B------:R-:W-:Y:S01]  /*b4e0*/  ISETP.GE.AND P5, PT, R239, RZ, PT ;  /* 0x000000ffef00720c */ /* 0x000fe20003fa6270 */
[----:B------:R-:W-:Y:S01]  /*b4f0*/  @!P2 IMAD.MOV R208, RZ, RZ, -R208 ;  /* 0x000000ffffd0a224 */ /* 0x000fe200078e0ad0 */
[C---:B------:R-:W-:Y:S01]  /*b500*/  ISETP.GT.U32.AND P2, PT, R2.reuse, R213, PT ;  /* 0x000000d50200720c */ /* 0x040fe20003f44070 */
[----:B------:R-:W-:-:S02]  /*b510*/  IMAD R214, R2, R5, R214 ;  /* 0x0000000502d67224 */ /* 0x000fc400078e02d6 */
[----:B------:R-:W-:-:S04]  /*b520*/  IMAD.HI.U32 R5, R0, R4, RZ ;  /* 0x0000000400057227 */ /* 0x000fc800078e00ff */
[----:B------:R-:W-:Y:S02]  /*b530*/  IMAD.MOV R5, RZ, RZ, -R5 ;  /* 0x000000ffff057224 */ /* 0x000fe400078e0a05 */
[--C-:B------:R-:W-:Y:S01]  /*b540*/  @!P1 IMAD.IADD R211, R211, 0x1, -R2.reuse ;  /* 0x00000001d3d39824 */ /* 0x100fe200078e0a02 */
[----:B------:R-:W-:Y:S01]  /*b550*/  ISETP.GE.AND P1, PT, R242, RZ, PT ;  /* 0x000000fff200720c */ /* 0x000fe20003f26270 */
[----:B------:R-:W-:Y:S01]  /*b560*/  @!P6 IMAD.IADD R212, R212, 0x1, -R2 ;  /* 0x00000001d4d4e824 */ /* 0x000fe200078e0a02 */
[----:B------:R-:W-:Y:S01]  /*b570*/  ISETP.GE.AND P6, PT, R243, RZ, PT ;  /* 0x000000fff300720c */ /* 0x000fe20003fc6270 */
[----:B------:R-:W-:Y:S02]  /*b580*/  VIADD R242, R3, 0x27 ;  /* 0x0000002703f27836 */ /* 0x000fe40000000000 */
[----:B------:R-:W-:Y:S02]  /*b590*/  IMAD R4, R2, R5, R4 ;  /* 0x0000000502047224 */ /* 0x000fe400078e0204 */
[--C-:B------:R-:W-:Y:S01]  /*b5a0*/  @!P3 IMAD.IADD R210, R210, 0x1, -R2.reuse ;  /* 0x00000001d2d2b824 */ /* 0x100fe200078e0a02 */
[C---:B------:R-:W-:Y:S01]  /*b5b0*/  ISETP.GT.U32.AND P3, PT, R2.reuse, R214, PT ;  /* 0x000000d60200720c */ /* 0x040fe20003f64070 */
[----:B------:R-:W-:Y:S01]  /*b5c0*/  @!P0 IMAD.MOV R209, RZ, RZ, -R209 ;  /* 0x000000ffffd18224 */ /* 0x000fe200078e0ad1 */
[----:B------:R-:W-:Y:S01]  /*b5d0*/  ISETP.GE.AND P0, PT, R241, RZ, PT ;  /* 0x000000fff100720c */ /* 0x000fe20003f06270 */
[----:B------:R-:W-:Y:S01]  /*b5e0*/  @!P2 IMAD.IADD R213, R213, 0x1, -R2 ;  /* 0x00000001d5d5a824 */ /* 0x000fe200078e0a02 */
[----:B------:R-:W-:Y:S01]  /*b5f0*/  IABS R217, R242 ;  /* 0x000000f200d97213 */ /* 0x000fe20000000000 */
[----:B------:R-:W-:Y:S01]  /*b600*/  @!P5 IMAD.MOV R211, RZ, RZ, -R211 ;  /* 0x000000ffffd3d224 */ /* 0x000fe200078e0ad3 */
[C---:B------:R-:W-:Y:S01]  /*b610*/  ISETP.GT.U32.AND P2, PT, R2.reuse, R212, PT ;  /* 0x000000d40200720c */ /* 0x040fe20003f44070 */
[----:B------:R-:W-:Y:S01]  /*b620*/  VIADD R241, R3, 0x28 ;  /* 0x0000002803f17836 */ /* 0x000fe20000000000 */
[----:B------:R-:W-:Y:S01]  /*b630*/  ISETP.GT.U32.AND P5, PT, R2, R4, PT ;  /* 0x000000040200720c */ /* 0x000fe20003fa4070 */
[----:B------:R-:W-:-:S03]  /*b640*/  IMAD.HI.U32 R7, R0, R217, RZ ;  /* 0x000000d900077227 */ /* 0x000fc600078e00ff */
[----:B------:R-:W-:Y:S01]  /*b650*/  IABS R216, R241 ;  /* 0x000000f100d87213 */ /* 0x000fe20000000000 */
[----:B------:R-:W-:Y:S02]  /*b660*/  VIADD R243, R3, 0x26 ;  /* 0x0000002603f37836 */ /* 0x000fe40000000000 */
[----:B------:R-:W-:Y:S02]  /*b670*/  IMAD.MOV R7, RZ, RZ, -R7 ;  /* 0x000000ffff077224 */ /* 0x000fe400078e0a07 */
[----:B------:R-:W-:Y:S01]  /*b680*/  IMAD.HI.U32 R6, R0, R216, RZ ;  /* 0x000000d800067227 */ /* 0x000fe200078e00ff */
[----:B------:R-:W-:-:S03]  /*b690*/  IABS R5, R243 ;  /* 0x000000f300057213 */ /* 0x000fc60000000000 */
[--C-:B------:R-:W-:Y:S01]  /*b6a0*/  @!P3 IMAD.IADD R214, R214, 0x1, -R2.reuse ;  /* 0x00000001d6d6b824 */ /* 0x100fe200078e0a02 */
[----:B------:R-:W-:Y:S01]  /*b6b0*/  ISETP.GT.U32.AND P3, PT, R2, R213, PT ;  /* 0x000000d50200720c */ /* 0x000fe20003f64070 */
[--C-:B------:R-:W-:Y:S01]  /*b6c0*/  @!P2 IMAD.IADD R212, R212, 0x1, -R2.reuse ;  /* 0x00000001d4d4a824 */ /* 0x100fe200078e0a02 */
[----:B------:R-:W-:Y:S01]  /*b6d0*/  ISETP.GE.AND P2, PT, R240, RZ, PT ;  /* 0x000000fff000720c */ /* 0x000fe20003f46270 */
[----:B------:R-:W-:Y:S02]  /*b6e0*/  @!P5 IMAD.IADD R4, R4, 0x1, -R2 ;  /* 0x000000010404d824 */ /* 0x000fe400078e0a02 */
[C---:B------:R-:W-:Y:S02]  /*b6f0*/  IMAD R217, R2.reuse, R7, R217 ;  /* 0x0000000702d97224 */ /* 0x040fe400078e02d9 */
[----:B------:R-:W-:Y:S01]  /*b700*/  IMAD.MOV R6, RZ, RZ, -R6 ;  /* 0x000000ffff067224 */ /* 0x000fe200078e0a06 */
[C---:B------:R-:W-:Y:S01]  /*b710*/  ISETP.GT.U32.AND P5, PT, R2.reuse, R4, PT ;  /* 0x000000040200720c */ /* 0x040fe20003fa4070 */
[----:B------:R-:W-:Y:S01]  /*b720*/  @!P4 IMAD.MOV R210, RZ, RZ, -R210 ;  /* 0x000000ffffd2c224 */ /* 0x000fe200078e0ad2 */
[C---:B------:R-:W-:Y:S01]  /*b730*/  ISETP.GT.U32.AND P4, PT, R2.reuse, R214, PT ;  /* 0x000000d60200720c */ /* 0x040fe20003f84070 */
[----:B------:R-:W-:Y:S01]  /*b740*/  @!P0 IMAD.MOV R212, RZ, RZ, -R212 ;  /* 0x000000ffffd48224 */ /* 0x000fe200078e0ad4 */
[C---:B------:R-:W-:Y:S01]  /*b750*/  ISETP.GT.U32.AND P0, PT, R2.reuse, R217, PT ;  /* 0x000000d90200720c */ /* 0x040fe20003f04070 */
[----:B------:R-:W-:-:S02]  /*b760*/  IMAD R216, R2, R6, R216 ;  /* 0x0000000602d87224 */ /* 0x000fc400078e02d8 */
[----:B------:R-:W-:-:S04]  /*b770*/  IMAD.HI.U32 R6, R0, R5, RZ ;  /* 0x0000000500067227 */ /* 0x000fc800078e00ff */
[----:B------:R-:W-:Y:S02]  /*b780*/  IMAD.MOV R6, RZ, RZ, -R6 ;  /* 0x000000ffff067224 */ /* 0x000fe400078e0a06 */
[--C-:B------:R-:W-:Y:S01]  /*b790*/  @!P3 IMAD.IADD R213, R213, 0x1, -R2.reuse ;  /* 0x00000001d5d5b824 */ /* 0x100fe200078e0a02 */
[----:B------:R-:W-:Y:S01]  /*b7a0*/  ISETP.GE.AND P3, PT, R241, RZ, PT ;  /* 0x000000fff100720c */ /* 0x000fe20003f66270 */
[----:B------:R-:W-:Y:S02]  /*b7b0*/  VIADD R241, R3, 0x25 ;  /* 0x0000002503f17836 */ /* 0x000fe40000000000 */
[----:B------:R-:W-:Y:S02]  /*b7c0*/  IMAD R5, R2, R6, R5 ;  /* 0x0000000602057224 */ /* 0x000fe400078e0205 */
[--C-:B------:R-:W-:Y:S01]  /*b7d0*/  @!P4 IMAD.IADD R214, R214, 0x1, -R2.reuse ;  /* 0x00000001d6d6c824 */ /* 0x100fe200078e0a02 */
[----:B------:R-:W-:Y:S01]  /*b7e0*/  ISETP.GT.U32.AND P4, PT, R2, R216, PT ;  /* 0x000000d80200720c */ /* 0x000fe20003f84070 */
[--C-:B------:R-:W-:Y:S01]  /*b7f0*/  @!P5 IMAD.IADD R4, R4, 0x1, -R2.reuse ;  /* 0x000000010404d824 */ /* 0x100fe200078e0a02 */
[----:B------:R-:W-:Y:S01]  /*b800*/  IABS R219, R241 ;  /* 0x000000f100db7213 */ /* 0x000fe20000000000 */
[----:B------:R-:W-:Y:S01]  /*b810*/  @!P0 IMAD.IADD R217, R217, 0x1, -R2 ;  /* 0x00000001d9d98824 */ /* 0x000fe200078e0a02 */
[----:B------:R-:W-:Y:S01]  /*b820*/  ISETP.GT.U32.AND P5, PT, R2, R5, PT ;  /* 0x000000050200720c */ /* 0x000fe20003fa4070 */
[----:B------:R-:W-:-:S02]  /*b830*/  IMAD.MOV.U32 R215, RZ, RZ, R4 ;  /* 0x000000ffffd77224 */ /* 0x000fc400078e0004 */
[----:B------:R-:W-:Y:S01]  /*b840*/  IMAD.HI.U32 R4, R0, R219, RZ ;  /* 0x000000db00047227 */ /* 0x000fe200078e00ff */
[----:B------:R-:W-:-:S03]  /*b850*/  ISETP.GT.U32.AND P0, PT, R2, R217, PT ;  /* 0x000000d90200720c */ /* 0x000fc60003f04070 */
[----:B------:R-:W-:Y:S02]  /*b860*/  IMAD.MOV R4, RZ, RZ, -R4 ;  /* 0x000000ffff047224 */ /* 0x000fe400078e0a04 */
[--C-:B------:R-:W-:Y:S02]  /*b870*/  @!P4 IMAD.IADD R216, R216, 0x1, -R2.reuse ;  /* 0x00000001d8d8c824 */ /* 0x100fe400078e0a02 */
[----:B------:R-:W-:Y:S01]  /*b880*/  @!P1 IMAD.MOV R213, RZ, RZ, -R213 ;  /* 0x000000ffffd59224 */ /* 0x000fe200078e0ad5 */
[----:B------:R-:W-:Y:S01]  /*b890*/  ISETP.GE.AND P1, PT, R242, RZ, PT ;  /* 0x000000fff200720c */ /* 0x000fe20003f26270 */
[--C-:B------:R-:W-:Y:S01]  /*b8a0*/  @!P5 IMAD.IADD R5, R5, 0x1, -R2.reuse ;  /* 0x000000010505d824 */ /* 0x100fe200078e0a02 */
[C---:B------:R-:W-:Y:S01]  /*b8b0*/  ISETP.GT.U32.AND P4, PT, R2.reuse, R216, PT ;  /* 0x000000d80200720c */ /* 0x040fe20003f84070 */
[C---:B------:R-:W-:Y:S02]  /*b8c0*/  IMAD R219, R2.reuse, R4, R219 ;  /* 0x0000000402db7224 */ /* 0x040fe400078e02db */
[----:B------:R-:W-:Y:S01]  /*b8d0*/  VIADD R242, R3, 0x24 ;  /* 0x0000002403f27836 */ /* 0x000fe20000000000 */
        /* <DEDUP_REMOVED lines=8> */
[----:B------:R-:W-:Y:S01]  /*b960*/  IMAD.HI.U32 R6, R0, R220, RZ ;  /* 0x000000dc00067227 */ /* 0x000fe200078e00ff */
[----:B------:R-:W-:Y:S02]  /*b970*/  IABS R225, R237 ;  /* 0x000000ed00e17213 */ /* 0x000fe40000000000 */
[----:B------:R-:W-:Y:S01]  /*b980*/  IABS R221, R243 ;  /* 0x000000f300dd7213 */ /* 0x000fe20000000000 */
[--C-:B------:R-:W-:Y:S01]  /*b990*/  @!P4 IMAD.IADD R216, R216, 0x1, -R2.reuse ;  /* 0x00000001d8d8c824 */ /* 0x100fe200078e0a02 */
[----:B------:R-:W-:Y:S01]  /*b9a0*/  ISETP.GE.AND P4, PT, R242, RZ, PT ;  /* 0x000000fff200720c */ /* 0x000fe20003f86270 */
[----:B------:R-:W-:Y:S01]  /*b9b0*/  VIADD R242, R3, 0x22 ;  /* 0x0000002203f27836 */ /* 0x000fe20000000000 */
[----:B------:R-:W-:Y:S01]  /*b9c0*/  IADD3 R6, -R6, RZ, RZ ;  /* 0x000000ff06067210 */ /* 0x000fe20007ffe1ff */
[--C-:B------:R-:W-:Y:S02]  /*b9d0*/  @!P5 IMAD.IADD R5, R5, 0x1, -R2.reuse ;  /* 0x000000010505d824 */ /* 0x100fe400078e0a02 */
[----:B------:R-:W-:Y:S01]  /*b9e0*/  @!P0 IMAD.IADD R219, R219, 0x1, -R2 ;  /* 0x00000001dbdb8824 */ /* 0x000fe200078e0a02 */
[----:B------:R-:W-:Y:S01]  /*b9f0*/  IABS R222, R242 ;  /* 0x000000f200de7213 */ /* 0x000fe20000000000 */
[----:B------:R-:W-:-:S02]  /*ba00*/  IMAD R220, R2, R6, R220 ;  /* 0x0000000602dc7224 */ /* 0x000fc400078e02dc */
[----:B------:R-:W-:Y:S01]  /*ba10*/  IMAD.MOV.U32 R218, RZ, RZ, R5 ;  /* 0x000000ffffda7224 */ /* 0x000fe200078e0005 */
[----:B------:R-:W-:Y:S01]  /*ba20*/  ISETP.GT.U32.AND P0, PT, R2, R219, PT ;  /* 0x000000db0200720c */ /* 0x000fe20003f04070 */
[----:B------:R-:W-:-:S04]  /*ba30*/  IMAD.HI.U32 R4, R0, R221, RZ ;  /* 0x000000dd00047227 */ /* 0x000fc800078e00ff */
[----:B------:R-:W-:Y:S01]  /*ba40*/  @!P6 IMAD.MOV R218, RZ, RZ, -R218 ;  /* 0x000000ffffdae224 */ /* 0x000fe200078e0ada */
[----:B------:R-:W-:Y:S01]  /*ba50*/  ISETP.GT.U32.AND P6, PT, R2, R220, PT ;  /* 0x000000dc0200720c */ /* 0x000fe20003fc4070 */
[----:B------:R-:W-:Y:S02]  /*ba60*/  IMAD.MOV R4, RZ, RZ, -R4 ;  /* 0x000000ffff047224 */ /* 0x000fe400078e0a04 */
[----:B------:R-:W-:-:S04]  /*ba70*/  IMAD.HI.U32 R5, R0, R222, RZ ;  /* 0x000000de00057227 */ /* 0x000fc800078e00ff */
[C---:B------:R-:W-:Y:S02]  /*ba80*/  IMAD R221, R2.reuse, R4, R221 ;  /* 0x0000000402dd7224 */ /* 0x040fe400078e02dd */
[----:B------:R-:W-:Y:S02]  /*ba90*/  IMAD.MOV R5, RZ, RZ, -R5 ;  /* 0x000000ffff057224 */ /* 0x000fe400078e0a05 */
[----:B------:R-:W-:Y:S01]  /*baa0*/  @!P0 IMAD.IADD R219, R219, 0x1, -R2 ;  /* 0x00000001dbdb8824 */ /* 0x000fe200078e0a02 */
[C---:B------:R-:W-:Y:S01]  /*bab0*/  ISETP.GT.U32.AND P0, PT, R2.reuse, R221, PT ;  /* 0x000000dd0200720c */ /* 0x040fe20003f04070 */
[----:B------:R-:W-:Y:S02]  /*bac0*/  IMAD R222, R2, R5, R222 ;  /* 0x0000000502de7224 */ /* 0x000fe400078e02de */
[----:B------:R-:W-:Y:S02]  /*bad0*/  @!P6 IMAD.IADD R220, R220, 0x1, -R2 ;  /* 0x00000001dcdce824 */ /* 0x000fe400078e0a02 */
[----:B------:R-:W-:Y:S01]  /*bae0*/  @!P1 IMAD.MOV R217, RZ, RZ, -R217 ;  /* 0x000000ffffd99224 */ /* 0x000fe200078e0ad9 */
[----:B------:R-:W-:Y:S01]  /*baf0*/  ISETP.GT.U32.AND P6, PT, R2, R222, PT ;  /* 0x000000de0200720c */ /* 0x000fe20003fc4070 */
[----:B------:R-:W-:Y:S01]  /*bb00*/  IMAD.HI.U32 R5, R0, R225, RZ ;  /* 0x000000e100057227 */ /* 0x000fe200078e00ff */
[----:B------:R-:W-:-:S03]  /*bb10*/  ISETP.GE.AND P1, PT, R242, RZ, PT ;  /* 0x000000fff200720c */ /* 0x000fc60003f26270 */
[----:B------:R-:W-:Y:S02]  /*bb20*/  VIADD R242, R3, 0x20 ;  /* 0x0000002003f27836 */ /* 0x000fe40000000000 */
[----:B------:R-:W-:Y:S01]  /*bb30*/  @!P0 IMAD.IADD R221, R221, 0x1, -R2 ;  /* 0x00000001dddd8824 */ /* 0x000fe200078e0a02 */
[----:B------:R-:W-:Y:S01]  /*bb40*/  ISETP.GT.U32.AND P0, PT, R2, R220, PT ;  /* 0x000000dc0200720c */ /* 0x000fe20003f04070 */
[----:B------:R-:W-:Y:S01]  /*bb50*/  @!P3 IMAD.MOV R216, RZ, RZ, -R216 ;  /* 0x000000ffffd8b224 */ /* 0x000fe200078e0ad8 */
[----:B------:R-:W-:Y:S01]  /*bb60*/  ISETP.GE.AND P3, PT, R243, RZ, PT ;  /* 0x000000fff300720c */ /* 0x000fe20003f66270 */
[----:B------:R-:W-:Y:S01]  /*bb70*/  VIADD R243, R3, 0x21 ;  /* 0x0000002103f37836 */ /* 0x000fe20000000000 */
[----:B------:R-:W-:Y:S01]  /*bb80*/  IABS R224, R242 ;  /* 0x000000f200e07213 */ /* 0x000fe20000000000 */
[----:B------:R-:W-:Y:S01]  /*bb90*/  @!P6 IMAD.IADD R222, R222, 0x1, -R2 ;  /* 0x00000001dedee824 */ /* 0x000fe200078e0a02 */
[C---:B------:R-:W-:Y:S01]  /*bba0*/  ISETP.GT.U32.AND P6, PT, R2.reuse, R221, PT ;  /* 0x000000dd0200720c */ /* 0x040fe20003fc4070 */
[----:B------:R-:W-:Y:S01]  /*bbb0*/  IMAD.MOV R5, RZ, RZ, -R5 ;  /* 0x000000ffff057224 */ /* 0x000fe200078e0a05 */
[----:B------:R-:W-:Y:S01]  /*bbc0*/  IABS R223, R243 ;  /* 0x000000f300df7213 */ /* 0x000fe20000000000 */
[----:B------:R-:W-:Y:S01]  /*bbd0*/  @!P2 IMAD.MOV R215, RZ, RZ, -R215 ;  /* 0x000000ffffd7a224 */ /* 0x000fe200078e0ad7 */
[----:B------:R-:W-:Y:S01]  /*bbe0*/  ISETP.GE.AND P2, PT, R241, RZ, PT ;  /* 0x000000fff100720c */ /* 0x000fe20003f46270 */
[----:B------:R-:W-:Y:S01]  /*bbf0*/  IMAD R225, R2, R5, R225 ;  /* 0x0000000502e17224 */ /* 0x000fe200078e02e1 */
[----:B------:R-:W-:Y:S01]  /*bc00*/  ISETP.GE.AND P5, PT, R243, RZ, PT ;  /* 0x000000fff300720c */ /* 0x000fe20003fa6270 */
[----:B------:R-:W-:-:S04]  /*bc10*/  IMAD.HI.U32 R6, R0, R224, RZ ;  /* 0x000000e000067227 */ /* 0x000fc800078e00ff */
[----:B------:R-:W-:Y:S02]  /*bc20*/  VIADD R238, R3, 0x1e ;  /* 0x0000001e03ee7836 */ /* 0x000fe40000000000 */
[----:B------:R-:W-:Y:S01]  /*bc30*/  @!P6 IMAD.IADD R221, R221, 0x1, -R2 ;  /* 0x00000001dddde824 */ /* 0x000fe200078e0a02 */
[----:B------:R-:W-:Y:S01]  /*bc40*/  ISETP.GT.U32.AND P6, PT, R2, R225, PT ;  /* 0x000000e10200720c */ /* 0x000fe20003fc4070 */
[----:B------:R-:W-:Y:S01]  /*bc50*/  IMAD.HI.U32 R4, R0, R223, RZ ;  /* 0x000000df00047227 */ /* 0x000fe200078e00ff */
[----:B------:R-:W-:-:S03]  /*bc60*/  IABS R226, R238 ;  /* 0x000000ee00e27213 */ /* 0x000fc60000000000 */
[----:B------:R-:W-:Y:S02]  /*bc70*/  IMAD.MOV R6, RZ, RZ, -R6 ;  /* 0x000000ffff067224 */ /* 0x000fe400078e0a06 */
[----:B------:R-:W-:Y:S02]  /*bc80*/  IMAD.MOV R4, RZ, RZ, -R4 ;  /* 0x000000ffff047224 */ /* 0x000fe400078e0a04 */
[----:B------:R-:W-:Y:S02]  /*bc90*/  IMAD R224, R2, R6, R224 ;  /* 0x0000000602e07224 */ /* 0x000fe400078e02e0 */
[C---:B------:R-:W-:Y:S02]  /*bca0*/  VIADD R239, R3.reuse, 0x1d ;  /* 0x0000001d03ef7836 */ /* 0x040fe40000000000 */
[----:B------:R-:W-:Y:S02]  /*bcb0*/  @!P0 IMAD.IADD R220, R220, 0x1, -R2 ;  /* 0x00000001dcdc8824 */ /* 0x000fe400078e0a02 */
[----:B------:R-:W-:Y:S01]  /*bcc0*/  IMAD R223, R2, R4, R223 ;  /* 0x0000000402df7224 */ /* 0x000fe200078e02df */
[----:B------:R-:W-:Y:S01]  /*bcd0*/  IABS R227, R239 ;  /* 0x000000ef00e37213 */ /* 0x000fe20000000000 */
[----:B------:R-:W-:-:S02]  /*bce0*/  VIADD R240, R3, 0x1b ;  /* 0x0000001b03f07836 */ /* 0x000fc40000000000 */
[----:B------:R-:W-:Y:S01]  /*bcf0*/  @!P2 IMAD.MOV R219, RZ, RZ, -R219 ;  /* 0x000000ffffdba224 */ /* 0x000fe200078e0adb */
[C---:B------:R-:W-:Y:S01]  /*bd00*/  ISETP.GT.U32.AND P2, PT, R2.reuse, R222, PT ;  /* 0x000000de0200720c */ /* 0x040fe20003f44070 */
[----:B------:R-:W-:Y:S01]  /*bd10*/  @!P4 IMAD.MOV R220, RZ, RZ, -R220 ;  /* 0x000000ffffdcc224 */ /* 0x000fe200078e0adc */
[----:B------:R-:W-:Y:S01]  /*bd20*/  ISETP.GT.U32.AND P4, PT, R2, R224, PT ;  /* 0x000000e00200720c */ /* 0x000fe20003f84070 */
[----:B------:R-:W-:Y:S01]  /*bd30*/  IMAD.HI.U32 R4, R0, R226, RZ ;  /* 0x000000e200047227 */ /* 0x000fe200078e00ff */
[----:B------:R-:W-:Y:S02]  /*bd40*/  IABS R229, R240 ;  /* 0x000000f000e57213 */ /* 0x000fe40000000000 */
[----:B------:R-:W-:Y:S01]  /*bd50*/  ISETP.GT.U32.AND P0, PT, R2, R223, PT ;  /* 0x000000df0200720c */ /* 0x000fe20003f04070 */
[----:B------:R-:W-:Y:S02]  /*bd60*/  @!P6 IMAD.IADD R225, R225, 0x1, -R2 ;  /* 0x00000001e1e1e824 */ /* 0x000fe400078e0a02 */
[----:B------:R-:W-:-:S02]  /*bd70*/  IMAD.MOV R4, RZ, RZ, -R4 ;  /* 0x000000ffff047224 */ /* 0x000fc400078e0a04 */
[----:B------:R-:W-:-:S04]  /*bd80*/  IMAD.HI.U32 R6, R0, R227, RZ ;  /* 0x000000e300067227 */ /* 0x000fc800078e00ff */
[----:B------:R-:W-:Y:S01]  /*bd90*/  @!P3 IMAD.MOV R221, RZ, RZ, -R221 ;  /* 0x000000ffffddb224 */ /* 0x000fe200078e0add */
[C---:B------:R-:W-:Y:S01]  /*bda0*/  ISETP.GT.U32.AND P3, PT, R2.reuse, R225, PT ;  /* 0x000000e10200720c */ /* 0x040fe20003f64070 */
[----:B------:R-:W-:Y:S02]  /*bdb0*/  IMAD R226, R2, R4, R226 ;  /* 0x0000000402e27224 */ /* 0x000fe400078e02e2 */
[----:B------:R-:W-:-:S04]  /*bdc0*/  IMAD.HI.U32 R4, R0, R229, RZ ;  /* 0x000000e500047227 */ /* 0x000fc800078e00ff */
[----:B------:R-:W-:Y:S02]  /*bdd0*/  IMAD.MOV R6, RZ, RZ, -R6 ;  /* 0x000000ffff067224 */ /* 0x000fe400078e0a06 */
[----:B------:R-:W-:Y:S01]  /*bde0*/  @!P2 IMAD.IADD R222, R222, 0x1, -R2 ;  /* 0x00000001dedea824 */ /* 0x000fe200078e0a02 */
[C---:B------:R-:W-:Y:S01]  /*bdf0*/  ISETP.GT.U32.AND P2, PT, R2.reuse, R226, PT ;  /* 0x000000e20200720c */ /* 0x040fe20003f44070 */
[----:B------:R-:W-:Y:S02]  /*be00*/  IMAD.MOV R4, RZ, RZ, -R4 ;  /* 0x000000ffff047224 */ /* 0x000fe400078e0a04 */
[----:B------:R-:W-:Y:S02]  /*be10*/  IMAD R227, R2, R6, R227 ;  /* 0x0000000602e37224 */ /* 0x000fe400078e02e3 */
[----:B------:R-:W-:Y:S02]  /*be20*/  @!P4 IMAD.IADD R224, R224, 0x1, -R2 ;  /* 0x00000001e0e0c824 */ /* 0x000fe400078e0a02 */
[----:B------:R-:W-:-:S02]  /*be30*/  VIADD R243, R3, 0x1c ;  /* 0x0000001c03f37836 */ /* 0x000fc40000000000 */
[C---:B------:R-:W-:Y:S01]  /*be40*/  IMAD R229, R2.reuse, R4, R229 ;  /* 0x0000000402e57224 */ /* 0x040fe200078e02e5 */
[C---:B------:R-:W-:Y:S01]  /*be50*/  ISETP.GT.U32.AND P6, PT, R2.reuse, R224, PT ;  /* 0x000000e00200720c */ /* 0x040fe20003fc4070 */
[----:B------:R-:W-:Y:S01]  /*be60*/  @!P1 IMAD.MOV R222, RZ, RZ, -R222 ;  /* 0x000000ffffde9224 */ /* 0x000fe200078e0ade */
[C---:B------:R-:W-:Y:S01]  /*be70*/  ISETP.GT.U32.AND P1, PT, R2.reuse, R227, PT ;  /* 0x000000e30200720c */ /* 0x040fe20003f24070 */
[--C-:B------:R-:W-:Y:S01]  /*be80*/  @!P0 IMAD.IADD R223, R223, 0x1, -R2.reuse ;  /* 0x00000001dfdf8824 */ /* 0x100fe200078e0a02 */
[----:B------:R-:W-:Y:S01]  /*be90*/  IABS R228, R243 ;  /* 0x000000f300e47213 */ /* 0x000fe20000000000 */
[----:B------:R-:W-:Y:S01]  /*bea0*/  @!P3 IMAD.IADD R225, R225, 0x1, -R2 ;  /* 0x00000001e1e1b824 */ /* 0x000fe200078e0a02 */
[----:B------:R-:W-:Y:S01]  /*beb0*/  ISETP.GT.U32.AND P3, PT, R2, R229, PT ;  /* 0x000000e50200720c */ /* 0x000fe20003f64070 */
[----:B------:R-:W-:Y:S01]  /*bec0*/  VIADD R241, R3, 0x1a ;  /* 0x0000001a03f17836 */ /* 0x000fe20000000000 */
[----:B------:R-:W-:Y:S01]  /*bed0*/  ISETP.GE.AND P0, PT, R242, RZ, PT ;  /* 0x000000fff200720c */ /* 0x000fe20003f06270 */
[----:B------:R-:W-:Y:S01]  /*bee0*/  IMAD.HI.U32 R5, R0, R228, RZ ;  /* 0x000000e400057227 */ /* 0x000fe200078e00ff */
[----:B------:R-:W-:-:S02]  /*bef0*/  ISETP.GT.U32.AND P4, PT, R2, R223, PT ;  /* 0x000000df0200720c */ /* 0x000fc40003f84070 */
[----:B------:R-:W-:Y:S01]  /*bf00*/  IABS R4, R241 ;  /* 0x000000f100047213 */ /* 0x000fe20000000000 */
[----:B------:R-:W-:Y:S02]  /*bf10*/  VIADD R242, R3, 0x19 ;  /* 0x0000001903f27836 */ /* 0x000fe40000000000 */
[----:B------:R-:W-:Y:S02]  /*bf20*/  IMAD.MOV R5, RZ, RZ, -R5 ;  /* 0x000000ffff057224 */ /* 0x000fe400078e0a05 */
[--C-:B------:R-:W-:Y:S01]  /*bf30*/  @!P6 IMAD.IADD R224, R224, 0x1, -R2.reuse ;  /* 0x00000001e0e0e824 */ /* 0x100fe200078e0a02 */
[----:B------:R-:W-:Y:S01]  /*bf40*/  IABS R231, R242 ;  /* 0x000000f200e77213 */ /* 0x000fe20000000000 */
[----:B------:R-:W-:Y:S01]  /*bf50*/  @!P1 IMAD.IADD R227, R227, 0x1, -R2 ;  /* 0x00000001e3e39824 */ /* 0x000fe200078e0a02 */
[----:B------:R-:W-:Y:S01]  /*bf60*/  ISETP.GE.AND P6, PT, R237, RZ, PT ;  /* 0x000000ffed00720c */ /* 0x000fe20003fc6270 */
[----:B------:R-:W-:Y:S01]  /*bf70*/  IMAD.HI.U32 R6, R0, R4, RZ ;  /* 0x0000000400067227 */ /* 0x000fe200078e00ff */
[----:B------:R-:W-:-:S02]  /*bf80*/  ISETP.GE.AND P1, PT, R239, RZ, PT ;  /* 0x000000ffef00720c */ /* 0x000fc40003f26270 */
[----:B------:R-:W-:Y:S01]  /*bf90*/  IADD3 R239, R3, 0x17, RZ ;  /* 0x0000001703ef7810 */ /* 0x000fe20007ffe0ff */
[----:B------:R-:W-:Y:S02]  /*bfa0*/  IMAD R228, R2, R5, R228 ;  /* 0x0000000502e47224 */ /* 0x000fe400078e02e4 */
[--C-:B------:R-:W-:Y:S01]  /*bfb0*/  @!P2 IMAD.IADD R226, R226, 0x1, -R2.reuse ;  /* 0x00000001e2e2a824 */ /* 0x100fe200078e0a02 */
[----:B------:R-:W-:Y:S01]  /*bfc0*/  IABS R233, R239 ;  /* 0x000000ef00e97213 */ /* 0x000fe20000000000 */
[----:B------:R-:W-:Y:S01]  /*bfd0*/  @!P3 IMAD.IADD R229, R229, 0x1, -R2 ;  /* 0x00000001e5e5b824 */ /* 0x000fe200078e0a02 */
[----:B------:R-:W-:Y:S01]  /*bfe0*/  ISETP.GT.U32.AND P3, PT, R2, R227, PT ;  /* 0x000000e30200720c */ /* 0x000fe20003f64070 */
[----:B------:R-:W-:Y:S01]  /*bff0*/  IMAD.HI.U32 R5, R0, R231, RZ ;  /* 0x000000e700057227 */ /* 0x000fe200078e00ff */
[----:B------:R-:W-:-:S03]  /*c000*/  ISETP.GT.U32.AND P2, PT, R2, R226, PT ;  /* 0x000000e20200720c */ /* 0x000fc60003f44070 */
[----:B------:R-:W-:Y:S02]  /*c010*/  IMAD.MOV R6, RZ, RZ, -R6 ;  /* 0x000000ffff067224 */ /* 0x000fe400078e0a06 */
[----:B------:R-:W-:Y:S01]  /*c020*/  @!P4 IMAD.IADD R223, R223, 0x1, -R2 ;  /* 0x00000001dfdfc824 */ /* 0x000fe200078e0a02 */
[C---:B------:R-:W-:Y:S01]  /*c030*/  ISETP.GT.U32.AND P4, PT, R2.reuse, R228, PT ;  /* 0x000000e40200720c */ /* 0x040fe20003f84070 */
[----:B------:R-:W-:Y:S02]  /*c040*/  IMAD.MOV R5, RZ, RZ, -R5 ;  /* 0x000000ffff057224 */ /* 0x000fe400078e0a05 */
[C---:B------:R-:W-:Y:S02]  /*c050*/  IMAD R230, R2.reuse, R6, R4 ;  /* 0x0000000602e67224 */ /* 0x040fe400078e0204 */
[C---:B------:R-:W-:Y:S02]  /*c060*/  IMAD R231, R2.reuse, R5, R231 ;  /* 0x0000000502e77224 */ /* 0x040fe400078e02e7 */
[----:B------:R-:W-:Y:S01]  /*c070*/  @!P6 IMAD.MOV R225, RZ, RZ, -R225 ;  /* 0x000000ffffe1e224 */ /* 0x000fe200078e0ae1 */
[C---:B------:R-:W-:Y:S01]  /*c080*/  ISETP.GT.U32.AND P6, PT, R2.reuse, R230, PT ;  /* 0x000000e60200720c */ /* 0x040fe20003fc4070 */
[--C-:B------:R-:W-:Y:S01]  /*c090*/  @!P3 IMAD.IADD R227, R227, 0x1, -R2.reuse ;  /* 0x00000001e3e3b824 */ /* 0x100fe200078e0a02 */
[----:B------:R-:W-:Y:S01]  /*c0a0*/  ISETP.GT.U32.AND P3, PT, R2, R231, PT ;  /* 0x000000e70200720c */ /* 0x000fe20003f64070 */
[--C-:B------:R-:W-:Y:S01]  /*c0b0*/  @!P2 IMAD.IADD R226, R226, 0x1, -R2.reuse ;  /* 0x00000001e2e2a824 */ /* 0x100fe200078e0a02 */
[----:B------:R-:W-:Y:S01]  /*c0c0*/  ISETP.GE.AND P2, PT, R238, RZ, PT ;  /* 0x000000ffee00720c */ /* 0x000fe20003f46270 */
[----:B------:R-:W-:Y:S01]  /*c0d0*/  @!P4 IMAD.IADD R228, R228, 0x1, -R2 ;  /* 0x00000001e4e4c824 */ /* 0x000fe200078e0a02 */
[----:B------:R-:W-:Y:S01]  /*c0e0*/  ISETP.GE.AND P4, PT, R243, RZ, PT ;  /* 0x000000fff300720c */ /* 0x000fe20003f86270 */
[----:B------:R-:W-:Y:S01]  /*c0f0*/  VIADD R243, R3, 0x18 ;  /* 0x0000001803f37836 */ /* 0x000fe20000000000 */
[----:B------:R-:W-:Y:S01]  /*c100*/  IABS R238, R246 ;  /* 0x000000f600ee7213 */ /* 0x000fe20000000000 */
[----:B------:R-:W-:-:S02]  /*c110*/  @!P1 IMAD.MOV R227, RZ, RZ, -R227 ;  /* 0x000000ffffe39224 */ /* 0x000fc400078e0ae3 */
[----:B------:R-:W-:Y:S01]  /*c120*/  IMAD.HI.U32 R5, R0, R233, RZ ;  /* 0x000000e900057227 */ /* 0x000fe200078e00ff */
[----:B------:R-:W-:-:S03]  /*c130*/  IABS R232, R243 ;  /* 0x000000f300e87213 */ /* 0x000fc60000000000 */
[--C-:B------:R-:W-:Y:S01]  /*c140*/  @!P6 IMAD.IADD R230, R230, 0x1, -R2.reuse ;  /* 0x00000001e6e6e824 */ /* 0x100fe200078e0a02 */
[----:B------:R-:W-:Y:S01]  /*c150*/  ISETP.GE.AND P6, PT, R243, RZ, PT ;  /* 0x000000fff300720c */ /* 0x000fe20003fc6270 */
[----:B------:R-:W-:Y:S02]  /*c160*/  @!P3 IMAD.IADD R231, R231, 0x1, -R2 ;  /* 0x00000001e7e7b824 */ /* 0x000fe400078e0a02 */
[----:B------:R-:W-:Y:S01]  /*c170*/  IMAD.HI.U32 R4, R0, R232, RZ ;  /* 0x000000e800047227 */ /* 0x000fe200078e00ff */
[C---:B------:R-:W-:Y:S02]  /*c180*/  ISETP.GT.U32.AND P3, PT, R2.reuse, R230, PT ;  /* 0x000000e60200720c */ /* 0x040fe40003f64070 */
[----:B------:R-:W-:Y:S01]  /*c190*/  ISETP.GT.U32.AND P1, PT, R2, R231, PT ;  /* 0x000000e70200720c */ /* 0x000fe20003f24070 */
[----:B------:R-:W-:Y:S01]  /*c1a0*/  @!P2 IMAD.MOV R226, RZ, RZ, -R226 ;  /* 0x000000ffffe2a224 */ /* 0x000fe200078e0ae2 */
[----:B------:R-:W-:Y:S01]  /*c1b0*/  ISETP.GE.AND P2, PT, R240, RZ, PT ;  /* 0x000000fff000720c */ /* 0x000fe20003f46270 */
[----:B------:R-:W-:-:S02]  /*c1c0*/  IMAD.MOV R4, RZ, RZ, -R4 ;  /* 0x000000ffff047224 */ /* 0x000fc400078e0a04 */
[----:B------:R-:W-:Y:S02]  /*c1d0*/  VIADD R240, R3, 0x16 ;  /* 0x0000001603f07836 */ /* 0x000fe40000000000 */
[----:B------:R-:W-:Y:S02]  /*c1e0*/  IMAD R232, R2, R4, R232 ;  /* 0x0000000402e87224 */ /* 0x000fe400078e02e8 */
        /* <DEDUP_REMOVED lines=8> */
[----:B------:R-:W-:Y:S02]  /*c270*/  IMAD.MOV R4, RZ, RZ, -R4 ;  /* 0x000000ffff047224 */ /* 0x000fe400078e0a04 */
[----:B------:R-:W-:Y:S02]  /*c280*/  IMAD.MOV R5, RZ, RZ, -R5 ;  /* 0x000000ffff057224 */ /* 0x000fe400078e0a05 */
[----:B------:R-:W-:Y:S02]  /*c290*/  IMAD R234, R2, R4, R234 ;  /* 0x0000000402ea7224 */ /* 0x000fe400078e02ea */
[----:B------:R-:W-:Y:S02]  /*c2a0*/  @!P3 IMAD.IADD R232, R232, 0x1, -R2 ;  /* 0x00000001e8e8b824 */ /* 0x000fe400078e0a02 */
[C---:B------:R-:W-:Y:S01]  /*c2b0*/  IMAD R233, R2.reuse, R5, R233 ;  /* 0x0000000502e97224 */ /* 0x040fe200078e02e9 */
[----:B------:R-:W-:Y:S01]  /*c2c0*/  ISETP.GT.U32.AND P3, PT, R2, R234, PT ;  /* 0x000000ea0200720c */ /* 0x000fe20003f64070 */
[----:B------:R-:W-:-:S02]  /*c2d0*/  VIADD R243, R3, 0x14 ;  /* 0x0000001403f37836 */ /* 0x000fc40000000000 */
[--C-:B------:R-:W-:Y:S01]  /*c2e0*/  @!P1 IMAD.IADD R231, R231, 0x1, -R2.reuse ;  /* 0x00000001e7e79824 */ /* 0x100fe200078e0a02 */
[----:B------:R-:W-:Y:S01]  /*c2f0*/  ISETP.GT.U32.AND P1, PT, R2, R233, PT ;  /* 0x000000e90200720c */ /* 0x000fe20003f24070 */
[--C-:B------:R-:W-:Y:S01]  /*c300*/  @!P0 IMAD.IADD R228, R228, 0x1, -R2.reuse ;  /* 0x00000001e4e48824 */ /* 0x100fe200078e0a02 */
[----:B------:R-:W-:Y:S01]  /*c310*/  IABS R236, R243 ;  /* 0x000000f300ec7213 */ /* 0x000fe20000000000 */
[----:B------:R-:W-:Y:S01]  /*c320*/  @!P5 IMAD.IADD R229, R229, 0x1, -R2 ;  /* 0x00000001e5e5d824 */ /* 0x000fe200078e0a02 */
[----:B------:R-:W-:Y:S01]  /*c330*/  ISETP.GE.AND P0, PT, R241, RZ, PT ;  /* 0x000000fff100720c */ /* 0x000fe20003f06270 */
[----:B------:R-:W-:Y:S01]  /*c340*/  VIADD R241, R3, 0x15 ;  /* 0x0000001503f17836 */ /* 0x000fe20000000000 */
[----:B------:R-:W-:Y:S01]  /*c350*/  ISETP.GE.AND P5, PT, R242, RZ, PT ;  /* 0x000000fff200720c */ /* 0x000fe20003fa6270 */
[----:B------:R-:W-:-:S03]  /*c360*/  IMAD.HI.U32 R6, R0, R236, RZ ;  /* 0x000000ec00067227 */ /* 0x000fc600078e00ff */
[----:B------:R-:W-:Y:S01]  /*c370*/  IABS R235, R241 ;  /* 0x000000f100eb7213 */ /* 0x000fe20000000000 */
[----:B------:R-:W-:Y:S01]  /*c380*/  @!P3 IMAD.IADD R234, R234, 0x1, -R2 ;  /* 0x00000001eaeab824 */ /* 0x000fe200078e0a02 */
[C---:B------:R-:W-:Y:S01]  /*c390*/  ISETP.GT.U32.AND P3, PT, R2.reuse, R232, PT ;  /* 0x000000e80200720c */ /* 0x040fe20003f64070 */
[----:B------:R-:W-:Y:S02]  /*c3a0*/  @!P4 IMAD.MOV R228, RZ, RZ, -R228 ;  /* 0x000000ffffe4c224 */ /* 0x000fe400078e0ae4 */
[----:B------:R-:W-:Y:S01]  /*c3b0*/  VIADD R242, R3, 0x13 ;  /* 0x0000001303f27836 */ /* 0x000fe20000000000 */
[----:B------:R-:W-:Y:S01]  /*c3c0*/  ISETP.GT.U32.AND P4, PT, R2, R234, PT ;  /* 0x000000ea0200720c */ /* 0x000fe20003f84070 */
[----:B------:R-:W-:-:S03]  /*c3d0*/  IMAD.HI.U32 R4, R0, R238, RZ ;  /* 0x000000ee00047227 */ /* 0x000fc600078e00ff */
[----:B------:R-:W-:Y:S01]  /*c3e0*/  IABS R237, R242 ;  /* 0x000000f200ed7213 */ /* 0x000fe20000000000 */
[----:B------:R-:W-:Y:S02]  /*c3f0*/  IMAD.MOV R6, RZ, RZ, -R6 ;  /* 0x000000ffff067224 */ /* 0x000fe400078e0a06 */
[----:B------:R-:W-:Y:S02]  /*c400*/  IMAD.MOV R4, RZ, RZ, -R4 ;  /* 0x000000ffff047224 */ /* 0x000fe400078e0a04 */
[----:B------:R-:W-:Y:S01]  /*c410*/  @!P1 IMAD.IADD R233, R233, 0x1, -R2 ;  /* 0x00000001e9e99824 */ /* 0x000fe200078e0a02 */
[----:B------:R-:W-:Y:S01]  /*c420*/  ISETP.GE.AND P1, PT, R239, RZ, PT ;  /* 0x000000ffef00720c */ /* 0x000fe20003f26270 */
[----:B------:R-:W-:Y:S02]  /*c430*/  IMAD R236, R2, R6, R236 ;  /* 0x0000000602ec7224 */ /* 0x000fe400078e02ec */
[----:B------:R-:W-:-:S04]  /*c440*/  IMAD.HI.U32 R7, R0, R235, RZ ;  /* 0x000000eb00077227 */ /* 0x000fc800078e00ff */
[C---:B------:R-:W-:Y:S01]  /*c450*/  IMAD R238, R2.reuse, R4, R238 ;  /* 0x0000000402ee7224 */ /* 0x040fe200078e02ee */
[----:B------:R-:W-:Y:S01]  /*c460*/  IABS R4, R245 ;  /* 0x000000f500047213 */ /* 0x000fe20000000000 */
[----:B------:R-:W-:Y:S01]  /*c470*/  @!P2 IMAD.MOV R229, RZ, RZ, -R229 ;  /* 0x000000ffffe5a224 */ /* 0x000fe200078e0ae5 */
[C---:B------:R-:W-:Y:S01]  /*c480*/  ISETP.GT.U32.AND P2, PT, R2.reuse, R233, PT ;  /* 0x000000e90200720c */ /* 0x040fe20003f44070 */
[----:B------:R-:W-:Y:S01]  /*c490*/  @!P5 IMAD.MOV R231, RZ, RZ, -R231 ;  /* 0x000000ffffe7d224 */ /* 0x000fe200078e0ae7 */
[----:B------:R-:W-:Y:S01]  /*c4a0*/  ISETP.GT.U32.AND P5, PT, R2, R236, PT ;  /* 0x000000ec0200720c */ /* 0x000fe20003fa4070 */
[----:B------:R-:W-:-:S04]  /*c4b0*/  IMAD.HI.U32 R5, R0, R237, RZ ;  /* 0x000000ed00057227 */ /* 0x000fc800078e00ff */
[----:B------:R-:W-:Y:S02]  /*c4c0*/  IMAD.MOV R7, RZ, RZ, -R7 ;  /* 0x000000ffff077224 */ /* 0x000fe400078e0a07 */
[----:B------:R-:W-:Y:S01]  /*c4d0*/  @!P4 IMAD.IADD R234, R234, 0x1, -R2 ;  /* 0x00000001eaeac824 */ /* 0x000fe200078e0a02 */
[C---:B------:R-:W-:Y:S01]  /*c4e0*/  ISETP.GT.U32.AND P4, PT, R2.reuse, R238, PT ;  /* 0x000000ee0200720c */ /* 0x040fe20003f84070 */
[----:B------:R-:W-:Y:S02]  /*c4f0*/  IMAD.MOV R5, RZ, RZ, -R5 ;  /* 0x000000ffff057224 */ /* 0x000fe400078e0a05 */
[C---:B------:R-:W-:Y:S02]  /*c500*/  IMAD R235, R2.reuse, R7, R235 ;  /* 0x0000000702eb7224 */ /* 0x040fe400078e02eb */
[C---:B------:R-:W-:Y:S02]  /*c510*/  IMAD R237, R2.reuse, R5, R237 ;  /* 0x0000000502ed7224 */ /* 0x040fe400078e02ed */
[----:B------:R-:W-:Y:S01]  /*c520*/  @!P0 IMAD.MOV R230, RZ, RZ, -R230 ;  /* 0x000000ffffe68224 */ /* 0x000fe200078e0ae6 */
        /* <DEDUP_REMOVED lines=10> */
[----:B------:R-:W-:Y:S01]  /*c5d0*/  @!P4 IMAD.IADD R238, R238, 0x1, -R2 ;  /* 0x00000001eeeec824 */ /* 0x000fe200078e0a02 */
[----:B------:R-:W-:Y:S01]  /*c5e0*/  ISETP.GT.U32.AND P4, PT, R2, R236, PT ;  /* 0x000000ec0200720c */ /* 0x000fe20003f84070 */
[----:B------:R-:W-:-:S04]  /*c5f0*/  IMAD.HI.U32 R7, R0, R5, RZ ;  /* 0x0000000500077227 */ /* 0x000fc800078e00ff */
[----:B------:R-:W-:Y:S02]  /*c600*/  IMAD.MOV R6, RZ, RZ, -R6 ;  /* 0x000000ffff067224 */ /* 0x000fe400078e0a06 */
[----:B------:R-:W-:Y:S01]  /*c610*/  @!P0 IMAD.IADD R235, R235, 0x1, -R2 ;  /* 0x00000001ebeb8824 */ /* 0x000fe200078e0a02 */
[----:B------:R-:W-:Y:S01]  /*c620*/  ISETP.GE.AND P0, PT, R241, RZ, PT ;  /* 0x000000fff100720c */ /* 0x000fe20003f06270 */
[C---:B------:R-:W-:Y:S02]  /*c630*/  IMAD R239, R2.reuse, R6, R4 ;  /* 0x0000000602ef7224 */ /* 0x040fe400078e0204 */
[----:B------:R-:W-:Y:S02]  /*c640*/  IMAD.MOV R7, RZ, RZ, -R7 ;  /* 0x000000ffff077224 */ /* 0x000fe400078e0a07 */
[----:B------:R-:W-:Y:S01]  /*c650*/  @!P3 IMAD.IADD R237, R237, 0x1, -R2 ;  /* 0x00000001ededb824 */ /* 0x000fe200078e0a02 */
[C---:B------:R-:W-:Y:S01]  /*c660*/  ISETP.GT.U32.AND P3, PT, R2.reuse, R235, PT ;  /* 0x000000eb0200720c */ /* 0x040fe20003f64070 */
[C---:B------:R-:W-:Y:S01]  /*c670*/  IMAD R240, R2.reuse, R7, R5 ;  /* 0x0000000702f07224 */ /* 0x040fe200078e0205 */
[----:B------:R-:W-:Y:S01]  /*c680*/  IABS R7, R3 ;  /* 0x0000000300077213 */ /* 0x000fe20000000000 */
[----:B------:R-:W-:Y:S01]  /*c690*/  @!P2 IMAD.MOV R234, RZ, RZ, -R234 ;  /* 0x000000ffffeaa224 */ /* 0x000fe200078e0aea */
[----:B------:R-:W-:Y:S01]  /*c6a0*/  ISETP.GT.U32.AND P2, PT, R2, R239, PT ;  /* 0x000000ef0200720c */ /* 0x000fe20003f44070 */
[----:B------:R-:W-:Y:S01]  /*c6b0*/  @!P4 IMAD.IADD R236, R236, 0x1, -R2 ;  /* 0x00000001ececc824 */ /* 0x000fe200078e0a02 */
[----:B------:R-:W-:Y:S01]  /*c6c0*/  ISETP.GT.U32.AND P4, PT, R2, R240, PT ;  /* 0x000000f00200720c */ /* 0x000fe20003f84070 */
[----:B------:R-:W-:-:S02]  /*c6d0*/  VIADD R244, R3, 0xf ;  /* 0x0000000f03f47836 */ /* 0x000fc40000000000 */
[----:B------:R-:W-:Y:S01]  /*c6e0*/  VIADD R243, R3, 0xe ;  /* 0x0000000e03f37836 */ /* 0x000fe20000000000 */
[----:B------:R-:W-:Y:S01]  /*c6f0*/  @!P5 IADD3 R236, -R236, RZ, RZ ;  /* 0x000000ffececd210 */ /* 0x000fe20007ffe1ff */
[----:B------:R-:W-:Y:S01]  /*c700*/  @!P1 IMAD.MOV R233, RZ, RZ, -R233 ;  /* 0x000000ffffe99224 */ /* 0x000fe200078e0ae9 */
[----:B------:R-:W-:Y:S01]  /*c710*/  IABS R241, R244 ;  /* 0x000000f400f17213 */ /* 0x000fe20000000000 */
[----:B------:R-:W-:Y:S01]  /*c720*/  @!P3 IMAD.IADD R235, R235, 0x1, -R2 ;  /* 0x00000001ebebb824 */ /* 0x000fe200078e0a02 */
[----:B------:R-:W-:Y:S01]  /*c730*/  ISETP.GT.U32.AND P1, PT, R2, R237, PT ;  /* 0x000000ed0200720c */ /* 0x000fe20003f24070 */
[----:B------:R-:W-:Y:S01]  /*c740*/  @!P6 IMAD.MOV R232, RZ, RZ, -R232 ;  /* 0x000000ffffe8e224 */ /* 0x000fe200078e0ae8 */
[----:B------:R-:W-:Y:S01]  /*c750*/  ISETP.GE.AND P3, PT, R242, RZ, PT ;  /* 0x000000fff200720c */ /* 0x000fe20003f66270 */
[----:B------:R-:W-:Y:S01]  /*c760*/  @!P2 IMAD.IADD R239, R239, 0x1, -R2 ;  /* 0x00000001efefa824 */ /* 0x000fe200078e0a02 */
[----:B------:R-:W-:Y:S01]  /*c770*/  IABS R242, R243 ;  /* 0x000000f300f27213 */ /* 0x000fe20000000000 */
[----:B------:R-:W-:Y:S01]  /*c780*/  IMAD.HI.U32 R5, R0, R241, RZ ;  /* 0x000000f100057227 */ /* 0x000fe200078e00ff */
[----:B------:R-:W-:-:S02]  /*c790*/  ISETP.GT.U32.AND P6, PT, R2, R238, PT ;  /* 0x000000ee0200720c */ /* 0x000fc40003fc4070 */
[----:B------:R-:W-:Y:S01]  /*c7a0*/  ISETP.GE.AND P2, PT, R21, RZ, PT ;  /* 0x000000ff1500720c */ /* 0x000fe20003f46270 */
[----:B------:R-:W-:Y:S01]  /*c7b0*/  @!P4 IMAD.IADD R240, R240, 0x1, -R2 ;  /* 0x00000001f0f0c824 */ /* 0x000fe200078e0a02 */
[----:B------:R-:W-:Y:S01]  /*c7c0*/  ISETP.GT.U32.AND P4, PT, R2, R239, PT ;  /* 0x000000ef0200720c */ /* 0x000fe20003f84070 */
[----:B------:R-:W-:-:S04]  /*c7d0*/  IMAD.HI.U32 R4, R0, R242, RZ ;  /* 0x000000f200047227 */ /* 0x000fc800078e00ff */
[----:B------:R-:W-:Y:S02]  /*c7e0*/  IMAD.MOV R5, RZ, RZ, -R5 ;  /* 0x000000ffff057224 */ /* 0x000fe400078e0a05 */
[----:B------:R-:W-:Y:S02]  /*c7f0*/  IMAD.MOV R4, RZ, RZ, -R4 ;  /* 0x000000ffff047224 */ /* 0x000fe400078e0a04 */
[----:B------:R-:W-:Y:S02]  /*c800*/  IMAD R241, R2, R5, R241 ;  /* 0x0000000502f17224 */ /* 0x000fe400078e02f1 */
[----:B------:R-:W-:Y:S01]  /*c810*/  @!P1 IMAD.IADD R237, R237, 0x1, -R2 ;  /* 0x00000001eded9824 */ /* 0x000fe200078e0a02 */
[----:B------:R-:W-:Y:S01]  /*c820*/  ISETP.GE.AND P1, PT, R246, RZ, PT ;  /* 0x000000fff600720c */ /* 0x000fe20003f26270 */
[C---:B------:R-:W-:Y:S01]  /*c830*/  IMAD R242, R2.reuse, R4, R242 ;  /* 0x0000000402f27224 */ /* 0x040fe200078e02f2 */
[----:B------:R-:W-:Y:S01]  /*c840*/  ISETP.GT.U32.AND P5, PT, R2, R241, PT ;  /* 0x000000f10200720c */ /* 0x000fe20003fa4070 */
[----:B------:R-:W-:-:S02]  /*c850*/  @!P4 IMAD.IADD R239, R239, 0x1, -R2 ;  /* 0x00000001efefc824 */ /* 0x000fc400078e0a02 */
[----:B------:R-:W-:Y:S01]  /*c860*/  @!P6 IMAD.IADD R238, R238, 0x1, -R2 ;  /* 0x00000001eeeee824 */ /* 0x000fe200078e0a02 */
[----:B------:R-:W-:Y:S01]  /*c870*/  ISETP.GT.U32.AND P4, PT, R2, R242, PT ;  /* 0x000000f20200720c */ /* 0x000fe20003f84070 */
[----:B------:R-:W-:Y:S01]  /*c880*/  VIADD R21, R3, 0xd ;  /* 0x0000000d03157836 */ /* 0x000fe20000000000 */
[----:B------:R-:W-:Y:S01]  /*c890*/  ISETP.GE.AND P6, PT, R245, RZ, PT ;  /* 0x000000fff500720c */ /* 0x000fe20003fc6270 */
[----:B------:R-:W-:Y:S01]  /*c8a0*/  @!P3 IMAD.MOV R237, RZ, RZ, -R237 ;  /* 0x000000ffffedb224 */ /* 0x000fe200078e0aed */
[----:B------:R-:W-:Y:S01]  /*c8b0*/  ISETP.GE.AND P3, PT, R244, RZ, PT ;  /* 0x000000fff400720c */ /* 0x000fe20003f66270 */
[----:B------:R-:W-:Y:S02]  /*c8c0*/  VIADD R244, R3, 0xc ;  /* 0x0000000c03f47836 */ /* 0x000fe40000000000 */
[----:B------:R-:W-:Y:S01]  /*c8d0*/  @!P1 IMAD.MOV R238, RZ, RZ, -R238 ;  /* 0x000000ffffee9224 */ /* 0x000fe200078e0aee */
[----:B------:R-:W-:Y:S01]  /*c8e0*/  ISETP.GE.AND P1, PT, R243, RZ, PT ;  /* 0x000000fff300720c */ /* 0x000fe20003f26270 */
[--C-:B------:R-:W-:Y:S01]  /*c8f0*/  @!P5 IMAD.IADD R241, R241, 0x1, -R2.reuse ;  /* 0x00000001f1f1d824 */ /* 0x100fe200078e0a02 */
[----:B------:R-:W-:Y:S01]  /*c900*/  IABS R243, R21 ;  /* 0x0000001500f37213 */ /* 0x000fe20000000000 */
[----:B------:R-:W-:Y:S01]  /*c910*/  @!P0 IMAD.MOV R235, RZ, RZ, -R235 ;  /* 0x000000ffffeb8224 */ /* 0x000fe200078e0aeb */
[----:B------:R-:W-:Y:S01]  /*c920*/  IABS R4, R244 ;  /* 0x000000f400047213 */ /* 0x000fe20000000000 */
[----:B------:R-:W-:Y:S01]  /*c930*/  @!P4 IMAD.IADD R242, R242, 0x1, -R2 ;  /* 0x00000001f2f2c824 */ /* 0x000fe200078e0a02 */
[----:B------:R-:W-:Y:S01]  /*c940*/  ISETP.GT.U32.AND P5, PT, R2, R241, PT ;  /* 0x000000f10200720c */ /* 0x000fe20003fa4070 */
[----:B------:R-:W-:Y:S01]  /*c950*/  IMAD.HI.U32 R5, R0, R243, RZ ;  /* 0x000000f300057227 */ /* 0x000fe200078e00ff */
[----:B------:R-:W-:-:S02]  /*c960*/  ISETP.GT.U32.AND P0, PT, R2, R240, PT ;  /* 0x000000f00200720c */ /* 0x000fc40003f04070 */
[----:B------:R-:W-:Y:S01]  /*c970*/  ISETP.GT.U32.AND P4, PT, R2, R242, PT ;  /* 0x000000f20200720c */ /* 0x000fe20003f84070 */
[----:B------:R-:W-:Y:S01]  /*c980*/  @!P6 IMAD.MOV R239, RZ, RZ, -R239 ;  /* 0x000000ffffefe224 */ /* 0x000fe200078e0aef */
[----:B------:R-:W-:Y:S01]  /*c990*/  ISETP.GE.AND P6, PT, R244, RZ, PT ;  /* 0x000000fff400720c */ /* 0x000fe20003fc6270 */
[----:B------:R-:W-:Y:S02]  /*c9a0*/  IMAD.MOV R5, RZ, RZ, -R5 ;  /* 0x000000ffff057224 */ /* 0x000fe400078e0a05 */
[----:B------:R-:W-:-:S04]  /*c9b0*/  IMAD.HI.U32 R244, R0, R4, RZ ;  /* 0x0000000400f47227 */ /* 0x000fc800078e00ff */
[C---:B------:R-:W-:Y:S02]  /*c9c0*/  IMAD R243, R2.reuse, R5, R243 ;  /* 0x0000000502f37224 */ /* 0x040fe400078e02f3 */
[----:B------:R-:W-:Y:S02]  /*c9d0*/  IMAD.MOV R244, RZ, RZ, -R244 ;  /* 0x000000fffff47224 */ /* 0x000fe400078e0af4 */
[----:B------:R-:W-:Y:S01]  /*c9e0*/  @!P5 IMAD.IADD R241, R241, 0x1, -R2 ;  /* 0x00000001f1f1d824 */ /* 0x000fe200078e0a02 */
[C---:B------:R-:W-:Y:S01]  /*c9f0*/  ISETP.GT.U32.AND P5, PT, R2.reuse, R243, PT ;  /* 0x000000f30200720c */ /* 0x040fe20003fa4070 */
[----:B------:R-:W-:Y:S02]  /*ca00*/  IMAD R244, R2, R244, R4 ;  /* 0x000000f402f47224 */ /* 0x000fe400078e0204 */
[--C-:B------:R-:W-:Y:S01]  /*ca10*/  @!P0 IMAD.IADD R240, R240, 0x1, -R2.reuse ;  /* 0x00000001f0f08824 */ /* 0x100fe200078e0a02 */
[----:B------:R-:W-:Y:S01]  /*ca20*/  ISETP.GE.AND P0, PT, R21, RZ, PT ;  /* 0x000000ff1500720c */ /* 0x000fe20003f06270 */
[----:B------:R-:W-:Y:S01]  /*ca30*/  @!P4 IMAD.IADD R242, R242, 0x1, -R2 ;  /* 0x00000001f2f2c824 */ /* 0x000fe200078e0a02 */
[----:B------:R-:W-:Y:S01]  /*ca40*/  ISETP.GT.U32.AND P4, PT, R2, R244, PT ;  /* 0x000000f40200720c */ /* 0x000fe20003f84070 */
[----:B------:R-:W-:-:S02]  /*ca50*/  VIADD R21, R3, 0xb ;  /* 0x0000000b03157836 */ /* 0x000fc40000000000 */
[C---:B------:R-:W-:Y:S02]  /*ca60*/  VIADD R156, R3.reuse, 0xa ;  /* 0x0000000a039c7836 */ /* 0x040fe40000000000 */
[----:B------:R-:W-:Y:S01]  /*ca70*/  VIADD R11, R3, 0x7 ;  /* 0x00000007030b7836 */ /* 0x000fe20000000000 */
[----:B------:R-:W-:Y:S01]  /*ca80*/  IABS R245, R21 ;  /* 0x0000001500f57213 */ /* 0x000fe20000000000 */
[----:B------:R-:W-:Y:S01]  /*ca90*/  @!P5 IMAD.IADD R243, R243, 0x1, -R2 ;  /* 0x00000001f3f3d824 */ /* 0x000fe200078e0a02 */
[----:B------:R-:W-:Y:S01]  /*caa0*/  IABS R246, R156 ;  /* 0x0000009c00f67213 */ /* 0x000fe20000000000 */
[----:B------:R-:W-:Y:S01]  /*cab0*/  @!P2 IMAD.MOV R240, RZ, RZ, -R240 ;  /* 0x000000fffff0a224 */ /* 0x000fe200078e0af0 */
[----:B------:R-:W-:Y:S01]  /*cac0*/  IABS R249, R11 ;  /* 0x0000000b00f97213 */ /* 0x000fe20000000000 */
[----:B------:R-:W-:Y:S01]  /*cad0*/  IMAD.HI.U32 R5, R0, R245, RZ ;  /* 0x000000f500057227 */ /* 0x000fe200078e00ff */
[----:B------:R-:W-:-:S03]  /*cae0*/  ISETP.GE.AND P2, PT, R21, RZ, PT ;  /* 0x000000ff1500720c */ /* 0x000fc60003f46270 */
[----:B------:R-:W-:Y:S01]  /*caf0*/  @!P4 IMAD.IADD R244, R244, 0x1, -R2 ;  /* 0x00000001f4f4c824 */ /* 0x000fe200078e0a02 */
[----:B------:R-:W-:Y:S01]  /*cb00*/  ISETP.GT.U32.AND P4, PT, R2, R243, PT ;  /* 0x000000f30200720c */ /* 0x000fe20003f84070 */
[----:B------:R-:W-:Y:S02]  /*cb10*/  IMAD.MOV R4, RZ, RZ, -R5 ;  /* 0x000000ffff047224 */ /* 0x000fe400078e0a05 */
[----:B------:R-:W-:-:S04]  /*cb20*/  IMAD.HI.U32 R5, R0, R246, RZ ;  /* 0x000000f600057227 */ /* 0x000fc800078e00ff */
[----:B------:R-:W-:Y:S02]  /*cb30*/  IMAD.MOV R5, RZ, RZ, -R5 ;  /* 0x000000ffff057224 */ /* 0x000fe400078e0a05 */
[----:B------:R-:W-:Y:S02]  /*cb40*/  VIADD R21, R3, 0x9 ;  /* 0x0000000903157836 */ /* 0x000fe40000000000 */
[----:B------:R-:W-:Y:S02]  /*cb50*/  IMAD R246, R2, R5, R246 ;  /* 0x0000000502f67224 */ /* 0x000fe400078e02f6 */
[----:B------:R-:W-:Y:S01]  /*cb60*/  @!P4 IMAD.IADD R243, R243, 0x1, -R2 ;  /* 0x00000001f3f3c824 */ /* 0x000fe200078e0a02 */
[----:B------:R-:W-:Y:S01]  /*cb70*/  IABS R247, R21 ;  /* 0x0000001500f77213 */ /* 0x000fe20000000000 */
[----:B------:R-:W-:Y:S01]  /*cb80*/  IMAD.HI.U32 R5, R0, R249, RZ ;  /* 0x000000f900057227 */ /* 0x000fe200078e00ff */
[----:B------:R-:W-:-:S03]  /*cb90*/  ISETP.GT.U32.AND P4, PT, R2, R246, PT ;  /* 0x000000f60200720c */ /* 0x000fc60003f84070 */
[----:B------:R-:W-:Y:S02]  /*cba0*/  IMAD.MOV R5, RZ, RZ, -R5 ;  /* 0x000000ffff057224 */ /* 0x000fe400078e0a05 */
[C---:B------:R-:W-:Y:S02]  /*cbb0*/  IMAD R245, R2.reuse, R4, R245 ;  /* 0x0000000402f57224 */ /* 0x040fe400078e02f5 */
[C---:B------:R-:W-:Y:S02]  /*cbc0*/  IMAD R249, R2.reuse, R5, R249 ;  /* 0x0000000502f97224 */ /* 0x040fe400078e02f9 */
[----:B------:R-:W-:Y:S01]  /*cbd0*/  VIADD R12, R3, 0x8 ;  /* 0x00000008030c7836 */ /* 0x000fe20000000000 */
[C---:B------:R-:W-:Y:S01]  /*cbe0*/  ISETP.GT.U32.AND P5, PT, R2.reuse, R245, PT ;  /* 0x000000f50200720c */ /* 0x040fe20003fa4070 */
[----:B------:R-:W-:Y:S01]  /*cbf0*/  @!P3 IMAD.MOV R241, RZ, RZ, -R241 ;  /* 0x000000fffff1b224 */ /* 0x000fe200078e0af1 */
[----:B------:R-:W-:Y:S01]  /*cc00*/  ISETP.GT.U32.AND P3, PT, R2, R244, PT ;  /* 0x000000f40200720c */ /* 0x000fe20003f64070 */
[----:B------:R-:W-:Y:S01]  /*cc10*/  @!P4 IMAD.IADD R246, R246, 0x1, -R2 ;  /* 0x00000001f6f6c824 */ /* 0x000fe200078e0a02 */
[----:B------:R-:W-:Y:S01]  /*cc20*/  ISETP.GT.U32.AND P4, PT, R2, R249, PT ;  /* 0x000000f90200720c */ /* 0x000fe20003f84070 */
[----:B------:R-:W-:Y:S01]  /*cc30*/  IMAD.HI.U32 R4, R0, R247, RZ ;  /* 0x000000f700047227 */ /* 0x000fe200078e00ff */
[----:B------:R-:W-:-:S03]  /*cc40*/  IABS R248, R12 ;  /* 0x0000000c00f87213 */ /* 0x000fc60000000000 */
[----:B------:R-:W-:Y:S02]  /*cc50*/  IMAD.MOV R4, RZ, RZ, -R4 ;  /* 0x000000ffff047224 */ /* 0x000fe400078e0a04 */
[----:B------:R-:W-:Y:S02]  /*cc60*/  VIADD R10, R3, 0x6 ;  /* 0x00000006030a7836 */ /* 0x000fe40000000000 */
[----:B------:R-:W-:-:S03]  /*cc70*/  IMAD.HI.U32 R6, R0, R248, RZ ;  /* 0x000000f800067227 */ /* 0x000fc600078e00ff */
[----:B------:R-:W-:Y:S01]  /*cc80*/  IABS R250, R10 ;  /* 0x0000000a00fa7213 */ /* 0x000fe20000000000 */
[----:B------:R-:W-:Y:S01]  /*cc90*/  @!P4 IMAD.IADD R249, R249, 0x1, -R2 ;  /* 0x00000001f9f9c824 */ /* 0x000fe200078e0a02 */
[----:B------:R-:W-:Y:S01]  /*cca0*/  ISETP.GE.AND P4, PT, R21, RZ, PT ;  /* 0x000000ff1500720c */ /* 0x000fe20003f86270 */
[----:B------:R-:W-:Y:S01]  /*ccb0*/  IMAD R247, R2, R4, R247 ;  /* 0x0000000402f77224 */ /* 0x000fe200078e02f7 */
[----:B------:R-:W2:Y:S01]  /*ccc0*/  LDL R21, [R1+0x189c] ;  /* 0x00189c0001157983 */ /* 0x000ea20000100800 */
[----:B------:R-:W-:Y:S02]  /*ccd0*/  IMAD.MOV R4, RZ, RZ, -R6 ;  /* 0x000000ffff047224 */ /* 0x000fe400078e0a06 */
[----:B------:R-:W-:Y:S02]  /*cce0*/  VIADD R9, R3, 0x5 ;  /* 0x0000000503097836 */ /* 0x000fe40000000000 */
[--C-:B------:R-:W-:Y:S02]  /*ccf0*/  @!P5 IMAD.IADD R245, R245, 0x1, -R2.reuse ;  /* 0x00000001f5f5d824 */ /* 0x100fe400078e0a02 */
[----:B------:R-:W-:Y:S01]  /*cd00*/  @!P3 IMAD.IADD R244, R244, 0x1, -R2 ;  /* 0x00000001f4f4b824 */ /* 0x000fe200078e0a02 */
[C---:B------:R-:W-:Y:S01]  /*cd10*/  ISETP.GT.U32.AND P3, PT, R2.reuse, R247, PT ;  /* 0x000000f70200720c */ /* 0x040fe20003f64070 */
[C---:B------:R-:W-:Y:S01]  /*cd20*/  IMAD R248, R2.reuse, R4, R248 ;  /* 0x0000000402f87224 */ /* 0x040fe200078e02f8 */
[----:B------:R-:W-:Y:S01]  /*cd30*/  IABS R251, R9 ;  /* 0x0000000900fb7213 */ /* 0x000fe20000000000 */
[----:B------:R-:W-:Y:S01]  /*cd40*/  VIADD R252, R3, 0x4 ;  /* 0x0000000403fc7836 */ /* 0x000fe20000000000 */
[----:B------:R-:W-:Y:S01]  /*cd50*/  ISETP.GT.U32.AND P5, PT, R2, R245, PT ;  /* 0x000000f50200720c */ /* 0x000fe20003fa4070 */
[----:B------:R-:W-:-:S03]  /*cd60*/  IMAD.HI.U32 R4, R0, R250, RZ ;  /* 0x000000fa00047227 */ /* 0x000fc600078e00ff */
[----:B------:R-:W-:Y:S01]  /*cd70*/  IABS R8, R252 ;  /* 0x000000fc00087213 */ /* 0x000fe20000000000 */
[----:B------:R-:W-:Y:S02]  /*cd80*/  IMAD.MOV R4, RZ, RZ, -R4 ;  /* 0x000000ffff047224 */ /* 0x000fe400078e0a04 */
[----:B------:R-:W-:-:S04]  /*cd90*/  IMAD.HI.U32 R5, R0, R251, RZ ;  /* 0x000000fb00057227 */ /* 0x000fc800078e00ff */
[----:B------:R-:W-:Y:S01]  /*cda0*/  @!P1 IMAD.MOV R242, RZ, RZ, -R242 ;  /* 0x000000fffff29224 */ /* 0x000fe200078e0af2 */
[C---:B------:R-:W-:Y:S01]  /*cdb0*/  ISETP.GT.U32.AND P1, PT, R2.reuse, R246, PT ;  /* 0x000000f60200720c */ /* 0x040fe20003f24070 */
[----:B------:R-:W-:Y:S02]  /*cdc0*/  IMAD R250, R2, R4, R250 ;  /* 0x0000000402fa7224 */ /* 0x000fe400078e02fa */
[----:B------:R-:W-:-:S04]  /*cdd0*/  IMAD.HI.U32 R4, R0, R8, RZ ;  /* 0x0000000800047227 */ /* 0x000fc800078e00ff */
[----:B------:R-:W-:Y:S02]  /*cde0*/  IMAD.MOV R5, RZ, RZ, -R5 ;  /* 0x000000ffff057224 */ /* 0x000fe400078e0a05 */
[----:B------:R-:W-:Y:S01]  /*cdf0*/  @!P3 IMAD.IADD R247, R247, 0x1, -R2 ;  /* 0x00000001f7f7b824 */ /* 0x000fe200078e0a02 */
[----:B------:R-:W-:Y:S01]  /*ce00*/  ISETP.GE.AND P3, PT, R156, RZ, PT ;  /* 0x000000ff9c00720c */ /* 0x000fe20003f66270 */
[----:B------:R-:W-:Y:S02]  /*ce10*/  IMAD.MOV R4, RZ, RZ, -R4 ;  /* 0x000000ffff047224 */ /* 0x000fe400078e0a04 */
[----:B------:R-:W-:Y:S02]  /*ce20*/  VIADD R156, R3, 0x3 ;  /* 0x00000003039c7836 */ /* 0x000fe40000000000 */
[C---:B------:R-:W-:Y:S02]  /*ce30*/  IMAD R251, R2.reuse, R5, R251 ;  /* 0x0000000502fb7224 */ /* 0x040fe400078e02fb */
[----:B------:R-:W-:Y:S01]  /*ce40*/  @!P5 IMAD.IADD R245, R245, 0x1, -R2 ;  /* 0x00000001f5f5d824 */ /* 0x000fe200078e0a02 */
[----:B------:R-:W-:Y:S01]  /*ce50*/  ISETP.GT.U32.AND P5, PT, R2, R248, PT ;  /* 0x000000f80200720c */ /* 0x000fe20003fa4070 */
[----:B------:R-:W-:Y:S01]  /*ce60*/  IMAD.HI.U32 R5, R0, R7, RZ ;  /* 0x0000000700057227 */ /* 0x000fe200078e00ff */
[----:B------:R-:W-:-:S03]  /*ce70*/  IABS R6, R156 ;  /* 0x0000009c00067213 */ /* 0x000fc60000000000 */
[C---:B------:R-:W-:Y:S02]  /*ce80*/  IMAD R8, R2.reuse, R4, R8 ;  /* 0x0000000402087224 */ /* 0x040fe400078e0208 */
[----:B------:R-:W-:Y:S02]  /*ce90*/  IMAD.MOV R4, RZ, RZ, -R5 ;  /* 0x000000ffff047224 */ /* 0x000fe400078e0a05 */
[----:B------:R-:W-:Y:S01]  /*cea0*/  @!P2 IMAD.MOV R245, RZ, RZ, -R245 ;  /* 0x000000fffff5a224 */ /* 0x000fe200078e0af5 */
[----:B------:R-:W-:Y:S01]  /*ceb0*/  ISETP.GT.U32.AND P2, PT, R2, R249, PT ;  /* 0x000000f90200720c */ /* 0x000fe20003f44070 */
[----:B------:R-:W-:Y:S01]  /*cec0*/  @!P1 IMAD.IADD R246, R246, 0x1, -R2 ;  /* 0x00000001f6f69824 */ /* 0x000fe200078e0a02 */
[C---:B------:R-:W-:Y:S01]  /*ced0*/  ISETP.GT.U32.AND P1, PT, R2.reuse, R251, PT ;  /* 0x000000fb0200720c */ /* 0x040fe20003f24070 */
[----:B------:R-:W-:Y:S02]  /*cee0*/  IMAD R7, R2, R4, R7 ;  /* 0x0000000402077224 */ /* 0x000fe400078e0207 */
[----:B------:R-:W-:-:S04]  /*cef0*/  IMAD.HI.U32 R4, R0, R6, RZ ;  /* 0x0000000600047227 */ /* 0x000fc800078e00ff */
[----:B------:R-:W-:Y:S02]  /*cf00*/  IMAD.MOV R4, RZ, RZ, -R4 ;  /* 0x000000ffff047224 */ /* 0x000fe400078e0a04 */
[----:B------:R-:W-:Y:S02]  /*cf10*/  VIADD R23, R3, 0x2 ;  /* 0x0000000203177836 */ /* 0x000fe40000000000 */
[----:B------:R-:W-:Y:S01]  /*cf20*/  @!P5 IMAD.IADD R248, R248, 0x1, -R2 ;  /* 0x00000001f8f8d824 */ /* 0x000fe200078e0a02 */
[C---:B------:R-:W-:Y:S01]  /*cf30*/  ISETP.GT.U32.AND P5, PT, R2.reuse, R250, PT ;  /* 0x000000fa0200720c */ /* 0x040fe20003fa4070 */
[C---:B------:R-:W-:Y:S01]  /*cf40*/  IMAD R6, R2.reuse, R4, R6 ;  /* 0x0000000402067224 */ /* 0x040fe200078e0206 */
[----:B------:R-:W-:Y:S01]  /*cf50*/  IABS R152, R23 ;  /* 0x0000001700987213 */ /* 0x000fe20000000000 */
[--C-:B------:R-:W-:Y:S01]  /*cf60*/  @!P2 IMAD.IADD R249, R249, 0x1, -R2.reuse ;  /* 0x00000001f9f9a824 */ /* 0x100fe200078e0a02 */
[C---:B------:R-:W-:Y:S01]  /*cf70*/  ISETP.GT.U32.AND P2, PT, R2.reuse, R7, PT ;  /* 0x000000070200720c */ /* 0x040fe20003f44070 */
[----:B------:R-:W-:Y:S01]  /*cf80*/  @!P1 IMAD.IADD R251, R251, 0x1, -R2 ;  /* 0x00000001fbfb9824 */ /* 0x000fe200078e0a02 */
[C---:B------:R-:W-:Y:S01]  /*cf90*/  ISETP.GT.U32.AND P1, PT, R2.reuse, R6, PT ;  /* 0x000000060200720c */ /* 0x040fe20003f24070 */
[----:B------:R-:W-:Y:S01]  /*cfa0*/  @!P0 IMAD.MOV R243, RZ, RZ, -R243 ;  /* 0x000000fffff38224 */ /* 0x000fe200078e0af3 */
[----:B------:R-:W-:Y:S01]  /*cfb0*/  ISETP.GT.U32.AND P0, PT, R2, R247, PT ;  /* 0x000000f70200720c */ /* 0x000fe20003f04070 */
[----:B------:R-:W-:-:S02]  /*cfc0*/  IMAD.MOV.U32 R5, RZ, RZ, R152 ;  /* 0x000000ffff057224 */ /* 0x000fc400078e0098 */
[----:B------:R-:W-:Y:S02]  /*cfd0*/  VIADD R14, R3, 0x1 ;  /* 0x00000001030e7836 */ /* 0x000fe40000000000 */
[----:B------:R-:W-:-:S04]  /*cfe0*/  IMAD.HI.U32 R152, R0, R5, RZ ;  /* 0x0000000500987227 */ /* 0x000fc800078e00ff */
[----:B------:R-:W-:Y:S02]  /*cff0*/  @!P5 IMAD.IADD R250, R250, 0x1, -R2 ;  /* 0x00000001fafad824 */ /* 0x000fe400078e0a02 */
[----:B------:R-:W-:Y:S02]  /*d000*/  IMAD.MOV R4, RZ, RZ, -R152 ;  /* 0x000000ffff047224 */ /* 0x000fe400078e0a98 */
[----:B------:R-:W-:Y:S01]  /*d010*/  @!P2 IMAD.IADD R7, R7, 0x1, -R2 ;  /* 0x000000010707a824 */ /* 0x000fe200078e0a02 */
[----:B------:R-:W-:Y:S01]  /*d020*/  IABS R152, R14 ;  /* 0x0000000e00987213 */ /* 0x000fe20000000000 */
[----:B------:R-:W-:Y:S01]  /*d030*/  @!P6 IMAD.MOV R244, RZ, RZ, -R244 ;  /* 0x000000fffff4e224 */ /* 0x000fe200078e0af4 */
[----:B------:R-:W-:Y:S01]  /*d040*/  ISETP.GT.U32.AND P6, PT, R2, R250, PT ;  /* 0x000000fa0200720c */ /* 0x000fe20003fc4070 */
[----:B------:R-:W-:Y:S01]  /*d050*/  @!P1 IMAD.IADD R6, R6, 0x1, -R2 ;  /* 0x0000000106069824 */ /* 0x000fe200078e0a02 */
[C---:B------:R-:W-:Y:S01]  /*d060*/  ISETP.GT.U32.AND P1, PT, R2.reuse, R251, PT ;  /* 0x000000fb0200720c */ /* 0x040fe20003f24070 */
[----:B------:R-:W-:-:S02]  /*d070*/  IMAD R5, R2, R4, R5 ;  /* 0x0000000402057224 */ /* 0x000fc400078e0205 */
[----:B------:R-:W-:Y:S01]  /*d080*/  @!P3 IMAD.MOV R246, RZ, RZ, -R246 ;  /* 0x000000fffff6b224 */ /* 0x000fe200078e0af6 */
[C---:B------:R-:W-:Y:S01]  /*d090*/  ISETP.GT.U32.AND P3, PT, R2.reuse, R7, PT ;  /* 0x000000070200720c */ /* 0x040fe20003f64070 */
[----:B------:R-:W-:Y:S01]  /*d0a0*/  @!P0 IMAD.IADD R247, R247, 0x1, -R2 ;  /* 0x00000001f7f78824 */ /* 0x000fe200078e0a02 */
[----:B------:R-:W-:Y:S01]  /*d0b0*/  ISETP.GT.U32.AND P0, PT, R2, R8, PT ;  /* 0x000000080200720c */ /* 0x000fe20003f04070 */
[----:B------:R-:W-:Y:S01]  /*d0c0*/  IMAD.HI.U32 R0, R0, R152, RZ ;  /* 0x0000009800007227 */ /* 0x000fe200078e00ff */
[----:B------:R-:W-:-:S03]  /*d0d0*/  ISETP.GT.U32.AND P5, PT, R2, R248, PT ;  /* 0x000000f80200720c */ /* 0x000fc60003fa4070 */
[----:B------:R-:W-:Y:S02]  /*d0e0*/  IMAD.MOV R0, RZ, RZ, -R0 ;  /* 0x000000ffff007224 */ /* 0x000fe400078e0a00 */
[----:B------:R-:W-:Y:S01]  /*d0f0*/  @!P6 IMAD.IADD R250, R250, 0x1, -R2 ;  /* 0x00000001fafae824 */ /* 0x000fe200078e0a02 */
[----:B------:R-:W-:Y:S01]  /*d100*/  ISETP.GE.AND P6, PT, R11, RZ, PT ;  /* 0x000000ff0b00720c */ /* 0x000fe20003fc6270 */
[C---:B------:R-:W-:Y:S02]  /*d110*/  IMAD R0, R2.reuse, R0, R152 ;  /* 0x0000000002007224 */ /* 0x040fe400078e0298 */
[----:B------:R-:W-:Y:S02]  /*d120*/  IMAD.MOV.U32 R152, RZ, RZ, RZ ;  /* 0x000000ffff987224 */ /* 0x000fe400078e00ff */
[--C-:B------:R-:W-:Y:S01]  /*d130*/  @!P1 IMAD.IADD R251, R251, 0x1, -R2.reuse ;  /* 0x00000001fbfb9824 */ /* 0x100fe200078e0a02 */
[----:B------:R-:W-:Y:S01]  /*d140*/  ISETP.GT.U32.AND P2, PT, R2, R5, PT ;  /* 0x000000050200720c */ /* 0x000fe20003f44070 */
[--C-:B------:R-:W-:Y:S01]  /*d150*/  @!P3 IMAD.IADD R7, R7, 0x1, -R2.reuse ;  /* 0x000000010707b824 */ /* 0x100fe200078e0a02 */
[----:B------:R-:W-:Y:S01]  /*d160*/  ISETP.GE.AND P3, PT, R252, RZ, PT ;  /* 0x000000fffc00720c */ /* 0x000fe20003f66270 */
[----:B------:R-:W-:Y:S01]  /*d170*/  @!P0 IMAD.IADD R8, R8, 0x1, -R2 ;  /* 0x0000000108088824 */ /* 0x000fe200078e0a02 */
[----:B------:R-:W1:Y:S01]  /*d180*/  S2R R252, SR_TID.X ;  /* 0x0000000000fc7919 */ /* 0x000e620000002100 */
[----:B------:R-:W-:-:S02]  /*d190*/  ISETP.GE.AND P0, PT, R10, RZ, PT ;  /* 0x000000ff0a00720c */ /* 0x000fc40003f06270 */
[----:B------:R-:W-:Y:S02]  /*d1a0*/  @!P5 IADD3 R248, R248, -R2, RZ ;  /* 0x80000002f8f8d210 */ /* 0x000fe40007ffe0ff */
[----:B------:R-:W-:-:S04]  /*d1b0*/  ISETP.GE.AND P5, PT, R12, RZ, PT ;  /* 0x000000ff0c00720c */ /* 0x000fc80003fa6270 */
[----:B------:R-:W-:-:S05]  /*d1c0*/  @!P2 IMAD.IADD R5, R5, 0x1, -R2 ;  /* 0x000000010505a824 */ /* 0x000fca00078e0a02 */
[----:B------:R-:W-:-:S04]  /*d1d0*/  ISETP.GT.U32.AND P2, PT, R2, R5, PT ;  /* 0x000000050200720c */ /* 0x000fc80003f44070 */
[----:B------:R-:W-:Y:S01]  /*d1e0*/  @!P5 IMAD.MOV R248, RZ, RZ, -R248 ;  /* 0x000000fffff8d224 */ /* 0x000fe200078e0af8 */
[----:B------:R-:W-:-:S08]  /*d1f0*/  ISETP.GT.U32.AND P5, PT, R2, R6, PT ;  /* 0x000000060200720c */ /* 0x000fd00003fa4070 */
[----:B------:R-:W-:Y:S01]  /*d200*/  @!P2 IMAD.IADD R5, R5, 0x1, -R2 ;  /* 0x000000010505a824 */ /* 0x000fe200078e0a02 */
[----:B------:R-:W-:-:S04]  /*d210*/  ISETP.GE.AND P2, PT, R23, RZ, PT ;  /* 0x000000ff1700720c */ /* 0x000fc80003f46270 */
[----:B------:R-:W-:Y:S01]  /*d220*/  @!P5 IMAD.IADD R6, R6, 0x1, -R2 ;  /* 0x000000010606d824 */ /* 0x000fe200078e0a02 */
[C---:B-1----:R-:W-:Y:S01]  /*d230*/  LOP3.LUT R12, R252.reuse, 0x40, RZ, 0xc0, !PT ;  /* 0x00000040fc0c7812 */ /* 0x042fe200078ec0ff */
[----:B------:R-:W-:Y:S01]  /*d240*/  IMAD.SHL.U32 R23, R252, 0x2, RZ ;  /* 0x00000002fc177824 */ /* 0x000fe200078e00ff */
[----:B------:R-:W-:Y:S02]  /*d250*/  ISETP.GE.AND P5, PT, R156, RZ, PT ;  /* 0x000000ff9c00720c */ /* 0x000fe40003fa6270 */
[----:B------:R-:W3:Y:S04]  /*d260*/  LDL.LU R156, [R1+0x1e4] ;  /* 0x0001e400019c7983 */ /* 0x000ee80000300800 */
[----:B0-----:R0:W-:Y:S01]  /*d270*/  STL [R1+0x34], R17 ;  /* 0x0000341101007387 */ /* 0x0011e20000100800 */
[----:B--2---:R-:W-:-:S05]  /*d280*/  VIADD R4, R21, 0x10000 ;  /* 0x0001000015047836 */ /* 0x004fca0000000000 */
[----:B------:R-:W-:-:S04]  /*d290*/  SHF.R.U32.HI R4, RZ, 0x4, R4 ;  /* 0x00000004ff047819 */ /* 0x000fc80000011604 */
[----:B------:R-:W-:-:S04]  /*d2a0*/  SGXT.U32 R4, R4, 0xe ;  /* 0x0000000e0404781a */ /* 0x000fc80000000000 */
[----:B------:R-:W-:-:S04]  /*d2b0*/  IADD3 R11, P1, R4, 0x2, RZ ;  /* 0x00000002040b7810 */ /* 0x000fc80007f3e0ff */
[----:B------:R-:W-:Y:S02]  /*d2c0*/  IADD3.X R10, R152, 0x40000040, RZ, P1, !PT ;  /* 0x40000040980a7810 */ /* 0x000fe40000ffe4ff */
[----:B------:R-:W-:Y:S02]  /*d2d0*/  SHF.R.U32.HI R152, RZ, 0x4, R21 ;  /* 0x00000004ff987819 */ /* 0x000fe40000011615 */
[----:B------:R-:W1:Y:S01]  /*d2e0*/  LDC R21, c[0x0][0x230] ;  /* 0x00008c00ff157b82 */ /* 0x000e620000000800 */
[----:B------:R-:W-:Y:S02]  /*d2f0*/  ISETP.GT.U32.AND P1, PT, R2, R0, PT ;  /* 0x000000000200720c */ /* 0x000fe40003f24070 */
[----:B------:R-:W-:Y:S01]  /*d300*/  SGXT.U32 R13, R152, 0xe ;  /* 0x0000000e980d781a */ /* 0x000fe20000000000 */
[----:B------:R-:W-:-:S10]  /*d310*/  IMAD.MOV.U32 R152, RZ, RZ, RZ ;  /* 0x000000ffff987224 */ /* 0x000fd400078e00ff */
[----:B------:R-:W-:Y:S01]  /*d320*/  @!P1 IMAD.IADD R0, R0, 0x1, -R2 ;  /* 0x0000000100009824 */ /* 0x000fe200078e0a02 */
[----:B------:R-:W-:Y:S01]  /*d330*/  IADD3 R153, P1, R13, 0x80, RZ ;  /* 0x000000800d997810 */ /* 0x000fe20007f3e0ff */
[----:B------:R-:W-:Y:S02]  /*d340*/  IMAD.MOV.U32 R13, RZ, RZ, R16 ;  /* 0x000000ffff0d7224 */ /* 0x000fe400078e0010 */
[----:B0-----:R-:W2:Y:S01]  /*d350*/  LDL.LU.64 R16, [R1+0x1908] ;  /* 0x0019080001107983 */ /* 0x001ea20000300a00 */
[----:B-1----:R-:W-:Y:S01]  /*d360*/  VIADD R21, R21, 0x7f ;  /* 0x0000007f15157836 */ /* 0x002fe20000000000 */
[----:B------:R-:W-:-:S04]  /*d370*/  IADD3.X R152, R152, 0x40000040, RZ, P1, !PT ;  /* 0x4000004098987810 */ /* 0x000fc80000ffe4ff */
[----:B------:R-:W-:Y:S02]  /*d380*/  SHF.R.S32.HI R252, RZ, 0x1f, R21 ;  /* 0x0000001ffffc7819 */ /* 0x000fe40000011415 */
[----:B------:R-:W-:Y:S02]  /*d390*/  ISETP.GE.AND P1, PT, R14, RZ, PT ;  /* 0x000000ff0e00720c */ /* 0x000fe40003f26270 */
[----:B------:R-:W4:Y:S01]  /*d3a0*/  LDL.LU R14, [R1+0x1900] ;  /* 0x00190000010e7983 */ /* 0x000f220000300800 */
[----:B------:R-:W-:-:S03]  /*d3b0*/  LEA.HI R252, R252, R21, RZ, 0x7 ;  /* 0x00000015fcfc7211 */ /* 0x000fc600078f38ff */
[----:B------:R-:W2:Y:S01]  /*d3c0*/  LDL.LU R21, [R1+0x18fc] ;  /* 0x0018fc0001157983 */ /* 0x000ea20000300800 */
[----:B------:R-:W-:Y:S01]  /*d3d0*/  @!P4 IMAD.MOV R247, RZ, RZ, -R247 ;  /* 0x000000fffff7c224 */ /* 0x000fe200078e0af7 */
[----:B------:R-:W-:Y:S01]  /*d3e0*/  ISETP.GT.U32.AND P4, PT, R2, R8, PT ;  /* 0x000000080200720c */ /* 0x000fe20003f84070 */
[----:B------:R-:W-:-:S12]  /*d3f0*/  @!P6 IMAD.MOV R249, RZ, RZ, -R249 ;  /* 0x000000fffff9e224 */ /* 0x000fd800078e0af9 */
[----:B------:R-:W-:Y:S01]  /*d400*/  @!P4 IMAD.IADD R8, R8, 0x1, -R2 ;  /* 0x000000010808c824 */ /* 0x000fe200078e0a02 */
[----:B------:R-:W-:Y:S02]  /*d410*/  ISETP.GE.AND P4, PT, R9, RZ, PT ;  /* 0x000000ff0900720c */ /* 0x000fe40003f86270 */
[----:B------:R-:W3:Y:S01]  /*d420*/  LDC R9, c[0x0][0x234] ;  /* 0x00008d00ff097b82 */ /* 0x000ee20000000800 */
[----:B------:R-:W-:Y:S02]  /*d430*/  ISETP.GT.U32.AND P6, PT, R2, R0, PT ;  /* 0x000000000200720c */ /* 0x000fe40003fc4070 */
[----:B------:R-:W-:Y:S02]  /*d440*/  LOP3.LUT R23, R23, 0x7e, RZ, 0xc0, !PT ;  /* 0x0000007e17177812 */ /* 0x000fe400078ec0ff */
[----:B------:R-:W-:-:S03]  /*d450*/  R2UR UR34, R4 ;  /* 0x00000000042272ca */ /* 0x000fc600000e0000 */
[C-C-:B------:R-:W-:Y:S02]  /*d460*/  IMAD R252, R12.reuse, 0x100, R23.reuse ;  /* 0x000001000cfc7824 */ /* 0x140fe400078e0217 */
[----:B------:R-:W-:-:S04]  /*d470*/  IMAD R12, R12, 0x200, R23 ;  /* 0x000002000c0c7824 */ /* 0x000fc800078e0217 */
[----:B------:R-:W-:Y:S01]  /*d480*/  @!P6 IMAD.IADD R0, R0, 0x1, -R2 ;  /* 0x000000010000e824 */ /* 0x000fe200078e0a02 */
[----:B------:R-:W-:Y:S02]  /*d490*/  R2UR UR6, R11 ;  /* 0x000000000b0672ca */ /* 0x000fe400000e0000 */
[----:B------:R-:W-:Y:S01]  /*d4a0*/  R2UR UR7, R10 ;  /* 0x000000000a0772ca */ /* 0x000fe200000e0000 */
[-C--:B---3--:R-:W-:Y:S02]  /*d4b0*/  IMAD R4, R156, R9.reuse, RZ ;  /* 0x000000099c047224 */ /* 0x088fe400078e02ff */
[----:B--2---:R-:W-:Y:S02]  /*d4c0*/  IMAD R2, R21, R9, RZ ;  /* 0x0000000915027224 */ /* 0x004fe400078e02ff */
[----:B------:R-:W2:Y:S04]  /*d4d0*/  LDL.LU R21, [R1+0x18f8] ;  /* 0x0018f80001157983 */ /* 0x000ea80000300800 */
[----:B------:R0:W-:Y:S04]  /*d4e0*/  STL [R1+0x100], R4 ;  /* 0x0001000401007387 */ /* 0x0001e80000100800 */
[----:B------:R-:W3:Y:S04]  /*d4f0*/  LDL.LU R12, [R1+0x2c] ;  /* 0x00002c00010c7983 */ /* 0x000ee80000300800 */
[----:B------:R-:W4:Y:S04]  /*d500*/  LDL.LU R11, [R1+0x28] ;  /* 0x00002800010b7983 */ /* 0x000f280000300800 */
[----:B------:R-:W-:Y:S04]  /*d510*/  STL [R1+0xfc], R2 ;  /* 0x0000fc0201007387 */ /* 0x000fe80000100800 */
[----:B------:R-:W4:Y:S04]  /*d520*/  LDL.LU R10, [R1+0x24] ;  /* 0x00002400010a7983 */ /* 0x000f280000300800 */
[----:B------:R-:W4:Y:S04]  /*d530*/  LDL.LU R9, [R1+0x20] ;  /* 0x0000200001097983 */ /* 0x000f280000300800 */
[----:B------:R-:W4:Y:S04]  /*d540*/  LDL.LU R252, [R1+0x1c] ;  /* 0x00001c0001fc7983 */ /* 0x000f280000300800 */
[----:B------:R-:W4:Y:S04]  /*d550*/  LDL.LU R23, [R1+0x18] ;  /* 0x0000180001177983 */ /* 0x000f280000300800 */
[----:B------:R-:W4:Y:S01]  /*d560*/  LDL.LU R156, [R1+0x14] ;  /* 0x00001400019c7983 */ /* 0x000f220000300800 */
[----:B------:R-:W-:-:S02]  /*d570*/  R2UR UR4, R153 ;  /* 0x00000000990472ca */ /* 0x000fc400000e0000 */
[----:B------:R-:W1:Y:S01]  /*d580*/  S2R R153, SR_TID.X ;  /* 0x0000000000997919 */ /* 0x000e620000002100 */
[----:B------:R-:W-:Y:S02]  /*d590*/  R2UR UR5, R152 ;  /* 0x00000000980572ca */ /* 0x000fe400000e0000 */
[----:B------:R-:W1:Y:S01]  /*d5a0*/  LDC R152, c[0x0][0x23c] ;  /* 0x00008f00ff987b82 */ /* 0x000e620000000800 */
[----:B------:R-:W-:Y:S01]  /*d5b0*/  @!P4 IMAD.MOV R251, RZ, RZ, -R251 ;  /* 0x000000fffffbc224 */ /* 0x000fe200078e0afb */
[----:B0-----:R-:W4:Y:S01]  /*d5c0*/  LDL.LU R4, [R1+0x10] ;  /* 0x0000100001047983 */ /* 0x001f220000300800 */
[----:B------:R-:W-:Y:S01]  /*d5d0*/  @!P0 IMAD.MOV R250, RZ, RZ, -R250 ;  /* 0x000000fffffa8224 */ /* 0x000fe200078e0afa */
[----:B------:R-:W-:Y:S02]  /*d5e0*/  ISETP.GE.AND P0, PT, R3, RZ, PT ;  /* 0x000000ff0300720c */ /* 0x000fe40003f06270 */
[----:B------:R0:W-:Y:S04]  /*d5f0*/  STL [R1+0x18a8], R3 ;  /* 0x0018a80301007387 */ /* 0x0001e80000100800 */
[----:B0-----:R-:W4:Y:S01]  /*d600*/  LDL.LU R3, [R1+0x8] ;  /* 0x0000080001037983 */ /* 0x001f220000300800 */
[----:B-1----:R-:W-:-:S05]  /*d610*/  LOP3.LUT R153, R153, 0x7f, RZ, 0xc0, !PT ;  /* 0x0000007f99997812 */ /* 0x002fca00078ec0ff */
[----:B------:R-:W-:Y:S02]  /*d620*/  IMAD R2, R153, R152, RZ ;  /* 0x0000009899027224 */ /* 0x000fe400078e02ff */
[----:B------:R-:W0:Y:S03]  /*d630*/  LDC.64 R152, c[0x0][0x210] ;  /* 0x00008400ff987b82 */ /* 0x000e260000000a00 */
[----:B------:R-:W-:Y:S02]  /*d640*/  LEA R2, P4, R2, R13, 0x1 ;  /* 0x0000000d02027211 */ /* 0x000fe400078808ff */
[----:B------:R-:W4:Y:S04]  /*d650*/  LDL.LU R13, [R1+0x18f4] ;  /* 0x0018f400010d7983 */ /* 0x000f280000300800 */
[----:B------:R1:W-:Y:S04]  /*d660*/  STL [R1+0x18c0], R2 ;  /* 0x0018c00201007387 */ /* 0x0003e80000100800 */
[----:B-1----:R-:W4:Y:S01]  /*d670*/  LDL.LU R2, [R1+0xc] ;  /* 0x00000c0001027983 */ /* 0x002f220000300800 */
[----:B--2---:R-:W-:-:S02]  /*d680*/  ISETP.NE.AND P6, PT, R21, RZ, PT ;  /* 0x000000ff1500720c */ /* 0x004fc40003fc5270 */
[----:B------:R-:W-:-:S04]  /*d690*/  LOP3.LUT R21, RZ, R21, RZ, 0x33, !PT ;  /* 0x00000015ff157212 */ /* 0x000fc800078e33ff */
[C---:B---3--:R-:W-:Y:S02]  /*d6a0*/  SEL R12, R21.reuse, R12, !P6 ;  /* 0x0000000c150c7207 */ /* 0x048fe40007000000 */
[----:B----4-:R-:W-:-:S03]  /*d6b0*/  SEL R11, R21, R11, !P6 ;  /* 0x0000000b150b7207 */ /* 0x010fc60007000000 */
[----:B------:R1:W-:Y:S01]  /*d6c0*/  STL [R1+0xf8], R12 ;  /* 0x0000f80c01007387 */ /* 0x0003e20000100800 */
[----:B------:R-:W-:-:S03]  /*d6d0*/  SEL R10, R21, R10, !P6 ;  /* 0x0000000a150a7207 */ /* 0x000fc60007000000 */
[----:B-1----:R-:W2:Y:S01]  /*d6e0*/  LDL.LU R12, [R1+0x18f0] ;  /* 0x0018f000010c7983 */ /* 0x002ea20000300800 */
[----:B------:R-:W-:-:S03]  /*d6f0*/  SEL R9, R21, R9, !P6 ;  /* 0x0000000915097207 */ /* 0x000fc60007000000 */
[----:B------:R1:W-:Y:S01]  /*d700*/  STL [R1+0xf4], R11 ;  /* 0x0000f40b01007387 */ /* 0x0003e20000100800 */
[C---:B------:R-:W-:Y:S02]  /*d710*/  SEL R252, R21.reuse, R252, !P6 ;  /* 0x000000fc15fc7207 */ /* 0x040fe40007000000 */
[C---:B------:R-:W-:Y:S01]  /*d720*/  SEL R23, R21.reuse, R23, !P6 ;  /* 0x0000001715177207 */ /* 0x040fe20007000000 */
[----:B-1----:R-:W3:Y:S01]  /*d730*/  LDL.LU R11, [R1+0x18ec] ;  /* 0x0018ec00010b7983 */ /* 0x002ee20000300800 */
[----:B------:R-:W-:-:S03]  /*d740*/  SEL R156, R21, R156, !P6 ;  /* 0x0000009c159c7207 */ /* 0x000fc60007000000 */
[----:B------:R1:W-:Y:S04]  /*d750*/  STL [R1+0xf0], R10 ;  /* 0x0000f00a01007387 */ /* 0x0003e80000100800 */
[----:B-1----:R-:W4:Y:S04]  /*d760*/  LDL.LU R10, [R1+0x18e8] ;  /* 0x0018e800010a7983 */ /* 0x002f280000300800 */
[----:B------:R1:W-:Y:S04]  /*d770*/  STL [R1+0xec], R9 ;  /* 0x0000ec0901007387 */ /* 0x0003e80000100800 */
[----:B-1----:R-:W2:Y:S04]  /*d780*/  LDL.LU R9, [R1+0x18e4] ;  /* 0x0018e40001097983 */ /* 0x002ea80000300800 */
[----:B------:R1:W-:Y:S04]  /*d790*/  STL [R1+0xe8], R252 ;  /* 0x0000e8fc01007387 */ /* 0x0003e80000100800 */
[----:B-1----:R-:W3:Y:S04]  /*d7a0*/  LDL.LU R252, [R1+0x18e0] ;  /* 0x0018e00001fc7983 */ /* 0x002ee80000300800 */
[----:B------:R1:W-:Y:S04]  /*d7b0*/  STL [R1+0xe4], R23 ;  /* 0x0000e41701007387 */ /* 0x0003e80000100800 */
[----:B-1----:R-:W4:Y:S04]  /*d7c0*/  LDL.LU R23, [R1+0x18dc] ;  /* 0x0018dc0001177983 */ /* 0x002f280000300800 */
[----:B------:R1:W-:Y:S04]  /*d7d0*/  STL [R1+0xe0], R156 ;  /* 0x0000e09c01007387 */ /* 0x0003e80000100800 */
[----:B-1----:R-:W2:Y:S01]  /*d7e0*/  LDL.LU R156, [R1+0x18d8] ;  /* 0x0018d800019c7983 */ /* 0x002ea20000300800 */
[----:B------:R-:W-:-:S02]  /*d7f0*/  SEL R4, R21, R4, !P6 ;  /* 0x0000000415047207 */ /* 0x000fc40007000000 */
[C---:B------:R-:W-:Y:S02]  /*d800*/  SEL R2, R21.reuse, R2, !P6 ;  /* 0x0000000215027207 */ /* 0x040fe40007000000 */
[C---:B------:R-:W-:Y:S01]  /*d810*/  SEL R3, R21.reuse, R3, !P6 ;  /* 0x0000000315037207 */ /* 0x040fe20007000000 */
[----:B------:R1:W-:Y:S04]  /*d820*/  STL [R1+0xdc], R4 ;  /* 0x0000dc0401007387 */ /* 0x0003e80000100800 */
[----:B------:R-:W-:Y:S04]  /*d830*/  STL [R1+0xd8], R2 ;  /* 0x0000d80201007387 */ /* 0x000fe80000100800 */
[----:B------:R3:W-:Y:S01]  /*d840*/  STL [R1+0xd4], R3 ;  /* 0x0000d40301007387 */ /* 0x0007e20000100800 */
[----:B------:R-:W-:Y:S01]  /*d850*/  @!P0 IMAD.MOV R7, RZ, RZ, -R7 ;  /* 0x000000ffff078224 */ /* 0x000fe200078e0a07 */
[----:B-1----:R-:W1:Y:S01]  /*d860*/  LDC R4, c[0x0][0x240] ;  /* 0x00009000ff047b82 */ /* 0x002e620000000800 */
[----:B---3--:R-:W-:-:S02]  /*d870*/  SEL R3, R21, R252, !P6 ;  /* 0x000000fc15037207 */ /* 0x008fc40007000000 */
[C---:B----4-:R-:W-:Y:S02]  /*d880*/  SEL R23, R21.reuse, R23, !P6 ;  /* 0x0000001715177207 */ /* 0x050fe40007000000 */
[----:B--2---:R-:W-:-:S05]  /*d890*/  SEL R2, R21, R156, !P6 ;  /* 0x0000009c15027207 */ /* 0x004fca0007000000 */
[----:B------:R2:W-:Y:S04]  /*d8a0*/  STL [R1+0xd0], R2 ;  /* 0x0000d00201007387 */ /* 0x0005e80000100800 */
[----:B------:R-:W-:Y:S01]  /*d8b0*/  STL [R1+0xcc], R23 ;  /* 0x0000cc1701007387 */ /* 0x000fe20000100800 */
[----:B--2---:R-:W-:-:S03]  /*d8c0*/  SEL R2, R21, R9, !P6 ;  /* 0x0000000915027207 */ /* 0x004fc60007000000 */
[----:B------:R2:W-:Y:S01]  /*d8d0*/  STL [R1+0xc8], R3 ;  /* 0x0000c80301007387 */ /* 0x0005e20000100800 */
[----:B------:R-:W-:-:S03]  /*d8e0*/  SEL R9, R21, R10, !P6 ;  /* 0x0000000a15097207 */ /* 0x000fc60007000000 */
[----:B------:R3:W-:Y:S01]  /*d8f0*/  STL [R1+0xc4], R2 ;  /* 0x0000c40201007387 */ /* 0x0007e20000100800 */
[----:B--2---:R-:W-:-:S03]  /*d900*/  SEL R3, R21, R11, !P6 ;  /* 0x0000000b15037207 */ /* 0x004fc60007000000 */
[----:B------:R2:W-:Y:S01]  /*d910*/  STL [R1+0xc0], R9 ;  /* 0x0000c00901007387 */ /* 0x0005e20000100800 */
[----:B---3--:R-:W-:-:S03]  /*d920*/  SEL R2, R21, R12, !P6 ;  /* 0x0000000c15027207 */ /* 0x008fc60007000000 */
[----:B------:R3:W-:Y:S04]  /*d930*/  STL [R1+0xbc], R3 ;  /* 0x0000bc0301007387 */ /* 0x0007e80000100800 */
[----:B------:R4:W-:Y:S01]  /*d940*/  STL [R1+0xb8], R2 ;  /* 0x0000b80201007387 */ /* 0x0009e20000100800 */
[C---:B--2---:R-:W-:Y:S02]  /*d950*/  SEL R9, R21.reuse, R13, !P6 ;  /* 0x0000000d15097207 */ /* 0x044fe40007000000 */
[----:B---3--:R-:W-:-:S03]  /*d960*/  SEL R3, R21, R14, !P6 ;  /* 0x0000000e15037207 */ /* 0x008fc60007000000 */
[----:B------:R2:W-:Y:S01]  /*d970*/  STL [R1+0xb4], R9 ;  /* 0x0000b40901007387 */ /* 0x0005e20000100800 */
[----:B----4-:R-:W-:-:S03]  /*d980*/  SEL R2, R21, R15, !P6 ;  /* 0x0000000f15027207 */ /* 0x010fc60007000000 */
        /* <DEDUP_REMOVED lines=40> */
[----:B------:R-:W-:Y:S01]  /*dc10*/  STL [R1+0x60], R9 ;  /* 0x0000600901007387 */ /* 0x000fe20000100800 */
[----:B----4-:R-:W-:-:S03]  /*dc20*/  SEL R2, R21, R38, !P6 ;  /* 0x0000002615027207 */ /* 0x010fc60007000000 */
[----:B------:R-:W-:Y:S04]  /*dc30*/  STL [R1+0x5c], R3 ;  /* 0x00005c0301007387 */ /* 0x000fe80000100800 */
[----:B------:R2:W-:Y:S01]  /*dc40*/  STL [R1+0x58], R2 ;  /* 0x0000580201007387 */ /* 0x0005e20000100800 */
[C---:B------:R-:W-:Y:S02]  /*dc50*/  SEL R23, R21.reuse, R68, !P6 ;  /* 0x0000004415177207 */ /* 0x040fe40007000000 */
[----:B--2---:R-:W-:-:S05]  /*dc60*/  SEL R2, R21, R54, !P6 ;  /* 0x0000003615027207 */ /* 0x004fca0007000000 */
[----:B------:R2:W-:Y:S01]  /*dc70*/  STL [R1+0x54], R2 ;  /* 0x0000540201007387 */ /* 0x0005e20000100800 */
[C---:B------:R-:W-:Y:S02]  /*dc80*/  SEL R3, R21.reuse, R69, !P6 ;  /* 0x0000004515037207 */ /* 0x040fe40007000000 */
[----:B--2---:R-:W-:-:S05]  /*dc90*/  SEL R2, R21, R67, !P6 ;  /* 0x0000004315027207 */ /* 0x004fca0007000000 */
[----:B------:R2:W-:Y:S04]  /*dca0*/  STL [R1+0x50], R2 ;  /* 0x0000500201007387 */ /* 0x0005e80000100800 */
        /* <DEDUP_REMOVED lines=24> */
[----:B------:R-:W-:Y:S01]  /*de30*/  STL [R1+0x24], R23 ;  /* 0x0000241701007387 */ /* 0x000fe20000100800 */
[----:B------:R-:W-:-:S03]  /*de40*/  SEL R24, R21, R52, !P6 ;  /* 0x0000003415187207 */ /* 0x000fc60007000000 */
[----:B------:R-:W0:Y:S01]  /*de50*/  LDL.LU R54, [R1+0x100] ;  /* 0x0001000001367983 */ /* 0x000e220000300800 */
[----:B--2---:R-:W-:-:S03]  /*de60*/  SEL R2, R21, R82, !P6 ;  /* 0x0000005215027207 */ /* 0x004fc60007000000 */
[----:B------:R-:W-:Y:S04]  /*de70*/  STL [R1+0x20], R3 ;  /* 0x0000200301007387 */ /* 0x000fe80000100800 */
[----:B------:R-:W2:Y:S01]  /*de80*/  LDL.LU R52, [R1+0xfc] ;  /* 0x0000fc0001347983 */ /* 0x000ea20000300800 */
[----:B------:R-:W-:-:S03]  /*de90*/  SEL R25, R21, R51, !P6 ;  /* 0x0000003315197207 */ /* 0x000fc60007000000 */
[----:B------:R3:W-:Y:S04]  /*dea0*/  STL [R1+0x18], R2 ;  /* 0x0000180201007387 */ /* 0x0007e80000100800 */
[----:B------:R-:W4:Y:S01]  /*deb0*/  LDL.LU R51, [R1+0x34] ;  /* 0x0000340001337983 */ /* 0x000f220000300800 */
[C---:B------:R-:W-:Y:S02]  /*dec0*/  SEL R27, R21.reuse, R49, !P6 ;  /* 0x00000031151b7207 */ /* 0x040fe40007000000 */
[C---:B------:R-:W-:Y:S01]  /*ded0*/  SEL R28, R21.reuse, R48, !P6 ;  /* 0x00000030151c7207 */ /* 0x040fe20007000000 */
[----:B------:R-:W1:Y:S01]  /*dee0*/  LDL.LU R49, [R1+0xf8] ;  /* 0x0000f80001317983 */ /* 0x000e620000300800 */
[C---:B------:R-:W-:Y:S02]  /*def0*/  SEL R30, R21.reuse, R47, !P6 ;  /* 0x0000002f151e7207 */ /* 0x040fe40007000000 */
[C---:B------:R-:W-:Y:S01]  /*df00*/  SEL R32, R21.reuse, R46, !P6 ;  /* 0x0000002e15207207 */ /* 0x040fe20007000000 */
[----:B------:R-:W4:Y:S01]  /*df10*/  LDL.LU R48, [R1+0xf4] ;  /* 0x0000f40001307983 */ /* 0x000f220000300800 */
[----:B------:R-:W-:-:S03]  /*df20*/  SEL R33, R21, R45, !P6 ;  /* 0x0000002d15217207 */ /* 0x000fc60007000000 */
        /* <DEDUP_REMOVED lines=10> */
[----:B------:R-:W4:Y:S04]  /*dfd0*/  LDL.LU R42, [R1+0xdc] ;  /* 0x0000dc00012a7983 */ /* 0x000f280000300800 */
[----:B------:R-:W4:Y:S04]  /*dfe0*/  LDL.LU R41, [R1+0xd8] ;  /* 0x0000d80001297983 */ /* 0x000f280000300800 */
[----:B------:R-:W4:Y:S01]  /*dff0*/  LDL.LU R40, [R1+0xd4] ;  /* 0x0000d40001287983 */ /* 0x000f220000300800 */
[C---:B------:R-:W-:Y:S02]  /*e000*/  SEL R26, R21.reuse, R50, !P6 ;  /* 0x00000032151a7207 */ /* 0x040fe40007000000 */
[----:B------:R-:W3:Y:S01]  /*e010*/  S2R R50, SR_TID.X ;  /* 0x0000000000327919 */ /* 0x000ee20000002100 */
[----:B------:R-:W-:-:S02]  /*e020*/  SEL R22, R21, R53, !P6 ;  /* 0x0000003515167207 */ /* 0x000fc40007000000 */
[----:B------:R-:W3:Y:S02]  /*e030*/  LDC R53, c[0x0][0x23c] ;  /* 0x00008f00ff357b82 */ /* 0x000ee40000000800 */
[C---:B---3--:R-:W-:Y:S02]  /*e040*/  SEL R2, R21.reuse, R83, !P6 ;  /* 0x0000005315027207 */ /* 0x048fe40007000000 */
[C---:B------:R-:W-:Y:S02]  /*e050*/  SEL R3, R21.reuse, R84, !P6 ;  /* 0x0000005415037207 */ /* 0x040fe40007000000 */
[C---:B------:R-:W-:Y:S01]  /*e060*/  SEL R29, R21.reuse, R154, !P6 ;  /* 0x0000009a151d7207 */ /* 0x040fe20007000000 */
[----:B------:R-:W-:Y:S01]  /*e070*/  @!P1 IMAD.MOV R0, RZ, RZ, -R0 ;  /* 0x000000ffff009224 */ /* 0x000fe200078e0a00 */
[C---:B------:R-:W-:Y:S02]  /*e080*/  SEL R156, R21.reuse, R85, !P6 ;  /* 0x00000055159c7207 */ /* 0x040fe40007000000 */
[C---:B------:R-:W-:Y:S01]  /*e090*/  SEL R23, R21.reuse, R86, !P6 ;  /* 0x0000005615177207 */ /* 0x040fe20007000000 */
[----:B------:R-:W-:Y:S01]  /*e0a0*/  STL [R1+0x18c4], R2 ;  /* 0x0018c40201007387 */ /* 0x000fe20000100800 */
[----:B------:R-:W-:-:S02]  /*e0b0*/  SEL R252, R21, R87, !P6 ;  /* 0x0000005715fc7207 */ /* 0x000fc40007000000 */
[C---:B------:R-:W-:Y:S01]  /*e0c0*/  SEL R31, R21.reuse, R155, !P6 ;  /* 0x0000009b151f7207 */ /* 0x040fe20007000000 */
[----:B------:R-:W-:Y:S01]  /*e0d0*/  STL [R1+0x18c8], R3 ;  /* 0x0018c80301007387 */ /* 0x000fe20000100800 */
[----:B------:R-:W-:-:S03]  /*e0e0*/  SEL R84, R21, R0, !P6 ;  /* 0x0000000015547207 */ /* 0x000fc60007000000 */
[----:B------:R-:W-:Y:S01]  /*e0f0*/  STL [R1+0x18cc], R156 ;  /* 0x0018cc9c01007387 */ /* 0x000fe20000100800 */
[----:B------:R-:W-:-:S03]  /*e100*/  LOP3.LUT R50, R50, 0x7f, RZ, 0xc0, !PT ;  /* 0x0000007f32327812 */ /* 0x000fc600078ec0ff */
[----:B------:R-:W-:Y:S02]  /*e110*/  STL [R1+0x18d0], R23 ;  /* 0x0018d01701007387 */ /* 0x000fe40000100800 */
[----:B------:R-:W-:Y:S02]  /*e120*/  IMAD R50, R50, R53, RZ ;  /* 0x0000003532327224 */ /* 0x000fe400078e02ff */
[----:B------:R3:W-:Y:S01]  /*e130*/  STL [R1+0x18d4], R252 ;  /* 0x0018d4fc01007387 */ /* 0x0007e20000100800 */
[C---:B------:R-:W-:Y:S02]  /*e140*/  SEL R9, R21.reuse, R66, !P6 ;  /* 0x0000004215097207 */ /* 0x040fe40007000000 */
[C---:B------:R-:W-:Y:S02]  /*e150*/  SEL R10, R21.reuse, R65, !P6 ;  /* 0x00000041150a7207 */ /* 0x040fe40007000000 */
[C---:B------:R-:W-:Y:S02]  /*e160*/  SEL R11, R21.reuse, R64, !P6 ;  /* 0x00000040150b7207 */ /* 0x040fe40007000000 */
[----:B------:R-:W-:-:S02]  /*e170*/  SEL R12, R21, R63, !P6 ;  /* 0x0000003f150c7207 */ /* 0x000fc40007000000 */
[C---:B------:R-:W-:Y:S02]  /*e180*/  SEL R13, R21.reuse, R62, !P6 ;  /* 0x0000003e150d7207 */ /* 0x040fe40007000000 */
[C---:B------:R-:W-:Y:S02]  /*e190*/  SEL R14, R21.reuse, R61, !P6 ;  /* 0x0000003d150e7207 */ /* 0x040fe40007000000 */
[C---:B------:R-:W-:Y:S02]  /*e1a0*/  SEL R15, R21.reuse, R60, !P6 ;  /* 0x0000003c150f7207 */ /* 0x040fe40007000000 */
[C---:B------:R-:W-:Y:S02]  /*e1b0*/  SEL R16, R21.reuse, R59, !P6 ;  /* 0x0000003b15107207 */ /* 0x040fe40007000000 */
[C---:B------:R-:W-:Y:S02]  /*e1c0*/  SEL R17, R21.reuse, R58, !P6 ;  /* 0x0000003a15117207 */ /* 0x040fe40007000000 */
[----:B------:R-:W-:-:S02]  /*e1d0*/  SEL R18, R21, R57, !P6 ;  /* 0x0000003915127207 */ /* 0x000fc40007000000 */
[C---:B------:R-:W-:Y:S02]  /*e1e0*/  SEL R19, R21.reuse, R56, !P6 ;  /* 0x0000003815137207 */ /* 0x040fe40007000000 */
[C---:B------:R-:W-:Y:S01]  /*e1f0*/  SEL R20, R21.reuse, R55, !P6 ;  /* 0x0000003715147207 */ /* 0x040fe20007000000 */
[----:B------:R-:W-:Y:S02]  /*e200*/  @!P5 IMAD.MOV R6, RZ, RZ, -R6 ;  /* 0x000000ffff06d224 */ /* 0x000fe400078e0a06 */
[----:B------:R-:W-:Y:S02]  /*e210*/  @!P2 IMAD.MOV R5, RZ, RZ, -R5 ;  /* 0x000000ffff05a224 */ /* 0x000fe400078e0a05 */
[----:B------:R-:W-:Y:S01]  /*e220*/  @!P3 IMAD.MOV R8, RZ, RZ, -R8 ;  /* 0x000000ffff08b224 */ /* 0x000fe200078e0a08 */
        /* <DEDUP_REMOVED lines=65> */
[----:B------:R-:W-:Y:S02]  /*e640*/  SEL R157, R21, R157, !P6 ;  /* 0x0000009d159d7207 */ /* 0x000fe40007000000 */
[----:B0-----:R-:W-:-:S04]  /*e650*/  LEA R154, P0, R54, R152, 0x1 ;  /* 0x00000098369a7211 */ /* 0x001fc800078008ff */
[-C--:B------:R-:W-:Y:S02]  /*e660*/  LEA.HI.X.SX32 R155, R54, R153.reuse, 0x1, P0 ;  /* 0x00000099369b7211 */ /* 0x080fe400000f0eff */
[C---:B--2---:R-:W-:Y:S01]  /*e670*/  LEA R152, P1, R52.reuse, R152, 0x1 ;  /* 0x0000009834987211 */ /* 0x044fe200078208ff */
[----:B------:R-:W-:Y:S03]  /*e680*/  STL [R1+0x18b0], R154 ;  /* 0x0018b09a01007387 */ /* 0x000fe60000100800 */
[----:B------:R-:W-:Y:S01]  /*e690*/  LEA.HI.X.SX32 R153, R52, R153, 0x1, P1 ;  /* 0x0000009934997211 */ /* 0x000fe200008f0eff */
[----:B------:R-:W-:Y:S01]  /*e6a0*/  STL [R1+0x18ac], R155 ;  /* 0x0018ac9b01007387 */ /* 0x000fe20000100800 */
[----:B----4-:R-:W-:-:S03]  /*e6b0*/  LEA.HI.X.SX32 R0, R50, R51, 0x1, P4 ;  /* 0x0000003332007211 */ /* 0x010fc600020f0eff */
[----:B------:R-:W-:Y:S04]  /*e6c0*/  STL [R1+0x18b8], R152 ;  /* 0x0018b89801007387 */ /* 0x000fe80000100800 */
[----:B------:R-:W-:Y:S04]  /*e6d0*/  STL [R1+0x18b4], R153 ;  /* 0x0018b49901007387 */ /* 0x000fe80000100800 */
[----:B------:R0:W-:Y:S04]  /*e6e0*/  STL [R1+0x18bc], R0 ;  /* 0x0018bc0001007387 */ /* 0x0001e80000100800 */
[----:B------:R-:W2:Y:S04]  /*e6f0*/  LDL.LU R70, [R1+0xd0] ;  /* 0x0000d00001467983 */ /* 0x000ea80000300800 */
[----:B------:R-:W4:Y:S04]  /*e700*/  LDL.LU R69, [R1+0xcc] ;  /* 0x0000cc0001457983 */ /* 0x000f280000300800 */
        /* <DEDUP_REMOVED lines=14> */
[----:B------:R-:W4:Y:S01]  /*e7f0*/  LDL.LU R54, [R1+0x90] ;  /* 0x0000900001367983 */ /* 0x000f220000300800 */
[----:B-1----:R-:W-:-:S03]  /*e800*/  IMAD R82, R49, R4, RZ ;  /* 0x0000000431527224 */ /* 0x002fc600078e02ff */
[----:B------:R-:W4:Y:S01]  /*e810*/  LDL.LU R53, [R1+0x8c] ;  /* 0x00008c0001357983 */ /* 0x000f220000300800 */
[----:B------:R-:W-:-:S03]  /*e820*/  IMAD R79, R48, R4, RZ ;  /* 0x00000004304f7224 */ /* 0x000fc600078e02ff */
        /* <DEDUP_REMOVED lines=17> */
[----:B------:R-:W-:-:S03]  /*e940*/  SEL R158, R21, R158, !P6 ;  /* 0x0000009e159e7207 */ /* 0x000fc60007000000 */
[----:B------:R-:W4:Y:S01]  /*e950*/  LDL.LU R43, [R1+0x64] ;  /* 0x00006400012b7983 */ /* 0x000f220000300800 */
[----:B------:R-:W-:-:S03]  /*e960*/  SEL R159, R21, R159, !P6 ;  /* 0x0000009f159f7207 */ /* 0x000fc60007000000 */
[----:B------:R-:W4:Y:S01]  /*e970*/  LDL.LU R42, [R1+0x60] ;  /* 0x00006000012a7983 */ /* 0x000f220000300800 */
[C---:B------:R-:W-:Y:S02]  /*e980*/  SEL R160, R21.reuse, R160, !P6 ;  /* 0x000000a015a07207 */ /* 0x040fe40007000000 */
[C---:B------:R-:W-:Y:S01]  /*e990*/  SEL R161, R21.reuse, R161, !P6 ;  /* 0x000000a115a17207 */ /* 0x040fe20007000000 */
[----:B------:R-:W4:Y:S01]  /*e9a0*/  LDL.LU R41, [R1+0x5c] ;  /* 0x00005c0001297983 */ /* 0x000f220000300800 */
[C---:B------:R-:W-:Y:S02]  /*e9b0*/  SEL R162, R21.reuse, R162, !P6 ;  /* 0x000000a215a27207 */ /* 0x040fe40007000000 */
[C---:B------:R-:W-:Y:S01]  /*e9c0*/  SEL R163, R21.reuse, R163, !P6 ;  /* 0x000000a315a37207 */ /* 0x040fe20007000000 */
[----:B------:R-:W4:Y:S01]  /*e9d0*/  LDL.LU R40, [R1+0x58] ;  /* 0x0000580001287983 */ /* 0x000f220000300800 */
        /* <DEDUP_REMOVED lines=92> */
[----:B------:R-:W4:Y:S04]  /*efa0*/  LDL.LU R21, [R1+0x54] ;  /* 0x0000540001157983 */ /* 0x000f280000300800 */
[----:B------:R-:W4:Y:S04]  /*efb0*/  LDL.LU R8, [R1+0x50] ;  /* 0x0000500001087983 */ /* 0x000f280000300800 */
[----:B------:R-:W4:Y:S04]  /*efc0*/  LDL.LU R7, [R1+0x4c] ;  /* 0x00004c0001077983 */ /* 0x000f280000300800 */
[----:B------:R-:W4:Y:S04]  /*efd0*/  LDL.LU R6, [R1+0x48] ;  /* 0x0000480001067983 */ /* 0x000f280000300800 */
[----:B------:R-:W4:Y:S04]  /*efe0*/  LDL.LU R5, [R1+0x44] ;  /* 0x0000440001057983 */ /* 0x000f280000300800 */
[----:B------:R-:W4:Y:S04]  /*eff0*/  LDL.LU R85, [R1+0x40] ;  /* 0x0000400001557983 */ /* 0x000f280000300800 */
[----:B------:R-:W4:Y:S04]  /*f000*/  LDL.LU R87, [R1+0x3c] ;  /* 0x00003c0001577983 */ /* 0x000f280000300800 */
[----:B---3--:R-:W3:Y:S04]  /*f010*/  LDL.LU R252, [R1+0x4] ;  /* 0x0000040001fc7983 */ /* 0x008ee80000300800 */
[----:B------:R-:W2:Y:S04]  /*f020*/  LDL.LU R23, [R1+0x10] ;  /* 0x0000100001177983 */ /* 0x000ea80000300800 */
[----:B------:R-:W4:Y:S04]  /*f030*/  LDL.LU R156, [R1+0x1c] ;  /* 0x00001c00019c7983 */ /* 0x000f280000300800 */
[----:B------:R-:W4:Y:S04]  /*f040*/  LDL.LU R3, [R1+0x2c] ;  /* 0x00002c0001037983 */ /* 0x000f280000300800 */
[----:B------:R-:W4:Y:S04]  /*f050*/  LDL.LU R2, [R1+0x38] ;  /* 0x0000380001027983 */ /* 0x000f280000300800 */
[----:B0-----:R-:W4:Y:S04]  /*f060*/  LDL.LU R0, [R1+0x30] ;  /* 0x0000300001007983 */ /* 0x001f280000300800 */
[----:B------:R-:W4:Y:S04]  /*f070*/  LDL.LU R153, [R1+0x28] ;  /* 0x0000280001997983 */ /* 0x000f280000300800 */
[----:B------:R-:W4:Y:S04]  /*f080*/  LDL.LU R152, [R1+0x24] ;  /* 0x0000240001987983 */ /* 0x000f280000300800 */
[----:B------:R-:W4:Y:S04]  /*f090*/  LDL.LU R155, [R1+0x20] ;  /* 0x00002000019b7983 */ /* 0x000f280000300800 */
[----:B------:R-:W4:Y:S01]  /*f0a0*/  LDL.LU R154, [R1+0x18] ;  /* 0x00001800019a7983 */ /* 0x000f220000300800 */
[----:B---3--:R-:W-:-:S02]  /*f0b0*/  IMAD R252, R252, R4, RZ ;  /* 0x00000004fcfc7224 */ /* 0x008fc400078e02ff */
[----:B--2---:R-:W-:-:S03]  /*f0c0*/  IMAD R23, R23, R4, RZ ;  /* 0x0000000417177224 */ /* 0x004fc600078e02ff */
[----:B------:R0:W-:Y:S01]  /*f0d0*/  STL [R1+0x4], R252 ;  /* 0x000004fc01007387 */ /* 0x0001e20000100800 */
[-C--:B----4-:R-:W-:Y:S02]  /*f0e0*/  IMAD R156, R156, R4.reuse, RZ ;  /* 0x000000049c9c7224 */ /* 0x090fe400078e02ff */
[-C--:B------:R-:W-:Y:S01]  /*f0f0*/  IMAD R3, R3, R4.reuse, RZ ;  /* 0x0000000403037224 */ /* 0x080fe200078e02ff */
[----:B0-----:R-:W2:Y:S01]  /*f100*/  LDL.LU R252, [R1+0x18d4] ;  /* 0x0018d40001fc7983 */ /* 0x001ea20000300800 */
[----:B------:R-:W-:-:S03]  /*f110*/  IMAD R2, R2, R4, RZ ;  /* 0x0000000402027224 */ /* 0x000fc600078e02ff */
[----:B------:R0:W-:Y:S04]  /*f120*/  STL [R1+0x10], R23 ;  /* 0x0000101701007387 */ /* 0x0001e80000100800 */
[----:B0-----:R-:W3:Y:S04]  /*f130*/  LDL.LU R23, [R1+0x18d0] ;  /* 0x0018d00001177983 */ /* 0x001ee80000300800 */
[----:B------:R0:W-:Y:S04]  /*f140*/  STL [R1+0x1c], R156 ;  /* 0x00001c9c01007387 */ /* 0x0001e80000100800 */
[----:B0-----:R-:W4:Y:S04]  /*f150*/  LDL.LU R156, [R1+0x18cc] ;  /* 0x0018cc00019c7983 */ /* 0x001f280000300800 */
[----:B------:R0:W-:Y:S04]  /*f160*/  STL [R1+0x2c], R3 ;  /* 0x00002c0301007387 */ /* 0x0001e80000100800 */
[----:B0-----:R-:W2:Y:S04]  /*f170*/  LDL.LU R3, [R1+0x18c8] ;  /* 0x0018c80001037983 */ /* 0x001ea80000300800 */
[----:B------:R0:W-:Y:S04]  /*f180*/  STL [R1+0x34], R2 ;  /* 0x0000340201007387 */ /* 0x0001e80000100800 */
[----:B0-----:R-:W3:Y:S01]  /*f190*/  LDL.LU R2, [R1+0x18c4] ;  /* 0x0018c40001027983 */ /* 0x001ee20000300800 */
[----:B------:R-:W-:-:S05]  /*f1a0*/  IMAD R0, R0, R4, RZ ;  /* 0x0000000400007224 */ /* 0x000fca00078e02ff */
[----:B------:R0:W-:Y:S02]  /*f1b0*/  STL [R1+0x30], R0 ;  /* 0x0000300001007387 */ /* 0x0001e40000100800 */
[-C--:B0-----:R-:W-:Y:S02]  /*f1c0*/  IMAD R0, R153, R4.reuse, RZ ;  /* 0x0000000499007224 */ /* 0x081fe400078e02ff */
[----:B------:R-:W-:-:S03]  /*f1d0*/  IMAD R153, R155, R4, RZ ;  /* 0x000000049b997224 */ /* 0x000fc600078e02ff */
[----:B------:R0:W-:Y:S01]  /*f1e0*/  STL [R1+0x28], R0 ;  /* 0x0000280001007387 */ /* 0x0001e20000100800 */
[----:B---3--:R-:W-:-:S03]  /*f1f0*/  IMAD R155, R2, R4, RZ ;  /* 0x00000004029b7224 */ /* 0x008fc600078e02ff */
[----:B------:R-:W0:Y:S02]  /*f200*/  LDL.LU R2, [R1+0x18c0] ;  /* 0x0018c00001027983 */ /* 0x000e240000300800 */
[----:B0-----:R-:W-:-:S05]  /*f210*/  LEA R0, P3, R82, R2, 0x1 ;  /* 0x0000000252007211 */ /* 0x001fca00078608ff */
[----:B------:R0:W-:Y:S02]  /*f220*/  STL [R1+0x890], R0 ;  /* 0x0008900001007387 */ /* 0x0001e40000100800 */
        /* <DEDUP_REMOVED lines=11> */
[----:B------:R0:W-:Y:S04]  /*f2e0*/  STL [R1+0x8c0], R0 ;  /* 0x0008c00001007387 */ /* 0x0001e80000100800 */
[----:B0-----:R-:W3:Y:S01]  /*f2f0*/  LDL.LU R0, [R1+0x18bc] ;  /* 0x0018bc0001007983 */ /* 0x001ee20000300800 */
[-C--:B------:R-:W-:Y:S02]  /*f300*/  IMAD R70, R70, R4.reuse, RZ ;  /* 0x0000000446467224 */ /* 0x080fe400078e02ff */
[-C--:B------:R-:W-:Y:S02]  /*f310*/  IMAD R69, R69, R4.reuse, RZ ;  /* 0x0000000445457224 */ /* 0x080fe400078e02ff */
[-C--:B------:R-:W-:Y:S02]  /*f320*/  IMAD R68, R68, R4.reuse, RZ ;  /* 0x0000000444447224 */ /* 0x080fe400078e02ff */
[----:B------:R-:W-:-:S02]  /*f330*/  IMAD R67, R67, R4, RZ ;  /* 0x0000000443437224 */ /* 0x000fc400078e02ff */
[-C--:B------:R-:W-:Y:S02]  /*f340*/  IMAD R66, R66, R4.reuse, RZ ;  /* 0x0000000442427224 */ /* 0x080fe400078e02ff */
[-C--:B------:R-:W-:Y:S02]  /*f350*/  IMAD R65, R65, R4.reuse, RZ ;  /* 0x0000000441417224 */ /* 0x080fe400078e02ff */
        /* <DEDUP_REMOVED lines=48> */
[----:B------:R-:W-:Y:S01]  /*f660*/  IMAD R13, R13, R4, RZ ;  /* 0x000000040d0d7224 */ /* 0x000fe200078e02ff */
[----:B---3--:R-:W-:-:S05]  /*f670*/  LEA.HI.X.SX32 R82, R82, R0, 0x1, P3 ;  /* 0x0000000052527211 */ /* 0x008fca00018f0eff */
[----:B------:R0:W-:Y:S01]  /*f680*/  STL [R1+0x88c], R82 ;  /* 0x00088c5201007387 */ /* 0x0001e20000100800 */
[----:B------:R-:W-:Y:S02]  /*f690*/  LEA.HI.X.SX32 R78, R78, R0, 0x1, P1 ;  /* 0x000000004e4e7211 */ /* 0x000fe400008f0eff */
[----:B0-----:R-:W-:-:S05]  /*f6a0*/  LEA R82, P3, R73, R2, 0x1 ;  /* 0x0000000249527211 */ /* 0x001fca00078608ff */
[----:B------:R0:W-:Y:S02]  /*f6b0*/  STL [R1+0x8c8], R82 ;  /* 0x0008c85201007387 */ /* 0x0001e40000100800 */
[----:B0-----:R-:W-:Y:S02]  /*f6c0*/  LEA.HI.X.SX32 R82, R79, R0, 0x1, P2 ;  /* 0x000000004f527211 */ /* 0x001fe400010f0eff */
[----:B------:R-:W-:-:S03]  /*f6d0*/  LEA R79, P2, R72, R2, 0x1 ;  /* 0x00000002484f7211 */ /* 0x000fc600078408ff */
[----:B------:R0:W-:Y:S04]  /*f6e0*/  STL [R1+0x894], R82 ;  /* 0x0008945201007387 */ /* 0x0001e80000100800 */
[----:B------:R1:W-:Y:S04]  /*f6f0*/  STL [R1+0x8d0], R79 ;  /* 0x0008d04f01007387 */ /* 0x0003e80000100800 */
[----:B------:R3:W-:Y:S01]  /*f700*/  STL [R1+0x89c], R78 ;  /* 0x00089c4e01007387 */ /* 0x0007e20000100800 */
[----:B0-----:R-:W-:Y:S02]  /*f710*/  LEA R82, P1, R71, R2, 0x1 ;  /* 0x0000000247527211 */ /* 0x001fe400078208ff */
[----:B-1----:R-:W-:-:S02]  /*f720*/  LEA.HI.X.SX32 R79, R77, R0, 0x1, P0 ;  /* 0x000000004d4f7211 */ /* 0x002fc400000f0eff */
[----:B------:R-:W-:Y:S02]  /*f730*/  LEA.HI.X.SX32 R77, R76, R0, 0x1, P4 ;  /* 0x000000004c4d7211 */ /* 0x000fe400020f0eff */
[-C--:B---3--:R-:W-:Y:S01]  /*f740*/  LEA R78, P0, R70, R2.reuse, 0x1 ;  /* 0x00000002464e7211 */ /* 0x088fe200078008ff */
[----:B------:R-:W-:Y:S01]  /*f750*/  STL [R1+0x8d8], R82 ;  /* 0x0008d85201007387 */ /* 0x000fe20000100800 */
[----:B------:R-:W-:Y:S02]  /*f760*/  LEA R76, P4, R69, R2, 0x1 ;  /* 0x00000002454c7211 */ /* 0x000fe400078808ff */
[----:B------:R-:W-:Y:S01]  /*f770*/  LEA.HI.X.SX32 R75, R75, R0, 0x1, P6 ;  /* 0x000000004b4b7211 */ /* 0x000fe200030f0eff */
[----:B------:R-:W-:Y:S04]  /*f780*/  STL [R1+0x8a4], R79 ;  /* 0x0008a44f01007387 */ /* 0x000fe80000100800 */
[----:B------:R-:W-:Y:S04]  /*f790*/  STL [R1+0x8e0], R78 ;  /* 0x0008e04e01007387 */ /* 0x000fe80000100800 */
[----:B------:R0:W-:Y:S04]  /*f7a0*/  STL [R1+0x8ac], R77 ;  /* 0x0008ac4d01007387 */ /* 0x0001e80000100800 */
[----:B------:R1:W-:Y:S04]  /*f7b0*/  STL [R1+0x8e8], R76 ;  /* 0x0008e84c01007387 */ /* 0x0003e80000100800 */
[----:B------:R3:W-:Y:S01]  /*f7c0*/  STL [R1+0x8b4], R75 ;  /* 0x0008b44b01007387 */ /* 0x0007e20000100800 */
[----:B0-----:R-:W-:-:S02]  /*f7d0*/  LEA R77, P6, R68, R2, 0x1 ;  /* 0x00000002444d7211 */ /* 0x001fc400078c08ff */
[-C--:B-1----:R-:W-:Y:S02]  /*f7e0*/  LEA.HI.X.SX32 R76, R74, R0.reuse, 0x1, P5 ;  /* 0x000000004a4c7211 */ /* 0x082fe400028f0eff */
        /* <DEDUP_REMOVED lines=195> */
[----:B------:R-:W-:-:S03]  /*10420*/  LEA R22, P5, R15, R2, 0x1 ;  /* 0x000000020f167211 */ /* 0x000fc600078a08ff */
[----:B------:R-:W-:Y:S01]  /*10430*/  STL [R1+0xa3c], R26 ;  /* 0x000a3c1a01007387 */ /* 0x000fe20000100800 */
[----:B------:R-:W-:-:S03]  /*10440*/  LEA.HI.X.SX32 R21, R21, R0, 0x1, P3 ;  /* 0x0000000015157211 */ /* 0x000fc600018f0eff */
[----:B------:R-:W-:Y:S04]  /*10450*/  STL [R1+0xa78], R25 ;  /* 0x000a781901007387 */ /* 0x000fe80000100800 */
[----:B------:R-:W-:Y:S04]  /*10460*/  STL [R1+0xa44], R24 ;  /* 0x000a441801007387 */ /* 0x000fe80000100800 */
[----:B------:R-:W3:Y:S04]  /*10470*/  LDL.LU R74, [R1+0x4] ;  /* 0x00000400014a7983 */ /* 0x000ee80000300800 */
[----:B------:R0:W-:Y:S04]  /*10480*/  STL [R1+0xa80], R22 ;  /* 0x000a801601007387 */ /* 0x0001e80000100800 */
[----:B------:R1:W-:Y:S04]  /*10490*/  STL [R1+0xa4c], R21 ;  /* 0x000a4c1501007387 */ /* 0x0003e80000100800 */
[----:B------:R-:W3:Y:S01]  /*104a0*/  LDL.LU R75, [R1+0x10] ;  /* 0x00001000014b7983 */ /* 0x000ee20000300800 */
[----:B0-----:R-:W-:-:S02]  /*104b0*/  LEA R22, P3, R14, R2, 0x1 ;  /* 0x000000020e167211 */ /* 0x001fc400078608ff */
[----:B-1----:R-:W-:-:S03]  /*104c0*/  LEA.HI.X.SX32 R21, R20, R0, 0x1, P2 ;  /* 0x0000000014157211 */ /* 0x002fc600010f0eff */
[----:B------:R-:W-:Y:S01]  /*104d0*/  STL [R1+0xa88], R22 ;  /* 0x000a881601007387 */ /* 0x000fe20000100800 */
[----:B------:R-:W-:-:S03]  /*104e0*/  LEA R20, P2, R13, R2, 0x1 ;  /* 0x000000020d147211 */ /* 0x000fc600078408ff */
[----:B------:R-:W3:Y:S01]  /*104f0*/  LDL.LU R76, [R1+0x1c] ;  /* 0x00001c00014c7983 */ /* 0x000ee20000300800 */
[----:B------:R-:W-:Y:S01]  /*10500*/  IMAD R12, R12, R4, RZ ;  /* 0x000000040c0c7224 */ /* 0x000fe200078e02ff */
[----:B------:R-:W-:Y:S02]  /*10510*/  LEA.HI.X.SX32 R19, R19, R0, 0x1, P1 ;  /* 0x0000000013137211 */ /* 0x000fe400008f0eff */
[----:B------:R-:W-:Y:S04]  /*10520*/  STL [R1+0xa54], R21 ;  /* 0x000a541501007387 */ /* 0x000fe80000100800 */
[----:B------:R-:W3:Y:S04]  /*10530*/  LDL.LU R77, [R1+0x2c] ;  /* 0x00002c00014d7983 */ /* 0x000ee80000300800 */
[----:B------:R0:W-:Y:S04]  /*10540*/  STL [R1+0xa90], R20 ;  /* 0x000a901401007387 */ /* 0x0001e80000100800 */
[----:B------:R-:W3:Y:S04]  /*10550*/  LDL.LU R78, [R1+0x34] ;  /* 0x00003400014e7983 */ /* 0x000ee80000300800 */
[----:B------:R1:W-:Y:S01]  /*10560*/  STL [R1+0xa5c], R19 ;  /* 0x000a5c1301007387 */ /* 0x0003e20000100800 */
[----:B0-----:R-:W-:-:S03]  /*10570*/  LEA R20, P1, R12, R2, 0x1 ;  /* 0x000000020c147211 */ /* 0x001fc600078208ff */
[----:B------:R-:W3:Y:S04]  /*10580*/  LDL.LU R79, [R1+0x30] ;  /* 0x00003000014f7983 */ /* 0x000ee80000300800 */
[----:B------:R-:W-:Y:S04]  /*10590*/  STL [R1+0xa98], R20 ;  /* 0x000a981401007387 */ /* 0x000fe80000100800 */
[----:B------:R-:W3:Y:S01]  /*105a0*/  LDL.LU R82, [R1+0x28] ;  /* 0x0000280001527983 */ /* 0x000ee20000300800 */
[----:B------:R-:W-:Y:S01]  /*105b0*/  IMAD R11, R11, R4, RZ ;  /* 0x000000040b0b7224 */ /* 0x000fe200078e02ff */
[----:B-1----:R-:W-:Y:S01]  /*105c0*/  LEA.HI.X.SX32 R19, R18, R0, 0x1, P0 ;  /* 0x0000000012137211 */ /* 0x002fe200000f0eff */
[----:B------:R-:W-:-:S03]  /*105d0*/  IMAD R10, R10, R4, RZ ;  /* 0x000000040a0a7224 */ /* 0x000fc600078e02ff */
[----:B------:R-:W-:Y:S01]  /*105e0*/  LEA R18, P0, R11, R2, 0x1 ;  /* 0x000000020b127211 */ /* 0x000fe200078008ff */
[----:B------:R0:W-:Y:S01]  /*105f0*/  STL [R1+0xa64], R19 ;  /* 0x000a641301007387 */ /* 0x0001e20000100800 */
[-C--:B------:R-:W-:Y:S02]  /*10600*/  IMAD R9, R9, R4.reuse, RZ ;  /* 0x0000000409097224 */ /* 0x080fe400078e02ff */
[----:B------:R-:W-:Y:S01]  /*10610*/  IMAD R8, R8, R4, RZ ;  /* 0x0000000408087224 */ /* 0x000fe200078e02ff */
[----:B------:R1:W-:Y:S01]  /*10620*/  STL [R1+0xaa0], R18 ;  /* 0x000aa01201007387 */ /* 0x0003e20000100800 */
[----:B0-----:R-:W-:Y:S02]  /*10630*/  LEA.HI.X.SX32 R19, R17, R0, 0x1, P4 ;  /* 0x0000000011137211 */ /* 0x001fe400020f0eff */
[----:B------:R-:W-:Y:S02]  /*10640*/  LEA R17, P4, R10, R2, 0x1 ;  /* 0x000000020a117211 */ /* 0x000fe400078808ff */
[----:B-1----:R-:W-:Y:S01]  /*10650*/  LEA.HI.X.SX32 R18, R16, R0, 0x1, P6 ;  /* 0x0000000010127211 */ /* 0x002fe200030f0eff */
[----:B------:R-:W-:Y:S01]  /*10660*/  STL [R1+0xa6c], R19 ;  /* 0x000a6c1301007387 */ /* 0x000fe20000100800 */
[----:B------:R-:W-:Y:S01]  /*10670*/  LEA R16, P6, R9, R2, 0x1 ;  /* 0x0000000209107211 */ /* 0x000fe200078c08ff */
[----:B------:R-:W-:-:S02]  /*10680*/  IMAD R7, R7, R4, RZ ;  /* 0x0000000407077224 */ /* 0x000fc400078e02ff */
[----:B------:R0:W-:Y:S01]  /*10690*/  STL [R1+0xaa8], R17 ;  /* 0x000aa81101007387 */ /* 0x0001e20000100800 */
[----:B------:R-:W-:-:S03]  /*106a0*/  IMAD R6, R6, R4, RZ ;  /* 0x0000000406067224 */ /* 0x000fc600078e02ff */
[----:B------:R-:W-:Y:S01]  /*106b0*/  STL [R1+0xa74], R18 ;  /* 0x000a741201007387 */ /* 0x000fe20000100800 */
[----:B0-----:R-:W-:Y:S02]  /*106c0*/  LEA.HI.X.SX32 R17, R15, R0, 0x1, P5 ;  /* 0x000000000f117211 */ /* 0x001fe400028f0eff */
[----:B------:R-:W-:Y:S01]  /*106d0*/  LEA R15, P5, R8, R2, 0x1 ;  /* 0x00000002080f7211 */ /* 0x000fe200078a08ff */
[----:B------:R0:W-:Y:S01]  /*106e0*/  STL [R1+0xab0], R16 ;  /* 0x000ab01001007387 */ /* 0x0001e20000100800 */
[----:B------:R-:W-:-:S03]  /*106f0*/  IMAD R5, R5, R4, RZ ;  /* 0x0000000405057224 */ /* 0x000fc600078e02ff */
[----:B------:R-:W-:Y:S04]  /*10700*/  STL [R1+0xa7c], R17 ;  /* 0x000a7c1101007387 */ /* 0x000fe80000100800 */
[----:B------:R1:W-:Y:S01]  /*10710*/  STL [R1+0xab8], R15 ;  /* 0x000ab80f01007387 */ /* 0x0003e20000100800 */
[----:B0-----:R-:W-:Y:S02]  /*10720*/  LEA.HI.X.SX32 R16, R14, R0, 0x1, P3 ;  /* 0x000000000e107211 */ /* 0x001fe400018f0eff */
[----:B------:R-:W-:Y:S01]  /*10730*/  LEA R14, P3, R7, R2, 0x1 ;  /* 0x00000002070e7211 */ /* 0x000fe200078608ff */
[----:B------:R-:W-:Y:S02]  /*10740*/  IMAD R85, R85, R4, RZ ;  /* 0x0000000455557224 */ /* 0x000fe400078e02ff */
[----:B------:R-:W-:Y:S01]  /*10750*/  STL [R1+0xa84], R16 ;  /* 0x000a841001007387 */ /* 0x000fe20000100800 */
[----:B-1----:R-:W-:-:S02]  /*10760*/  LEA.HI.X.SX32 R15, R13, R0, 0x1, P2 ;  /* 0x000000000d0f7211 */ /* 0x002fc400010f0eff */
[----:B------:R-:W-:Y:S01]  /*10770*/  LEA R13, P2, R6, R2, 0x1 ;  /* 0x00000002060d7211 */ /* 0x000fe200078408ff */
[----:B------:R0:W-:Y:S01]  /*10780*/  STL [R1+0xac0], R14 ;  /* 0x000ac00e01007387 */ /* 0x0001e20000100800 */
[----:B------:R-:W-:-:S03]  /*10790*/  IMAD R87, R87, R4, RZ ;  /* 0x0000000457577224 */ /* 0x000fc600078e02ff */
[----:B------:R-:W-:Y:S04]  /*107a0*/  STL [R1+0xa8c], R15 ;  /* 0x000a8c0f01007387 */ /* 0x000fe80000100800 */
[----:B------:R1:W-:Y:S01]  /*107b0*/  STL [R1+0xac8], R13 ;  /* 0x000ac80d01007387 */ /* 0x0003e20000100800 */
[----:B0-----:R-:W-:Y:S02]  /*107c0*/  LEA.HI.X.SX32 R14, R12, R0, 0x1, P1 ;  /* 0x000000000c0e7211 */ /* 0x001fe400008f0eff */
[----:B------:R-:W-:-:S03]  /*107d0*/  LEA R12, P1, R5, R2, 0x1 ;  /* 0x00000002050c7211 */ /* 0x000fc600078208ff */
[----:B------:R-:W-:Y:S01]  /*107e0*/  STL [R1+0xa94], R14 ;  /* 0x000a940e01007387 */ /* 0x000fe20000100800 */
[----:B-1----:R-:W-:Y:S02]  /*107f0*/  LEA.HI.X.SX32 R13, R11, R0, 0x1, P0 ;  /* 0x000000000b0d7211 */ /* 0x002fe400000f0eff */
[----:B------:R-:W-:Y:S01]  /*10800*/  LEA R11, P0, R85, R2, 0x1 ;  /* 0x00000002550b7211 */ /* 0x000fe200078008ff */
[----:B------:R0:W-:Y:S04]  /*10810*/  STL [R1+0xad0], R12 ;  /* 0x000ad00c01007387 */ /* 0x0001e80000100800 */
[----:B------:R-:W-:Y:S04]  /*10820*/  STL [R1+0xa9c], R13 ;  /* 0x000a9c0d01007387 */ /* 0x000fe80000100800 */
[----:B------:R1:W-:Y:S01]  /*10830*/  STL [R1+0xad8], R11 ;  /* 0x000ad80b01007387 */ /* 0x0003e20000100800 */
[----:B0-----:R-:W-:-:S02]  /*10840*/  LEA.HI.X.SX32 R12, R10, R0, 0x1, P4 ;  /* 0x000000000a0c7211 */ /* 0x001fc400020f0eff */
[----:B------:R-:W-:-:S03]  /*10850*/  LEA R10, P4, R87, R2, 0x1 ;  /* 0x00000002570a7211 */ /* 0x000fc600078808ff */
[----:B------:R-:W-:Y:S01]  /*10860*/  STL [R1+0xaa4], R12 ;  /* 0x000aa40c01007387 */ /* 0x000fe20000100800 */
[----:B-1----:R-:W-:-:S03]  /*10870*/  LEA.HI.X.SX32 R11, R9, R0, 0x1, P6 ;  /* 0x00000000090b7211 */ /* 0x002fc600030f0eff */
[----:B------:R0:W-:Y:S04]  /*10880*/  STL [R1+0xae0], R10 ;  /* 0x000ae00a01007387 */ /* 0x0001e80000100800 */
[----:B------:R-:W-:Y:S01]  /*10890*/  STL [R1+0xaac], R11 ;  /* 0x000aac0b01007387 */ /* 0x000fe20000100800 */
[----:B0-----:R-:W-:Y:S01]  /*108a0*/  LEA.HI.X.SX32 R10, R8, R0, 0x1, P5 ;  /* 0x00000000080a7211 */ /* 0x001fe200028f0eff */
[-C--:B------:R-:W-:Y:S02]  /*108b0*/  IMAD R152, R152, R4.reuse, RZ ;  /* 0x0000000498987224 */ /* 0x080fe400078e02ff */
[-C--:B------:R-:W-:Y:S02]  /*108c0*/  IMAD R154, R154, R4.reuse, RZ ;  /* 0x000000049a9a7224 */ /* 0x080fe400078e02ff */
[----:B--2---:R-:W-:-:S02]  /*108d0*/  IMAD R3, R3, R4, RZ ;  /* 0x0000000403037224 */ /* 0x004fc400078e02ff */
[-C--:B----4-:R-:W-:Y:S02]  /*108e0*/  IMAD R156, R156, R4.reuse, RZ ;  /* 0x000000049c9c7224 */ /* 0x090fe400078e02ff */
        /* <DEDUP_REMOVED lines=11> */
[----:B------:R-:W-:Y:S01]  /*109a0*/  IMAD R97, R97, R4, RZ ;  /* 0x0000000461617224 */ /* 0x000fe200078e02ff */
[----:B---3--:R-:W-:-:S05]  /*109b0*/  LEA R9, P6, R74, R2, 0x1 ;  /* 0x000000024a097211 */ /* 0x008fca00078c08ff */
[----:B------:R0:W-:Y:S01]  /*109c0*/  STL [R1+0xae8], R9 ;  /* 0x000ae80901007387 */ /* 0x0001e20000100800 */
[----:B------:R-:W-:Y:S02]  /*109d0*/  LEA R8, P5, R75, R2, 0x1 ;  /* 0x000000024b087211 */ /* 0x000fe400078a08ff */
[----:B0-----:R-:W-:Y:S01]  /*109e0*/  LEA.HI.X.SX32 R9, R7, R0, 0x1, P3 ;  /* 0x0000000007097211 */ /* 0x001fe200018f0eff */
[----:B------:R-:W-:Y:S04]  /*109f0*/  STL [R1+0xab4], R10 ;  /* 0x000ab40a01007387 */ /* 0x000fe80000100800 */
[----:B------:R0:W-:Y:S01]  /*10a00*/  STL [R1+0xaf0], R8 ;  /* 0x000af00801007387 */ /* 0x0001e20000100800 */
[----:B------:R-:W-:-:S03]  /*10a10*/  LEA R7, P3, R76, R2, 0x1 ;  /* 0x000000024c077211 */ /* 0x000fc600078608ff */
        /* <DEDUP_REMOVED lines=8> */
[----:B------:R1:W-:Y:S04]  /*10aa0*/  STL [R1+0xacc], R7 ;  /* 0x000acc0701007387 */ /* 0x0003e80000100800 */
[----:B------:R2:W-:Y:S01]  /*10ab0*/  STL [R1+0xb08], R5 ;  /* 0x000b080501007387 */ /* 0x0005e20000100800 */
[----:B0-----:R-:W-:-:S02]  /*10ac0*/  LEA.HI.X.SX32 R6, R85, R0, 0x1, P0 ;  /* 0x0000000055067211 */ /* 0x001fc400000f0eff */
[----:B-1----:R-:W-:-:S03]  /*10ad0*/  LEA R7, P0, R79, R2, 0x1 ;  /* 0x000000024f077211 */ /* 0x002fc600078008ff */
[----:B------:R0:W-:Y:S01]  /*10ae0*/  STL [R1+0xad4], R6 ;  /* 0x000ad40601007387 */ /* 0x0001e20000100800 */
[----:B--2---:R-:W-:-:S03]  /*10af0*/  LEA.HI.X.SX32 R5, R87, R0, 0x1, P4 ;  /* 0x0000000057057211 */ /* 0x004fc600020f0eff */
[----:B------:R1:W-:Y:S04]  /*10b00*/  STL [R1+0xb10], R7 ;  /* 0x000b100701007387 */ /* 0x0003e80000100800 */
[----:B------:R2:W-:Y:S01]  /*10b10*/  STL [R1+0xadc], R5 ;  /* 0x000adc0501007387 */ /* 0x0005e20000100800 */
[----:B0-----:R-:W-:Y:S02]  /*10b20*/  LEA R6, P4, R82, R2, 0x1 ;  /* 0x0000000252067211 */ /* 0x001fe400078808ff */
[----:B-1----:R-:W-:-:S03]  /*10b30*/  LEA.HI.X.SX32 R7, R74, R0, 0x1, P6 ;  /* 0x000000004a077211 */ /* 0x002fc600030f0eff */
[----:B------:R0:W-:Y:S01]  /*10b40*/  STL [R1+0xb18], R6 ;  /* 0x000b180601007387 */ /* 0x0001e20000100800 */
[----:B--2---:R-:W-:-:S03]  /*10b50*/  LEA R5, P6, R152, R2, 0x1 ;  /* 0x0000000298057211 */ /* 0x004fc600078c08ff */
[----:B------:R1:W-:Y:S04]  /*10b60*/  STL [R1+0xae4], R7 ;  /* 0x000ae40701007387 */ /* 0x0003e80000100800 */
[----:B------:R2:W-:Y:S01]  /*10b70*/  STL [R1+0xb20], R5 ;  /* 0x000b200501007387 */ /* 0x0005e20000100800 */
[----:B0-----:R-:W-:Y:S02]  /*10b80*/  LEA.HI.X.SX32 R6, R75, R0, 0x1, P5 ;  /* 0x000000004b067211 */ /* 0x001fe400028f0eff */
        /* <DEDUP_REMOVED lines=20> */
[----:B------:R-:W-:Y:S01]  /*10cd0*/  IMAD R98, R98, R4, RZ ;  /* 0x0000000462627224 */ /* 0x000fe200078e02ff */
[----:B------:R-:W1:Y:S01]  /*10ce0*/  LDC R82, c[0x0][0x238] ;  /* 0x00008e00ff527b82 */ /* 0x000e620000000800 */
[----:B--2---:R-:W-:Y:S01]  /*10cf0*/  LEA R5, P4, R23, R2, 0x1 ;  /* 0x0000000217057211 */ /* 0x004fe200078808ff */
[----:B------:R2:W-:Y:S01]  /*10d00*/  STL [R1+0xb14], R7 ;  /* 0x000b140701007387 */ /* 0x0005e20000100800 */
[----:B0-----:R-:W-:-:S03]  /*10d10*/  LEA.HI.X.SX32 R6, R152, R0, 0x1, P6 ;  /* 0x0000000098067211 */ /* 0x001fc600030f0eff */
[----:B------:R-:W3:Y:S04]  /*10d20*/  LDL.LU R152, [R1+0x18b8] ;  /* 0x0018b80001987983 */ /* 0x000ee80000300800 */
[----:B------:R0:W-:Y:S01]  /*10d30*/  STL [R1+0xb50], R5 ;  /* 0x000b500501007387 */ /* 0x0001e20000100800 */
[----:B--2---:R-:W-:-:S03]  /*10d40*/  LEA.HI.X.SX32 R7, R153, R0, 0x1, P5 ;  /* 0x0000000099077211 */ /* 0x004fc600028f0eff */
[----:B------:R2:W-:Y:S04]  /*10d50*/  STL [R1+0xb1c], R6 ;  /* 0x000b1c0601007387 */ /* 0x0005e80000100800 */
[----:B------:R-:W3:Y:S01]  /*10d60*/  LDL.LU R153, [R1+0x18b4] ;  /* 0x0018b40001997983 */ /* 0x000ee20000300800 */
[----:B0-----:R-:W-:-:S05]  /*10d70*/  LEA R5, P6, R252, R2, 0x1 ;  /* 0x00000002fc057211 */ /* 0x001fca00078c08ff */
[----:B------:R0:W-:Y:S01]  /*10d80*/  STL [R1+0xb58], R5 ;  /* 0x000b580501007387 */ /* 0x0001e20000100800 */
[----:B--2---:R-:W-:-:S03]  /*10d90*/  LEA.HI.X.SX32 R6, R154, R0, 0x1, P3 ;  /* 0x000000009a067211 */ /* 0x004fc600018f0eff */
[----:B------:R2:W-:Y:S04]  /*10da0*/  STL [R1+0xb24], R7 ;  /* 0x000b240701007387 */ /* 0x0005e80000100800 */
[----:B------:R-:W4:Y:S01]  /*10db0*/  LDL.LU R154, [R1+0x18b0] ;  /* 0x0018b000019a7983 */ /* 0x000f220000300800 */
        /* <DEDUP_REMOVED lines=9> */
[----:B------:R1:W5:Y:S01]  /*10e50*/  LDL.LU R3, [R1+0x18a8] ;  /* 0x0018a80001037983 */ /* 0x0003620000300800 */
        /* <DEDUP_REMOVED lines=13> */
[----:B------:R2:W-:Y:S01]  /*10f30*/  STL [R1+0xb4c], R6 ;  /* 0x000b4c0601007387 */ /* 0x0005e20000100800 */
[-C--:B0-----:R-:W-:Y:S02]  /*10f40*/  LEA R5, P4, R93, R2.reuse, 0x1 ;  /* 0x000000025d057211 */ /* 0x081fe400078808ff */
[----:B--2---:R-:W-:-:S03]  /*10f50*/  LEA R6, P6, R94, R2, 0x1 ;  /* 0x000000025e067211 */ /* 0x004fc600078c08ff */
[----:B------:R0:W-:Y:S04]  /*10f60*/  STL [R1+0xb88], R5 ;  /* 0x000b880501007387 */ /* 0x0001e80000100800 */
[----:B------:R2:W-:Y:S04]  /*10f70*/  STL [R1+0xb54], R7 ;  /* 0x000b540701007387 */ /* 0x0005e80000100800 */
[----:B------:R1:W-:Y:S01]  /*10f80*/  STL [R1+0xb90], R6 ;  /* 0x000b900601007387 */ /* 0x0003e20000100800 */
[----:B0-----:R-:W-:Y:S02]  /*10f90*/  LEA.HI.X.SX32 R5, R88, R0, 0x1, P5 ;  /* 0x0000000058057211 */ /* 0x001fe400028f0eff */
[----:B--2---:R-:W-:-:S03]  /*10fa0*/  LEA R7, P5, R95, R2, 0x1 ;  /* 0x000000025f077211 */ /* 0x004fc600078a08ff */
[----:B------:R0:W-:Y:S01]  /*10fb0*/  STL [R1+0xb5c], R5 ;  /* 0x000b5c0501007387 */ /* 0x0001e20000100800 */
[----:B-1----:R-:W-:-:S03]  /*10fc0*/  LEA.HI.X.SX32 R6, R89, R0, 0x1, P3 ;  /* 0x0000000059067211 */ /* 0x002fc600018f0eff */
[----:B------:R1:W-:Y:S04]  /*10fd0*/  STL [R1+0xb98], R7 ;  /* 0x000b980701007387 */ /* 0x0003e80000100800 */
[----:B------:R2:W-:Y:S01]  /*10fe0*/  STL [R1+0xb64], R6 ;  /* 0x000b640601007387 */ /* 0x0005e20000100800 */
[----:B0-----:R-:W-:Y:S02]  /*10ff0*/  LEA R5, P3, R96, R2, 0x1 ;  /* 0x0000000260057211 */ /* 0x001fe400078608ff */
[----:B-1----:R-:W-:-:S03]  /*11000*/  LEA.HI.X.SX32 R7, R90, R0, 0x1, P2 ;  /* 0x000000005a077211 */ /* 0x002fc600010f0eff */
[----:B------:R0:W-:Y:S01]  /*11010*/  STL [R1+0xba0], R5 ;  /* 0x000ba00501007387 */ /* 0x0001e20000100800 */
[----:B--2---:R-:W-:Y:S01]  /*11020*/  LEA R6, P2, R97, R2, 0x1 ;  /* 0x0000000261067211 */ /* 0x004fe200078408ff */
[-C--:B------:R-:W-:Y:S02]  /*11030*/  IMAD R99, R99, R4.reuse, RZ ;  /* 0x0000000463637224 */ /* 0x080fe400078e02ff */
[----:B------:R1:W-:Y:S01]  /*11040*/  STL [R1+0xb6c], R7 ;  /* 0x000b6c0701007387 */ /* 0x0003e20000100800 */
[----:B------:R-:W-:Y:S01]  /*11050*/  IMAD R100, R100, R4, RZ ;  /* 0x0000000464647224 */ /* 0x000fe200078e02ff */
[----:B0-----:R-:W-:Y:S02]  /*11060*/  LEA.HI.X.SX32 R5, R91, R0, 0x1, P1 ;  /* 0x000000005b057211 */ /* 0x001fe400008f0eff */
[----:B------:R0:W-:Y:S01]  /*11070*/  STL [R1+0xba8], R6 ;  /* 0x000ba80601007387 */ /* 0x0001e20000100800 */
[----:B-1----:R-:W-:-:S03]  /*11080*/  LEA R7, P1, R98, R2, 0x1 ;  /* 0x0000000262077211 */ /* 0x002fc600078208ff */
[----:B------:R1:W-:Y:S01]  /*11090*/  STL [R1+0xb74], R5 ;  /* 0x000b740501007387 */ /* 0x0003e20000100800 */
[----:B0-----:R-:W-:-:S03]  /*110a0*/  LEA.HI.X.SX32 R6, R92, R0, 0x1, P0 ;  /* 0x000000005c067211 */ /* 0x001fc600000f0eff */
[----:B------:R0:W-:Y:S01]  /*110b0*/  STL [R1+0xbb0], R7 ;  /* 0x000bb00701007387 */ /* 0x0001e20000100800 */
[----:B------:R-:W-:Y:S01]  /*110c0*/  IMAD R101, R101, R4, RZ ;  /* 0x0000000465657224 */ /* 0x000fe200078e02ff */
[----:B-1----:R-:W-:Y:S02]  /*110d0*/  LEA R5, P0, R99, R2, 0x1 ;  /* 0x0000000263057211 */ /* 0x002fe400078008ff */
[----:B------:R1:W-:Y:S01]  /*110e0*/  STL [R1+0xb7c], R6 ;  /* 0x000b7c0601007387 */ /* 0x0003e20000100800 */
[----:B0-----:R-:W-:-:S03]  /*110f0*/  LEA.HI.X.SX32 R7, R93, R0, 0x1, P4 ;  /* 0x000000005d077211 */ /* 0x001fc600020f0eff */
[----:B------:R0:W-:Y:S01]  /*11100*/  STL [R1+0xbb8], R5 ;  /* 0x000bb80501007387 */ /* 0x0001e20000100800 */
[----:B-1----:R-:W-:Y:S01]  /*11110*/  LEA R6, P4, R100, R2, 0x1 ;  /* 0x0000000264067211 */ /* 0x002fe200078808ff */
[----:B------:R-:W-:Y:S02]  /*11120*/  IMAD R102, R102, R4, RZ ;  /* 0x0000000466667224 */ /* 0x000fe400078e02ff */
        /* <DEDUP_REMOVED lines=734> */
[----:B-1----:R-:W-:Y:S01]  /*13f10*/  LEA R6, P4, R250, R2, 0x1 ;  /* 0x00000002fa067211 */ /* 0x002fe200078808ff */
[-C--:B------:R-:W-:Y:S01]  /*13f20*/  IMAD R81, R81, R4.reuse, RZ ;  /* 0x0000000451517224 */ /* 0x080fe200078e02ff */
[----:B------:R1:W-:Y:S01]  /*13f30*/  STL [R1+0x182c], R7 ;  /* 0x00182c0701007387 */ /* 0x0003e20000100800 */
[-C--:B------:R-:W-:Y:S02]  /*13f40*/  IMAD R83, R83, R4.reuse, RZ ;  /* 0x0000000453537224 */ /* 0x080fe400078e02ff */
[----:B------:R-:W-:Y:S01]  /*13f50*/  IMAD R84, R84, R4, RZ ;  /* 0x0000000454547224 */ /* 0x000fe200078e02ff */
[----:B0-----:R-:W-:Y:S01]  /*13f60*/  LEA.HI.X.SX32 R5, R244, R0, 0x1, P6 ;  /* 0x00000000f4057211 */ /* 0x001fe200030f0eff */
[----:B------:R-:W-:Y:S01]  /*13f70*/  IMAD R86, R86, R4, RZ ;  /* 0x0000000456567224 */ /* 0x000fe200078e02ff */
[----:B------:R0:W-:Y:S01]  /*13f80*/  STL [R1+0x1864], R6 ;  /* 0x0018640601007387 */ /* 0x0001e20000100800 */
[----:B------:R-:W2:Y:S01]  /*13f90*/  LDC R4, c[0x0][0x238] ;  /* 0x00008e00ff047b82 */ /* 0x000ea20000000800 */
[----:B-1----:R-:W-:-:S02]  /*13fa0*/  LEA R7, P6, R251, R2, 0x1 ;  /* 0x00000002fb077211 */ /* 0x002fc400078c08ff */
[----:B------:R1:W-:Y:S01]  /*13fb0*/  STL [R1+0x1834], R5 ;  /* 0x0018340501007387 */ /* 0x0003e20000100800 */
[----:B0-----:R-:W-:-:S03]  /*13fc0*/  LEA.HI.X.SX32 R6, R245, R0, 0x1, P5 ;  /* 0x00000000f5067211 */ /* 0x001fc600028f0eff */
[----:B------:R0:W-:Y:S01]  /*13fd0*/  STL [R1+0x1868], R7 ;  /* 0x0018680701007387 */ /* 0x0001e20000100800 */
[----:B-1----:R-:W-:-:S03]  /*13fe0*/  LEA R5, P5, R80, R2, 0x1 ;  /* 0x0000000250057211 */ /* 0x002fc600078a08ff */
        /* <DEDUP_REMOVED lines=16> */
[----:B------:R-:W-:Y:S01]  /*140f0*/  STL [R1+0x185c], R7 ;  /* 0x00185c0701007387 */ /* 0x000fe20000100800 */
[-C--:B------:R-:W-:Y:S01]  /*14100*/  LEA.HI.X.SX32 R2, R251, R0.reuse, 0x1, P6 ;  /* 0x00000000fb027211 */ /* 0x080fe200030f0eff */
[----:B--2---:R-:W-:Y:S01]  /*14110*/  IMAD R79, R4, 0x7f, RZ ;  /* 0x0000007f044f7824 */ /* 0x004fe200078e02ff */
[-C--:B------:R-:W-:Y:S02]  /*14120*/  LEA.HI.X.SX32 R4, R80, R0.reuse, 0x1, P5 ;  /* 0x0000000050047211 */ /* 0x080fe400028f0eff */
[-C--:B0-----:R-:W-:Y:S01]  /*14130*/  LEA.HI.X.SX32 R5, R250, R0.reuse, 0x1, P4 ;  /* 0x00000000fa057211 */ /* 0x081fe200020f0eff */
[----:B------:R0:W-:Y:S04]  /*14140*/  STL [R1+0x1460], R6 ;  /* 0x0014600601007387 */ /* 0x0001e80000100800 */
[----:B------:R-:W-:Y:S01]  /*14150*/  STL [R1+0xc58], R5 ;  /* 0x000c580501007387 */ /* 0x000fe20000100800 */
[----:B0-----:R-:W-:-:S03]  /*14160*/  LEA.HI.X.SX32 R6, R86, R0, 0x1, P3 ;  /* 0x0000000056067211 */ /* 0x001fc600018f0eff */
[----:B------:R-:W-:Y:S04]  /*14170*/  STL [R1+0x1450], R2 ;  /* 0x0014500201007387 */ /* 0x000fe80000100800 */
[----:B------:R3:W-:Y:S04]  /*14180*/  STL [R1+0x1464], R4 ;  /* 0x0014640401007387 */ /* 0x0007e80000100800 */
[----:B------:R4:W-:Y:S01]  /*14190*/  STL [R1+0x1454], R6 ;  /* 0x0014540601007387 */ /* 0x0009e20000100800 */
[----:B---3--:R-:W-:-:S04]  /*141a0*/  IMAD.WIDE R4, R79, 0x2, R152 ;  /* 0x000000024f047825 */ /* 0x008fc800078e0298 */
[----:B----4-:R-:W-:-:S04]  /*141b0*/  IMAD.WIDE R6, R79, 0x2, R154 ;  /* 0x000000024f067825 */ /* 0x010fc800078e029a */
[----:B------:R-:W-:Y:S02]  /*141c0*/  IMAD R79, R82, 0x7e, RZ ;  /* 0x0000007e524f7824 */ /* 0x000fe400078e02ff */
[----:B------:R-:W0:Y:S01]  /*141d0*/  LDC R82, c[0x0][0x238] ;  /* 0x00008e00ff527b82 */ /* 0x000e220000000800 */
[----:B------:R-:W-:-:S05]  /*141e0*/  LEA.HI.X.SX32 R2, R81, R0, 0x1, P2 ;  /* 0x0000000051027211 */ /* 0x000fca00010f0eff */
[----:B------:R1:W-:Y:S02]  /*141f0*/  STL [R1+0x1458], R2 ;  /* 0x0014580201007387 */ /* 0x0003e40000100800 */
[-C--:B-1----:R-:W-:Y:S02]  /*14200*/  LEA.HI.X.SX32 R2, R83, R0.reuse, 0x1, P1 ;  /* 0x0000000053027211 */ /* 0x082fe400008f0eff */
[----:B------:R-:W-:-:S03]  /*14210*/  LEA.HI.X.SX32 R0, R84, R0, 0x1, P0 ;  /* 0x0000000054007211 */ /* 0x000fc600000f0eff */
[----:B------:R-:W-:Y:S04]  /*14220*/  STL [R1+0x145c], R2 ;  /* 0x00145c0201007387 */ /* 0x000fe80000100800 */
[----:B------:R-:W-:Y:S04]  /*14230*/  STL [R1+0xc5c], R0 ;  /* 0x000c5c0001007387 */ /* 0x000fe80000100800 */
[----:B------:R-:W-:Y:S04]  /*14240*/  STL [R1+0xc64], R4 ;  /* 0x000c640401007387 */ /* 0x000fe80000100800 */
[----:B------:R1:W-:Y:S01]  /*14250*/  STL [R1+0xc60], R5 ;  /* 0x000c600501007387 */ /* 0x0003e20000100800 */
[----:B0-----:R-:W-:-:S03]  /*14260*/  IMAD R8, R82, 0x7d, RZ ;  /* 0x0000007d52087824 */ /* 0x001fc600078e02ff */
[----:B------:R-:W-:Y:S01]  /*14270*/  STL [R1+0xc6c], R6 ;  /* 0x000c6c0601007387 */ /* 0x000fe20000100800 */
[----:B-1----:R-:W-:-:S03]  /*14280*/  IMAD.WIDE R4, R79, 0x2, R152 ;  /* 0x000000024f047825 */ /* 0x002fc600078e0298 */
[----:B------:R0:W-:Y:S04]  /*14290*/  STL [R1+0xc68], R7 ;  /* 0x000c680701007387 */ /* 0x0001e80000100800 */
[----:B------:R-:W-:Y:S04]  /*142a0*/  STL [R1+0xc74], R4 ;  /* 0x000c740401007387 */ /* 0x000fe80000100800 */
[----:B------:R1:W-:Y:S01]  /*142b0*/  STL [R1+0xc70], R5 ;  /* 0x000c700501007387 */ /* 0x0003e20000100800 */
[----:B0-----:R-:W-:Y:S02]  /*142c0*/  IMAD.WIDE R6, R79, 0x2, R154 ;  /* 0x000000024f067825 */ /* 0x001fe400078e029a */
[----:B------:R-:W0:Y:S02]  /*142d0*/  LDC R79, c[0x0][0x23c] ;  /* 0x00008f00ff4f7b82 */ /* 0x000e240000000800 */
[----:B------:R-:W-:Y:S01]  /*142e0*/  IMAD R0, R82, 0x7c, RZ ;  /* 0x0000007c52007824 */ /* 0x000fe200078e02ff */
[----:B------:R-:W-:Y:S01]  /*142f0*/  STL [R1+0xc7c], R6 ;  /* 0x000c7c0601007387 */ /* 0x000fe20000100800 */
[----:B-1----:R-:W-:-:S03]  /*14300*/  IMAD.WIDE R4, R8, 0x2, R152 ;  /* 0x0000000208047825 */ /* 0x002fc600078e0298 */
[----:B------:R1:W-:Y:S01]  /*14310*/  STL [R1+0xc78], R7 ;  /* 0x000c780701007387 */ /* 0x0003e20000100800 */
[----:B------:R-:W-:-:S03]  /*14320*/  IMAD.WIDE R8, R8, 0x2, R154 ;  /* 0x0000000208087825 */ /* 0x000fc600078e029a */
[----:B------:R-:W-:Y:S04]  /*14330*/  STL [R1+0xc84], R4 ;  /* 0x000c840401007387 */ /* 0x000fe80000100800 */
[----:B------:R2:W-:Y:S04]  /*14340*/  STL [R1+0xc80], R5 ;  /* 0x000c800501007387 */ /* 0x0005e80000100800 */
[----:B------:R3:W-:Y:S01]  /*14350*/  STL [R1+0xc8c], R8 ;  /* 0x000c8c0801007387 */ /* 0x0007e20000100800 */
[----:B-1----:R-:W-:-:S04]  /*14360*/  IMAD.WIDE R6, R0, 0x2, R154 ;  /* 0x0000000200067825 */ /* 0x002fc800078e029a */
[----:B--2---:R-:W-:Y:S01]  /*14370*/  IMAD.WIDE R4, R0, 0x2, R152 ;  /* 0x0000000200047825 */ /* 0x004fe200078e0298 */
[----:B------:R-:W-:Y:S03]  /*14380*/  STL [R1+0xc88], R9 ;  /* 0x000c880901007387 */ /* 0x000fe60000100800 */
[C---:B---3--:R-:W-:Y:S01]  /*14390*/  IMAD R8, R82.reuse, 0x7b, RZ ;  /* 0x0000007b52087824 */ /* 0x048fe200078e02ff */
[----:B------:R-:W-:Y:S04]  /*143a0*/  STL [R1+0xc94], R4 ;  /* 0x000c940401007387 */ /* 0x000fe80000100800 */
[----:B------:R1:W-:Y:S01]  /*143b0*/  STL [R1+0xc90], R5 ;  /* 0x000c900501007387 */ /* 0x0003e20000100800 */
[----:B------:R-:W-:-:S03]  /*143c0*/  IMAD R0, R82, 0x7a, RZ ;  /* 0x0000007a52007824 */ /* 0x000fc600078e02ff */
        /* <DEDUP_REMOVED lines=405> */
[----:B------:R-:W-:-:S03]  /*15d20*/  IMAD.SHL.U32 R0, R82, 0x40, RZ ;  /* 0x0000004052007824 */ /* 0x000fc600078e00ff */
        /* <DEDUP_REMOVED lines=439> */
[----:B------:R2:W-:Y:S01]  /*178a0*/  STL [R1+0x1420], R5 ;  /* 0x0014200501007387 */ /* 0x0005e20000100800 */
[----:B-1----:R-:W-:-:S03]  /*178b0*/  IMAD.WIDE R6, R0, 0x2, R154 ;  /* 0x0000000200067825 */ /* 0x002fc600078e029a */
[----:B------:R-:W-:Y:S01]  /*178c0*/  STL [R1+0x142c], R8 ;  /* 0x00142c0801007387 */ /* 0x000fe20000100800 */
[----:B--2---:R-:W-:-:S03]  /*178d0*/  IMAD.WIDE R4, R0, 0x2, R152 ;  /* 0x0000000200047825 */ /* 0x004fc600078e0298 */
[----:B------:R1:W-:Y:S04]  /*178e0*/  STL [R1+0x1428], R9 ;  /* 0x0014280901007387 */ /* 0x0003e80000100800 */
[----:B------:R-:W-:Y:S04]  /*178f0*/  STL [R1+0x1434], R4 ;  /* 0x0014340401007387 */ /* 0x000fe80000100800 */
[----:B------:R2:W-:Y:S01]  /*17900*/  STL [R1+0x1430], R5 ;  /* 0x0014300501007387 */ /* 0x0005e20000100800 */
[----:B-1----:R-:W-:-:S03]  /*17910*/  IMAD.WIDE R8, R82, 0x2, R152 ;  /* 0x0000000252087825 */ /* 0x002fc600078e0298 */
[----:B------:R-:W-:Y:S04]  /*17920*/  STL [R1+0x143c], R6 ;  /* 0x00143c0601007387 */ /* 0x000fe80000100800 */
[----:B------:R-:W-:Y:S01]  /*17930*/  STL [R1+0x1438], R7 ;  /* 0x0014380701007387 */ /* 0x000fe20000100800 */
[----:B--2---:R-:W-:-:S03]  /*17940*/  IMAD.WIDE R4, R82, 0x2, R154 ;  /* 0x0000000252047825 */ /* 0x004fc600078e029a */
[----:B------:R-:W-:Y:S04]  /*17950*/  STL [R1+0x1444], R8 ;  /* 0x0014440801007387 */ /* 0x000fe80000100800 */
[----:B------:R-:W-:Y:S04]  /*17960*/  STL [R1+0x1440], R9 ;  /* 0x0014400901007387 */ /* 0x000fe80000100800 */
[----:B------:R1:W-:Y:S04]  /*17970*/  STL [R1+0x144c], R4 ;  /* 0x00144c0401007387 */ /* 0x0003e80000100800 */
[----:B------:R2:W-:Y:S04]  /*17980*/  STL [R1+0x1448], R5 ;  /* 0x0014480501007387 */ /* 0x0005e80000100800 */
[----:B------:R3:W-:Y:S04]  /*17990*/  STL [R1+0x838], RZ ;  /* 0x000838ff01007387 */ /* 0x0007e80000100800 */
        /* <DEDUP_REMOVED lines=256> */
[----:B------:R3:W-:Y:S04]  /*189a0*/  STL [R1], RZ ;  /* 0x000000ff01007387 */ /* 0x0007e80000100800 */
        /* <DEDUP_REMOVED lines=126> */
[----:B------:R3:W-:Y:S01]  /*19190*/  STL [R1+0x1fc], RZ ;  /* 0x0001fcff01007387 */ /* 0x0007e20000100800 */
[----:B0-----:R-:W-:Y:S01]  /*191a0*/  IMAD.SHL.U32 R22, R79, 0x80, RZ ;  /* 0x000000804f167824 */ /* 0x001fe200078e00ff */
        /* <DEDUP_REMOVED lines=18> */
[----:B------:R-:W-:Y:S01]  /*192d0*/  IMAD.SHL.U32 R21, R82, 0x80, RZ ;  /* 0x0000008052157824 */ /* 0x000fe200078e00ff */
[----:B------:R-:W-:Y:S01]  /*192e0*/  SHF.R.S32.HI R2, RZ, 0x1f, R22 ;  /* 0x0000001fff027819 */ /* 0x000fe20000011416 */
[----:B------:R-:W4:Y:S01]  /*192f0*/  LDL R82, [R1+0x189c] ;  /* 0x00189c0001527983 */ /* 0x000f220000100800 */
[----:B------:R-:W0:Y:S01]  /*19300*/  LDC R76, c[0x0][0x230] ;  /* 0x00008c00ff4c7b82 */ /* 0x000e220000000800 */
[----:B------:R-:W-:Y:S01]  /*19310*/  UIADD3.64 UR14, UR4, 0x380, URZ ;  /* 0x00000380040e7897 */ /* 0x000fe2000fffe03f */
[----:B------:R-:W-:Y:S01]  /*19320*/  SHF.R.S32.HI R0, RZ, 0x1f, R21 ;  /* 0x0000001fff007819 */ /* 0x000fe20000011415 */
[----:B------:R-:W1:Y:S01]  /*19330*/  S2R R79, SR_TID.X ;  /* 0x00000000004f7919 */ /* 0x000e620000002100 */
[----:B------:R-:W-:Y:S01]  /*19340*/  UIADD3.64 UR10, UR4, 0x400, URZ ;  /* 0x00000400040a7897 */ /* 0x000fe2000fffe03f */
[C---:B------:R-:W-:Y:S01]  /*19350*/  SHF.L.U64.HI R2, R22.reuse, 0x1, R2 ;  /* 0x0000000116027819 */ /* 0x040fe20000010202 */
[----:B------:R-:W-:Y:S01]  /*19360*/  UIADD3.64 UR14, UR4, 0x480, URZ ;  /* 0x00000480040e7897 */ /* 0x000fe2000fffe03f */
[C---:B------:R-:W-:Y:S01]  /*19370*/  SHF.L.U64.HI R0, R21.reuse, 0x1, R0 ;  /* 0x0000000115007819 */ /* 0x040fe20000010200 */
[----:B------:R-:W-:Y:S01]  /*19380*/  UIADD3.64 UR10, UR4, 0x500, URZ ;  /* 0x00000500040a7897 */ /* 0x000fe2000fffe03f */
[----:B------:R-:W-:Y:S01]  /*19390*/  IMAD.SHL.U32 R22, R22, 0x2, RZ ;  /* 0x0000000216167824 */ /* 0x000fe200078e00ff */
[----:B------:R-:W-:Y:S01]  /*193a0*/  UIADD3.64 UR14, UR4, 0x580, URZ ;  /* 0x00000580040e7897 */ /* 0x000fe2000fffe03f */
[----:B------:R-:W-:Y:S01]  /*193b0*/  IMAD.SHL.U32 R21, R21, 0x2, RZ ;  /* 0x0000000215157824 */ /* 0x000fe200078e00ff */
[----:B------:R-:W-:Y:S01]  /*193c0*/  UIADD3.64 UR10, UR4, 0x600, URZ ;  /* 0x00000600040a7897 */ /* 0x000fe2000fffe03f */
[----:B------:R-:W-:Y:S01]  /*193d0*/  CS2R R62, SRZ ;  /* 0x00000000003e7805 */ /* 0x000fe2000001ff00 */
        /* <DEDUP_REMOVED lines=10> */
[----:B0-----:R-:W-:Y:S01]  /*19480*/  VIADD R76, R76, 0x7f ;  /* 0x0000007f4c4c7836 */ /* 0x001fe20000000000 */
[----:B------:R-:W-:Y:S01]  /*19490*/  UIADD3.64 UR10, UR4, 0x900, URZ ;  /* 0x00000900040a7897 */ /* 0x000fe2000fffe03f */
[----:B------:R-:W-:Y:S01]  /*194a0*/  CS2R R74, SRZ ;  /* 0x00000000004a7805 */ /* 0x000fe2000001ff00 */
[----:B------:R-:W-:Y:S01]  /*194b0*/  UIADD3.64 UR14, UR4, 0x980, URZ ;  /* 0x00000980040e7897 */ /* 0x000fe2000fffe03f */
[----:B------:R-:W-:-:S02]  /*194c0*/  CS2R R80, SRZ ;  /* 0x0000000000507805 */ /* 0x000fc4000001ff00 */
[----:B------:R-:W-:Y:S01]  /*194d0*/  SHF.R.S32.HI R78, RZ, 0x1f, R76 ;  /* 0x0000001fff4e7819 */ /* 0x000fe2000001144c */
[----:B------:R-:W-:Y:S01]  /*194e0*/  UIADD3.64 UR10, UR4, 0xa00, URZ ;  /* 0x00000a00040a7897 */ /* 0x000fe2000fffe03f */
[----:B------:R-:W-:Y:S02]  /*194f0*/  CS2R R84, SRZ ;  /* 0x0000000000547805 */ /* 0x000fe4000001ff00 */
[----:B------:R-:W-:Y:S02]  /*19500*/  CS2R R86, SRZ ;  /* 0x0000000000567805 */ /* 0x000fe4000001ff00 */
[----:B------:R-:W-:Y:S02]  /*19510*/  LEA.HI R78, R78, R76, RZ, 0x7 ;  /* 0x0000004c4e4e7211 */ /* 0x000fe400078f38ff */
[----:B------:R-:W-:Y:S01]  /*19520*/  CS2R R88, SRZ ;  /* 0x0000000000587805 */ /* 0x000fe2000001ff00 */
[C---:B-1----:R-:W-:Y:S01]  /*19530*/  IMAD.SHL.U32 R77, R79.reuse, 0x2, RZ ;  /* 0x000000024f4d7824 */ /* 0x042fe200078e00ff */
[----:B------:R-:W-:-:S02]  /*19540*/  LOP3.LUT R79, R79, 0x40, RZ, 0xc0, !PT ;  /* 0x000000404f4f7812 */ /* 0x000fc400078ec0ff */
[----:B------:R-:W-:Y:S02]  /*19550*/  CS2R R90, SRZ ;  /* 0x00000000005a7805 */ /* 0x000fe4000001ff00 */
[----:B------:R-:W-:Y:S02]  /*19560*/  SHF.R.S32.HI R4, RZ, 0x7, R78 ;  /* 0x00000007ff047819 */ /* 0x000fe4000001144e */
[----:B------:R-:W-:Y:S02]  /*19570*/  CS2R R92, SRZ ;  /* 0x00000000005c7805 */ /* 0x000fe4000001ff00 */
[----:B------:R-:W-:Y:S02]  /*19580*/  LOP3.LUT R77, R77, 0x7e, RZ, 0xc0, !PT ;  /* 0x0000007e4d4d7812 */ /* 0x000fe400078ec0ff */
[----:B------:R-:W-:Y:S02]  /*19590*/  CS2R R94, SRZ ;  /* 0x00000000005e7805 */ /* 0x000fe4000001ff00 */
[----:B------:R-:W-:-:S02]  /*195a0*/  CS2R R96, SRZ ;  /* 0x0000000000607805 */ /* 0x000fc4000001ff00 */
[----:B------:R-:W-:Y:S02]  /*195b0*/  CS2R R98, SRZ ;  /* 0x0000000000627805 */ /* 0x000fe4000001ff00 */
[----:B------:R-:W-:Y:S01]  /*195c0*/  CS2R R100, SRZ ;  /* 0x0000000000647805 */ /* 0x000fe2000001ff00 */
[C-C-:B------:R-:W-:Y:S01]  /*195d0*/  IMAD R78, R79.reuse, 0x100, R77.reuse ;  /* 0x000001004f4e7824 */ /* 0x140fe200078e024d */
[----:B------:R-:W-:Y:S01]  /*195e0*/  CS2R R102, SRZ ;  /* 0x0000000000667805 */ /* 0x000fe2000001ff00 */
[----:B------:R-:W-:Y:S01]  /*195f0*/  IMAD R79, R79, 0x200, R77 ;  /* 0x000002004f4f7824 */ /* 0x000fe200078e024d */
[----:B------:R-:W-:Y:S02]  /*19600*/  CS2R R76, SRZ ;  /* 0x00000000004c7805 */ /* 0x000fe4000001ff00 */
[----:B------:R-:W-:Y:S02]  /*19610*/  CS2R R104, SRZ ;  /* 0x0000000000687805 */ /* 0x000fe4000001ff00 */
[----:B------:R-:W-:-:S02]  /*19620*/  LOP3.LUT R18, R78, 0x10, RZ, 0x3c, !PT ;  /* 0x000000104e127812 */ /* 0x000fc400078e3cff */
[----:B------:R-:W-:Y:S02]  /*19630*/  CS2R R106, SRZ ;  /* 0x00000000006a7805 */ /* 0x000fe4000001ff00 */
[C---:B------:R-:W-:Y:S02]  /*19640*/  LOP3.LUT R16, R78.reuse, 0x30, RZ, 0x3c, !PT ;  /* 0x000000304e107812 */ /* 0x040fe400078e3cff */
[----:B------:R-:W-:Y:S02]  /*19650*/  CS2R R108, SRZ ;  /* 0x00000000006c7805 */ /* 0x000fe4000001ff00 */
[C---:B------:R-:W-:Y:S02]  /*19660*/  LOP3.LUT R15, R78.reuse, 0x40, RZ, 0x3c, !PT ;  /* 0x000000404e0f7812 */ /* 0x040fe400078e3cff */
[----:B------:R-:W-:Y:S02]  /*19670*/  CS2R R110, SRZ ;  /* 0x00000000006e7805 */ /* 0x000fe4000001ff00 */
[----:B------:R-:W-:-:S02]  /*19680*/  LOP3.LUT R14, R78, 0x50, RZ, 0x3c, !PT ;  /* 0x000000504e0e7812 */ /* 0x000fc400078e3cff */
[----:B------:R-:W-:Y:S02]  /*19690*/  CS2R R112, SRZ ;  /* 0x0000000000707805 */ /* 0x000fe4000001ff00 */
[C---:B------:R-:W-:Y:S02]  /*196a0*/  LOP3.LUT R13, R78.reuse, 0x60, RZ, 0x3c, !PT ;  /* 0x000000604e0d7812 */ /* 0x040fe400078e3cff */
[----:B------:R-:W-:Y:S02]  /*196b0*/  CS2R R114, SRZ ;  /* 0x0000000000727805 */ /* 0x000fe4000001ff00 */
[----:B------:R-:W-:Y:S02]  /*196c0*/  LOP3.LUT R12, R78, 0x70, RZ, 0x3c, !PT ;  /* 0x000000704e0c7812 */ /* 0x000fe400078e3cff */
        /* <DEDUP_REMOVED lines=15> */
[----:B------:R-:W-:Y:S02]  /*197c0*/  LOP3.LUT R17, R78, 0x20, RZ, 0x3c, !PT ;  /* 0x000000204e117812 */ /* 0x000fe400078e3cff */
        /* <DEDUP_REMOVED lines=9> */
[----:B------:R-:W-:Y:S01]  /*19860*/  CS2R R150, SRZ ;  /* 0x0000000000967805 */ /* 0x000fe2000001ff00 */
[----:B------:R-:W-:-:S02]  /*19870*/  UIADD3.64 UR14, UR4, 0xa80, URZ ;  /* 0x00000a80040e7897 */ /* 0x000fc4000fffe03f */
[----:B------:R-:W-:Y:S02]  /*19880*/  UIADD3.64 UR10, UR4, 0xb00, URZ ;  /* 0x00000b00040a7897 */ /* 0x000fe4000fffe03f */
[----:B------:R-:W-:Y:S02]  /*19890*/  UIADD3.64 UR14, UR4, 0xb80, URZ ;  /* 0x00000b80040e7897 */ /* 0x000fe4000fffe03f */
[----:B------:R-:W-:Y:S02]  /*198a0*/  UIADD3.64 UR10, UR4, 0xc00, URZ ;  /* 0x00000c00040a7897 */ /* 0x000fe4000fffe03f */
[----:B------:R-:W-:Y:S02]  /*198b0*/  UIADD3.64 UR8, UR4, 0x80, URZ ;  /* 0x0000008004087897 */ /* 0x000fe4000fffe03f */
[----:B------:R-:W-:Y:S02]  /*198c0*/  UIADD3.64 UR12, UR4, 0x100, URZ ;  /* 0x00000100040c7897 */ /* 0x000fe4000fffe03f */
[----:B------:R-:W-:-:S02]  /*198d0*/  UIADD3.64 UR16, UR4, 0x180, URZ ;  /* 0x0000018004107897 */ /* 0x000fc4000fffe03f */
[----:B------:R-:W-:Y:S02]  /*198e0*/  UIADD3.64 UR20, UR4, 0x200, URZ ;  /* 0x0000020004147897 */ /* 0x000fe4000fffe03f */
[----:B------:R-:W-:Y:S02]  /*198f0*/  UIADD3.64 UR24, UR4, 0x280, URZ ;  /* 0x0000028004187897 */ /* 0x000fe4000fffe03f */
[----:B------:R-:W-:Y:S01]  /*19900*/  UIADD3.64 UR28, UR4, 0x300, URZ ;  /* 0x00000300041c7897 */ /* 0x000fe2000fffe03f */
[----:B------:R-:W-:Y:S01]  /*19910*/  UMOV UR35, 0x40000040 ;  /* 0x4000004000237882 */ /* 0x000fe20000000000 */
[----:B------:R-:W-:Y:S02]  /*19920*/  UIADD3.64 UR36, UR4, 0xc80, URZ ;  /* 0x00000c8004247897 */ /* 0x000fe4000fffe03f */
[----:B------:R-:W-:Y:S02]  /*19930*/  UIADD3.64 UR40, UR4, 0xd00, URZ ;  /* 0x00000d0004287897 */ /* 0x000fe4000fffe03f */
        /* <DEDUP_REMOVED lines=10> */
[C---:B----4-:R-:W-:Y:S01]  /*199e0*/  IMAD.IADD R19, R82.reuse, 0x1, R78 ;  /* 0x0000000152137824 */ /* 0x050fe200078e024e */
[C---:B------:R-:W-:Y:S01]  /*199f0*/  IADD3 R17, R82.reuse, R17, RZ ;  /* 0x0000001152117210 */ /* 0x040fe20007ffe0ff */
[C---:B------:R-:W-:Y:S01]  /*19a00*/  IMAD.IADD R11, R82.reuse, 0x1, R79 ;  /* 0x00000001520b7824 */ /* 0x040fe200078e024f */
[----:B------:R-:W-:Y:S01]  /*19a10*/  CS2R R78, SRZ ;  /* 0x00000000004e7805 */ /* 0x000fe2000001ff00 */
[C---:B------:R-:W-:Y:S02]  /*19a20*/  IMAD.IADD R18, R82.reuse, 0x1, R18 ;  /* 0x0000000152127824 */ /* 0x040fe400078e0212 */
[----:B------:R-:W-:-:S02]  /*19a30*/  IMAD.IADD R16, R82, 0x1, R16 ;  /* 0x0000000152107824 */ /* 0x000fc400078e0210 */
[C---:B------:R-:W-:Y:S02]  /*19a40*/  IMAD.IADD R15, R82.reuse, 0x1, R15 ;  /* 0x00000001520f7824 */ /* 0x040fe400078e020f */
[C---:B------:R-:W-:Y:S02]  /*19a50*/  IMAD.IADD R14, R82.reuse, 0x1, R14 ;  /* 0x00000001520e7824 */ /* 0x040fe400078e020e */
[C---:B------:R-:W-:Y:S02]  /*19a60*/  IMAD.IADD R13, R82.reuse, 0x1, R13 ;  /* 0x00000001520d7824 */ /* 0x040fe400078e020d */
[C---:B------:R-:W-:Y:S02]  /*19a70*/  IMAD.IADD R12, R82.reuse, 0x1, R12 ;  /* 0x00000001520c7824 */ /* 0x040fe400078e020c */
[C---:B------:R-:W-:Y:S02]  /*19a80*/  IMAD.IADD R10, R82.reuse, 0x1, R10 ;  /* 0x00000001520a7824 */ /* 0x040fe400078e020a */
[----:B------:R-:W-:-:S02]  /*19a90*/  IMAD.IADD R9, R82, 0x1, R9 ;  /* 0x0000000152097824 */ /* 0x000fc400078e0209 */
[C---:B------:R-:W-:Y:S02]  /*19aa0*/  IMAD.IADD R8, R82.reuse, 0x1, R8 ;  /* 0x0000000152087824 */ /* 0x040fe400078e0208 */
[C---:B------:R-:W-:Y:S02]  /*19ab0*/  IMAD.IADD R7, R82.reuse, 0x1, R7 ;  /* 0x0000000152077824 */ /* 0x040fe400078e0207 */
[C---:B------:R-:W-:Y:S02]  /*19ac0*/  IMAD.IADD R6, R82.reuse, 0x1, R6 ;  /* 0x0000000152067824 */ /* 0x040fe400078e0206 */
[C---:B--2---:R-:W-:Y:S01]  /*19ad0*/  IMAD.IADD R5, R82.reuse, 0x1, R60 ;  /* 0x0000000152057824 */ /* 0x044fe200078e023c */
[----:B------:R-:W-:Y:S01]  /*19ae0*/  CS2R R60, SRZ ;  /* 0x00000000003c7805 */ /* 0x000fe2000001ff00 */
[----:B------:R-:W-:Y:S01]  /*19af0*/  IMAD.IADD R4, R82, 0x1, R20 ;  /* 0x0000000152047824 */ /* 0x000fe200078e0214 */
[----:B---3--:R-:W-:-:S07]  /*19b00*/  CS2R R82, SRZ ;  /* 0x0000000000527805 */ /* 0x008fce000001ff00 */
.L_x_1:
[----:B------:R-:W2:Y:S01]  /*19b10*/  LDL R158, [R1+0x838] ;  /* 0x00083800019e7983 */ /* 0x000ea20000100800 */
[----:B------:R-:W2:Y:S03]  /*19b20*/  LDC R20, c[0x0][0x230] ;  /* 0x00008c00ff147b82 */ /* 0x000ea60000000800 */
[----:B-----5:R-:W-:Y:S04]  /*19b30*/  STL [R1+0x1ee8], R18 ;  /* 0x001ee81201007387 */ /* 0x020fe80000100800 */
[----:B------:R-:W-:Y:S04]  /*19b40*/  STL [R1+0x1ea8], R17 ;  /* 0x001ea81101007387 */ /* 0x000fe80000100800 */
        /* <DEDUP_REMOVED lines=14> */
[----:B------:R-:W-:Y:S04]  /*19c30*/  STL.64 [R1+0x1b68], R150 ;  /* 0x001b689601007387 */ /* 0x000fe80000100a00 */
[----:B------:R0:W-:Y:S04]  /*19c40*/  STL.64 [R1+0x1b60], R148 ;  /* 0x001b609401007387 */ /* 0x0001e80000100a00 */
[----:B------:R-:W-:Y:S04]  /*19c50*/  STL.64 [R1+0x1b58], R146 ;  /* 0x001b589201007387 */ /* 0x000fe80000100a00 */
        /* <DEDUP_REMOVED lines=25> */
[----:B------:R-:W-:Y:S04]  /*19df0*/  STL [R1+0x1dc8], R96 ;  /* 0x001dc86001007387 */ /* 0x000fe80000100800 */
[----:B------:R-:W-:Y:S04]  /*19e00*/  STL [R1+0x1dc4], R97 ;  /* 0x001dc46101007387 */ /* 0x000fe80000100800 */
        /* <DEDUP_REMOVED lines=82> */
[----:B------:R-:W-:Y:S01]  /*1a330*/  STL [R1+0x1eb4], R41 ;  /* 0x001eb42901007387 */ /* 0x000fe20000100800 */
[----:B--2---:R-:W-:-:S03]  /*1a340*/  IMAD R20, R158, -0x80, R20 ;  /* 0xffffff809e147824 */ /* 0x004fc600078e0214 */
[----:B------:R-:W-:Y:S04]  /*1a350*/  STL.64 [R1+0x19a8], R38 ;  /* 0x0019a82601007387 */ /* 0x000fe80000100a00 */
[----:B------:R-:W-:Y:S04]  /*1a360*/  STL [R1+0x1eb8], R39 ;  /* 0x001eb82701007387 */ /* 0x000fe80000100800 */
[----:B------:R1:W-:Y:S04]  /*1a370*/  STL.64 [R1+0x19a0], R36 ;  /* 0x0019a02401007387 */ /* 0x0003e80000100a00 */
[----:B------:R-:W-:Y:S04]  /*1a380*/  STL.64 [R1+0x1998], R34 ;  /* 0x0019982201007387 */ /* 0x000fe80000100a00 */
[----:B------:R-:W-:Y:S01]  /*1a390*/  STL [R1+0x1ebc], R35 ;  /* 0x001ebc2301007387 */ /* 0x000fe20000100800 */
[----:B------:R-:W-:-:S03]  /*1a3a0*/  ISETP.GT.AND P0, PT, R20, RZ, PT ;  /* 0x000000ff1400720c */ /* 0x000fc60003f04270 */
[----:B------:R-:W-:Y:S04]  /*1a3b0*/  STL.64 [R1+0x1990], R32 ;  /* 0x0019902001007387 */ /* 0x000fe80000100a00 */
[----:B------:R-:W-:Y:S04]  /*1a3c0*/  STL [R1+0x1ec0], R33 ;  /* 0x001ec02101007387 */ /* 0x000fe80000100800 */
[----:B------:R2:W-:Y:S04]  /*1a3d0*/  STL.64 [R1+0x1988], R30 ;  /* 0x0019881e01007387 */ /* 0x0005e80000100a00 */
[----:B------:R-:W-:Y:S04]  /*1a3e0*/  STL.64 [R1+0x1980], R28 ;  /* 0x0019801c01007387 */ /* 0x000fe80000100a00 */
[----:B------:R-:W-:Y:S04]  /*1a3f0*/  STL.64 [R1+0x1978], R26 ;  /* 0x0019781a01007387 */ /* 0x000fe80000100a00 */
[----:B------:R-:W-:Y:S04]  /*1a400*/  STL.64 [R1+0x1970], R24 ;  /* 0x0019701801007387 */ /* 0x000fe80000100a00 */
[----:B------:R-:W-:Y:S01]  /*1a410*/  STL [R1+0x1ec4], R24 ;  /* 0x001ec41801007387 */ /* 0x000fe20000100800 */
[----:B0-----:R-:W-:-:S03]  /*1a420*/  MOV R148, UR49 ;  /* 0x0000003100947c02 */ /* 0x001fc60008000f00 */
[----:B------:R-:W3:Y:S01]  /*1a430*/  LDL.LU R22, [R1+0xc88] ;  /* 0x000c880001167983 */ /* 0x000ee20000300800 */
[----:B-1----:R-:W-:-:S03]  /*1a440*/  PRMT R36, RZ, 0x7610, R36 ;  /* 0x00007610ff247816 */ /* 0x002fc60000000024 */
[----:B------:R0:W-:Y:S01]  /*1a450*/  STL [R1+0x1950], R2 ;  /* 0x0019500201007387 */ /* 0x0001e20000100800 */
[----:B------:R-:W-:Y:S02]  /*1a460*/  MOV R149, UR48 ;  /* 0x0000003000957c02 */ /* 0x000fe40008000f00 */
[----:B------:R-:W-:Y:S01]  /*1a470*/  MOV R147, UR53 ;  /* 0x0000003500937c02 */ /* 0x000fe20008000f00 */
[----:B------:R-:W4:Y:S01]  /*1a480*/  @P0 LDG.E.U16 R36, desc[UR60][R154.64] ;  /* 0x0000003c9a240981 */ /* 0x000f22000c1e1500 */
[----:B--2---:R-:W-:-:S03]  /*1a490*/  PRMT R30, RZ, 0x7610, R30 ;  /* 0x00007610ff1e7816 */ /* 0x004fc6000000001e */
[----:B0-----:R-:W2:Y:S01]  /*1a4a0*/  LDL.LU R2, [R1+0xc60] ;  /* 0x000c600001027983 */ /* 0x001ea20000300800 */
[----:B------:R-:W-:Y:S02]  /*1a4b0*/  MOV R146, UR52 ;  /* 0x0000003400927c02 */ /* 0x000fe40008000f00 */
[----:B------:R-:W-:Y:S01]  /*1a4c0*/  MOV R150, UR57 ;  /* 0x0000003900967c02 */ /* 0x000fe20008000f00 */
[----:B-----5:R-:W-:Y:S01]  /*1a4d0*/  STL [R1+0x18a8], R156 ;  /* 0x0018a89c01007387 */ /* 0x020fe20000100800 */
[----:B------:R-:W-:-:S03]  /*1a4e0*/  MOV R151, UR56 ;  /* 0x0000003800977c02 */ /* 0x000fc60008000f00 */
        /* <DEDUP_REMOVED lines=8> */
[----:B------:R-:W3:Y:S04]  /*1a570*/  @P0 LDG.E.U16 R30, desc[UR60][R152.64] ;  /* 0x0000003c981e0981 */ /* 0x000ee8000c1e1500 */
[----:B------:R-:W-:Y:S04]  /*1a580*/  STL [R1+0x1ee0], R150 ;  /* 0x001ee09601007387 */ /* 0x000fe80000100800 */
[----:B------:R0:W-:Y:S04]  /*1a590*/  STL [R1+0x1ee4], R151 ;  /* 0x001ee49701007387 */ /* 0x0001e80000100800 */
[----:B------:R-:W2:Y:S04]  /*1a5a0*/  LDL R159, [R1+0x1448] ;  /* 0x00144800019f7983 */ /* 0x000ea80000100800 */
[----:B------:R-:W2:Y:S01]  /*1a5b0*/  LDL R158, [R1+0x144c] ;  /* 0x00144c00019e7983 */ /* 0x000ea20000100800 */
[----:B------:R-:W-:-:S03]  /*1a5c0*/  ISETP.GT.AND P1, PT, R20, 0x1, PT ;  /* 0x000000011400780c */ /* 0x000fc60003f24270 */
[----:B------:R-:W2:Y:S01]  /*1a5d0*/  LDL R37, [R1+0x143c] ;  /* 0x00143c0001257983 */ /* 0x000ea20000100800 */
[----:B0-----:R-:W-:-:S03]  /*1a5e0*/  PRMT R151, RZ, 0x7610, R151 ;  /* 0x00007610ff977816 */ /* 0x001fc60000000097 */
[----:B------:R-:W-:Y:S04]  /*1a5f0*/  STL [R1+0x1ef0], R154 ;  /* 0x001ef09a01007387 */ /* 0x000fe80000100800 */
[----:B------:R-:W-:Y:S04]  /*1a600*/  STL [R1+0x1eec], R155 ;  /* 0x001eec9b01007387 */ /* 0x000fe80000100800 */
[----:B----4-:R0:W-:Y:S04]  /*1a610*/  STL [R1+0x7e0], R36 ;  /* 0x0007e02401007387 */ /* 0x0101e80000100800 */
[----:B0-----:R-:W4:Y:S04]  /*1a620*/  LDL R36, [R1+0x1430] ;  /* 0x0014300001247983 */ /* 0x001f280000100800 */
[----:B---3--:R0:W-:Y:S04]  /*1a630*/  STL [R1+0x7dc], R30 ;  /* 0x0007dc1e01007387 */ /* 0x0081e80000100800 */
[----:B0-----:R-:W3:Y:S04]  /*1a640*/  LDL R30, [R1+0x1434] ;  /* 0x00143400011e7983 */ /* 0x001ee80000100800 */
[----:B------:R-:W-:Y:S04]  /*1a650*/  STL [R1+0x1ef8], R152 ;  /* 0x001ef89801007387 */ /* 0x000fe80000100800 */
[----:B------:R-:W-:Y:S04]  /*1a660*/  STL [R1+0x1ef4], R153 ;  /* 0x001ef49901007387 */ /* 0x000fe80000100800 */
[----:B--2---:R-:W2:Y:S04]  /*1a670*/  @P1 LDG.E.U16 R151, desc[UR60][R158.64] ;  /* 0x0000003c9e971981 */ /* 0x004ea8000c1e1500 */
[----:B------:R-:W4:Y:S04]  /*1a680*/  LDL R158, [R1+0x1440] ;  /* 0x00144000019e7983 */ /* 0x000f280000100800 */
[----:B------:R-:W4:Y:S01]  /*1a690*/  LDL R159, [R1+0x1444] ;  /* 0x00144400019f7983 */ /* 0x000f220000100800 */
[----:B------:R-:W-:-:S02]  /*1a6a0*/  PRMT R150, RZ, 0x7610, R150 ;  /* 0x00007610ff967816 */ /* 0x000fc40000000096 */
[----:B------:R-:W-:Y:S01]  /*1a6b0*/  ISETP.GT.AND P2, PT, R20, 0x2, PT ;  /* 0x000000021400780c */ /* 0x000fe20003f44270 */
[----:B--2---:R-:W-:Y:S01]  /*1a6c0*/  STL [R1+0x1efc], R151 ;  /* 0x001efc9701007387 */ /* 0x004fe20000100800 */
[----:B----4-:R-:W-:-:S04]  /*1a6d0*/  @P1 LOP3.LUT R159, R159, R158, RZ, 0x3c, !PT ;  /* 0x0000009e9f9f1212 */ /* 0x010fc800078e3cff */
[----:B------:R-:W-:-:S04]  /*1a6e0*/  @P1 LOP3.LUT R158, R159, R158, RZ, 0x3c, !PT ;  /* 0x0000009e9f9e1212 */ /* 0x000fc800078e3cff */
[----:B------:R-:W-:-:S05]  /*1a6f0*/  @P1 LOP3.LUT R159, R159, R158, RZ, 0x3c, !PT ;  /* 0x0000009e9f9f1212 */ /* 0x000fca00078e3cff */
[----:B------:R0:W2:Y:S04]  /*1a700*/  @P1 LDG.E.U16 R150, desc[UR60][R158.64] ;  /* 0x0000003c9e961981 */ /* 0x0000a8000c1e1500 */
[----:B------:R-:W4:Y:S01]  /*1a710*/  LDL R159, [R1+0x1438] ;  /* 0x00143800019f7983 */ /* 0x000f220000100800 */
[----:B------:R-:W-:Y:S01]  /*1a720*/  PRMT R44, RZ, 0x7610, R44 ;  /* 0x00007610ff2c7816 */ /* 0x000fe2000000002c */
[----:B0-----:R-:W-:Y:S01]  /*1a730*/  @P2 IMAD.MOV.U32 R158, RZ, RZ, R37 ;  /* 0x000000ffff9e2224 */ /* 0x001fe200078e0025 */
[----:B------:R-:W-:-:S04]  /*1a740*/  PRMT R45, RZ, 0x7610, R45 ;  /* 0x00007610ff2d7816 */ /* 0x000fc8000000002d */
[----:B----4-:R3:W4:Y:S04]  /*1a750*/  @P2 LDG.E.U16 R44, desc[UR60][R158.64] ;  /* 0x0000003c9e2c2981 */ /* 0x010728000c1e1500 */
[----:B--2---:R-:W-:Y:S04]  /*1a760*/  STL [R1+0x1f00], R150 ;  /* 0x001f009601007387 */ /* 0x004fe80000100800 */
[----:B------:R-:W2:Y:S01]  /*1a770*/  LDL R37, [R1+0x141c] ;  /* 0x00141c0001257983 */ /* 0x000ea20000100800 */
[----:B---3--:R-:W-:Y:S02]  /*1a780*/  @P2 IMAD.MOV.U32 R158, RZ, RZ, R30 ;  /* 0x000000ffff9e2224 */ /* 0x008fe400078e001e */
[----:B------:R-:W-:-:S05]  /*1a790*/  @P2 IMAD.MOV.U32 R159, RZ, RZ, R36 ;  /* 0x000000ffff9f2224 */ /* 0x000fca00078e0024 */
[----:B------:R-:W3:Y:S04]  /*1a7a0*/  @P2 LDG.E.U16 R45, desc[UR60][R158.64] ;  /* 0x0000003c9e2d2981 */ /* 0x000ee8000c1e1500 */
[----:B----4-:R-:W-:Y:S04]  /*1a7b0*/  STL [R1+0x1f04], R44 ;  /* 0x001f042c01007387 */ /* 0x010fe80000100800 */
[----:B------:R-:W4:Y:S04]  /*1a7c0*/  LDL R158, [R1+0x1428] ;  /* 0x00142800019e7983 */ /* 0x000f280000100800 */
[----:B------:R-:W4:Y:S01]  /*1a7d0*/  LDL R159, [R1+0x142c] ;  /* 0x00142c00019f7983 */ /* 0x000f220000100800 */
[----:B------:R-:W-:-:S02]  /*1a7e0*/  ISETP.GT.AND P0, PT, R20, 0x3, PT ;  /* 0x000000031400780c */ /* 0x000fc40003f04270 */
[----:B------:R-:W-:Y:S01]  /*1a7f0*/  PRMT R59, RZ, 0x7610, R59 ;  /* 0x00007610ff3b7816 */ /* 0x000fe2000000003b */
[----:B------:R-:W2:Y:S04]  /*1a800*/  LDL R36, [R1+0x1410] ;  /* 0x0014100001247983 */ /* 0x000ea80000100800 */
[----:B------:R-:W2:Y:S04]  /*1a810*/  LDL R30, [R1+0x1414] ;  /* 0x00141400011e7983 */ /* 0x000ea80000100800 */
[----:B---3--:R-:W-:Y:S02]  /*1a820*/  STL [R1+0x1f08], R45 ;  /* 0x001f082d01007387 */ /* 0x008fe40000100800 */
[----:B----4-:R-:W-:-:S04]  /*1a830*/  @P0 LOP3.LUT R159, R159, R158, RZ, 0x3c, !PT ;  /* 0x0000009e9f9f0212 */ /* 0x010fc800078e3cff */
[----:B------:R-:W-:-:S04]  /*1a840*/  @P0 LOP3.LUT R158, R159, R158, RZ, 0x3c, !PT ;  /* 0x0000009e9f9e0212 */ /* 0x000fc800078e3cff */
[----:B------:R-:W-:-:S05]  /*1a850*/  @P0 LOP3.LUT R159, R159, R158, RZ, 0x3c, !PT ;  /* 0x0000009e9f9f0212 */ /* 0x000fca00078e3cff */
[----:B------:R-:W3:Y:S04]  /*1a860*/  @P0 LDG.E.U16 R59, desc[UR60][R158.64] ;  /* 0x0000003c9e3b0981 */ /* 0x000ee8000c1e1500 */
[----:B------:R-:W4:Y:S04]  /*1a870*/  LDL R158, [R1+0x1420] ;  /* 0x00142000019e7983 */ /* 0x000f280000100800 */
[----:B------:R-:W4:Y:S01]  /*1a880*/  LDL R159, [R1+0x1424] ;  /* 0x00142400019f7983 */ /* 0x000f220000100800 */
[----:B------:R-:W-:Y:S02]  /*1a890*/  PRMT R60, RZ, 0x7610, R60 ;  /* 0x00007610ff3c7816 */ /* 0x000fe4000000003c */
[----:B------:R-:W-:Y:S01]  /*1a8a0*/  ISETP.GT.AND P1, PT, R20, 0x4, PT ;  /* 0x000000041400780c */ /* 0x000fe20003f24270 */
[----:B---3--:R-:W-:Y:S01]  /*1a8b0*/  STL [R1+0x1f0c], R59 ;  /* 0x001f0c3b01007387 */ /* 0x008fe20000100800 */
[----:B----4-:R-:W-:-:S04]  /*1a8c0*/  @P0 LOP3.LUT R159, R159, R158, RZ, 0x3c, !PT ;  /* 0x0000009e9f9f0212 */ /* 0x010fc800078e3cff */
[----:B------:R-:W-:-:S04]  /*1a8d0*/  @P0 LOP3.LUT R158, R159, R158, RZ, 0x3c, !PT ;  /* 0x0000009e9f9e0212 */ /* 0x000fc800078e3cff */
[----:B------:R-:W-:-:S05]  /*1a8e0*/  @P0 LOP3.LUT R159, R159, R158, RZ, 0x3c, !PT ;  /* 0x0000009e9f9f0212 */ /* 0x000fca00078e3cff */
[----:B------:R2:W3:Y:S04]  /*1a8f0*/  @P0 LDG.E.U16 R60, desc[UR60][R158.64] ;  /* 0x0000003c9e3c0981 */ /* 0x0004e8000c1e1500 */
[----:B------:R-:W4:Y:S01]  /*1a900*/  LDL R159, [R1+0x1418] ;  /* 0x00141800019f7983 */ /* 0x000f220000100800 */
[----:B------:R-:W-:Y:S01]  /*1a910*/  PRMT R74, RZ, 0x7610, R74 ;  /* 0x00007610ff4a7816 */ /* 0x000fe2000000004a */
[----:B--2---:R-:W-:Y:S01]  /*1a920*/  @P1 IMAD.MOV.U32 R158, RZ, RZ, R37 ;  /* 0x000000ffff9e1224 */ /* 0x004fe200078e0025 */
[----:B------:R-:W-:-:S04]  /*1a930*/  PRMT R75, RZ, 0x7610, R75 ;  /* 0x00007610ff4b7816 */ /* 0x000fc8000000004b */
[----:B----4-:R0:W2:Y:S04]  /*1a940*/  @P1 LDG.E.U16 R74, desc[UR60][R158.64] ;  /* 0x0000003c9e4a1981 */ /* 0x0100a8000c1e1500 */
[----:B---3--:R-:W-:Y:S04]  /*1a950*/  STL [R1+0x1f10], R60 ;  /* 0x001f103c01007387 */ /* 0x008fe80000100800 */
[----:B------:R-:W3:Y:S01]  /*1a960*/  LDL R37, [R1+0x13fc] ;  /* 0x0013fc0001257983 */ /* 0x000ee20000100800 */
[----:B0-----:R-:W-:Y:S02]  /*1a970*/  @P1 IMAD.MOV.U32 R158, RZ, RZ, R30 ;  /* 0x000000ffff9e1224 */ /* 0x001fe400078e001e */
[----:B------:R-:W-:-:S05]  /*1a980*/  @P1 IMAD.MOV.U32 R159, RZ, RZ, R36 ;  /* 0x000000ffff9f1224 */ /* 0x000fca00078e0024 */
[----:B------:R-:W4:Y:S04]  /*1a990*/  @P1 LDG.E.U16 R75, desc[UR60][R158.64] ;  /* 0x0000003c9e4b1981 */ /* 0x000f28000c1e1500 */
[----:B--2---:R-:W-:Y:S04]  /*1a9a0*/  STL [R1+0x1f14], R74 ;  /* 0x001f144a01007387 */ /* 0x004fe80000100800 */
[----:B------:R-:W2:Y:S04]  /*1a9b0*/  LDL R158, [R1+0x1408] ;  /* 0x00140800019e7983 */ /* 0x000ea80000100800 */
[----:B------:R-:W2:Y:S01]  /*1a9c0*/  LDL R159, [R1+0x140c] ;  /* 0x00140c00019f7983 */ /* 0x000ea20000100800 */
[----:B------:R-:W-:-:S02]  /*1a9d0*/  ISETP.GT.AND P2, PT, R20, 0x5, PT ;  /* 0x000000051400780c */ /* 0x000fc40003f44270 */
[----:B------:R-:W-:Y:S01]  /*1a9e0*/  PRMT R89, RZ, 0x7610, R89 ;  /* 0x00007610ff597816 */ /* 0x000fe20000000059 */
[----:B------:R-:W3:Y:S04]  /*1a9f0*/  LDL R36, [R1+0x13f0] ;  /* 0x0013f00001247983 */ /* 0x000ee80000100800 */
[----:B------:R-:W3:Y:S04]  /*1aa00*/  LDL R30, [R1+0x13f4] ;  /* 0x0013f400011e7983 */ /* 0x000ee80000100800 */
[----:B----4-:R-:W-:Y:S02]  /*1aa10*/  STL [R1+0x1f18], R75 ;  /* 0x001f184b01007387 */ /* 0x010fe40000100800 */
[----:B--2---:R-:W-:-:S04]  /*1aa20*/  @P2 LOP3.LUT R159, R159, R158, RZ, 0x3c, !PT ;  /* 0x0000009e9f9f2212 */ /* 0x004fc800078e3cff */
[----:B------:R-:W-:-:S04]  /*1aa30*/  @P2 LOP3.LUT R158, R159, R158, RZ, 0x3c, !PT ;  /* 0x0000009e9f9e2212 */ /* 0x000fc800078e3cff */
[----:B------:R-:W-:-:S05]  /*1aa40*/  @P2 LOP3.LUT R159, R159, R158, RZ, 0x3c, !PT ;  /* 0x0000009e9f9f2212 */ /* 0x000fca00078e3cff */
[----:B------:R-:W2:Y:S04]  /*1aa50*/  @P2 LDG.E.U16 R89, desc[UR60][R158.64] ;  /* 0x0000003c9e592981 */ /* 0x000ea8000c1e1500 */
[----:B------:R-:W4:Y:S04]  /*1aa60*/  LDL R158, [R1+0x1400] ;  /* 0x00140000019e7983 */ /* 0x000f280000100800 */
[----:B------:R-:W4:Y:S01]  /*1aa70*/  LDL R159, [R1+0x1404] ;  /* 0x00140400019f7983 */ /* 0x000f220000100800 */
[----:B------:R-:W-:Y:S02]  /*1aa80*/  PRMT R90, RZ, 0x7610, R90 ;  /* 0x00007610ff5a7816 */ /* 0x000fe4000000005a */
        /* <DEDUP_REMOVED lines=8> */
[----:B---3--:R-:W-:Y:S01]  /*1ab10*/  @P0 IMAD.MOV.U32 R158, RZ, RZ, R37 ;  /* 0x000000ffff9e0224 */ /* 0x008fe200078e0025 */
[----:B------:R-:W-:-:S04]  /*1ab20*/  PRMT R28, RZ, 0x7610, R28 ;  /* 0x00007610ff1c7816 */ /* 0x000fc8000000001c */
[----:B----4-:R0:W3:Y:S04]  /*1ab30*/  @P0 LDG.E.U16 R34, desc[UR60][R158.64] ;  /* 0x0000003c9e220981 */ /* 0x0100e8000c1e1500 */
[----:B--2---:R-:W-:Y:S04]  /*1ab40*/  STL [R1+0x1f20], R90 ;  /* 0x001f205a01007387 */ /* 0x004fe80000100800 */
[----:B------:R-:W2:Y:S01]  /*1ab50*/  LDL R37, [R1+0x13d4] ;  /* 0x0013d40001257983 */ /* 0x000ea20000100800 */
[----:B0-----:R-:W-:Y:S02]  /*1ab60*/  @P0 IMAD.MOV.U32 R158, RZ, RZ, R30 ;  /* 0x000000ffff9e0224 */ /* 0x001fe400078e001e */
[----:B------:R-:W-:-:S05]  /*1ab70*/  @P0 IMAD.MOV.U32 R159, RZ, RZ, R36 ;  /* 0x000000ffff9f0224 */ /* 0x000fca00078e0024 */
[----:B------:R0:W4:Y:S04]  /*1ab80*/  @P0 LDG.E.U16 R28, desc[UR60][R158.64] ;  /* 0x0000003c9e1c0981 */ /* 0x000128000c1e1500 */
[----:B---3--:R1:W-:Y:S04]  /*1ab90*/  STL [R1+0x1f24], R34 ;  /* 0x001f242201007387 */ /* 0x0083e80000100800 */
[----:B------:R-:W0:Y:S04]  /*1aba0*/  LDL R158, [R1+0x13e8] ;  /* 0x0013e800019e7983 */ /* 0x000e280000100800 */
[----:B------:R-:W0:Y:S01]  /*1abb0*/  LDL R159, [R1+0x13ec] ;  /* 0x0013ec00019f7983 */ /* 0x000e220000100800 */
[----:B------:R-:W-:-:S02]  /*1abc0*/  ISETP.GT.AND P1, PT, R20, 0x7, PT ;  /* 0x000000071400780c */ /* 0x000fc40003f24270 */
[----:B------:R-:W-:Y:S01]  /*1abd0*/  PRMT R129, RZ, 0x7610, R129 ;  /* 0x00007610ff817816 */ /* 0x000fe20000000081 */
[----:B------:R-:W3:Y:S01]  /*1abe0*/  LDL R36, [R1+0x13c8] ;  /* 0x0013c80001247983 */ /* 0x000ee20000100800 */
[----:B------:R-:W-:Y:S02]  /*1abf0*/  PRMT R128, RZ, 0x7610, R128 ;  /* 0x00007610ff807816 */ /* 0x000fe40000000080 */
[----:B------:R-:W-:Y:S01]  /*1ac00*/  ISETP.GT.AND P2, PT, R20, 0x8, PT ;  /* 0x000000081400780c */ /* 0x000fe20003f44270 */
[----:B------:R-:W4:Y:S06]  /*1ac10*/  LDL R30, [R1+0x13cc] ;  /* 0x0013cc00011e7983 */ /* 0x000f2c0000100800 */
[----:B0-----:R-:W-:-:S04]  /*1ac20*/  @P1 LOP3.LUT R159, R159, R158, RZ, 0x3c, !PT ;  /* 0x0000009e9f9f1212 */ /* 0x001fc800078e3cff */
[----:B------:R-:W-:-:S04]  /*1ac30*/  @P1 LOP3.LUT R158, R159, R158, RZ, 0x3c, !PT ;  /* 0x0000009e9f9e1212 */ /* 0x000fc800078e3cff */
[----:B------:R-:W-:-:S05]  /*1ac40*/  @P1 LOP3.LUT R159, R159, R158, RZ, 0x3c, !PT ;  /* 0x0000009e9f9f1212 */ /* 0x000fca00078e3cff */
[----:B------:R0:W3:Y:S04]  /*1ac50*/  @P1 LDG.E.U16 R129, desc[UR60][R158.64] ;  /* 0x0000003c9e811981 */ /* 0x0000e8000c1e1500 */
[----:B------:R-:W0:Y:S04]  /*1ac60*/  LDL R158, [R1+0x13e0] ;  /* 0x0013e000019e7983 */ /* 0x000e280000100800 */
[----:B------:R-:W0:Y:S02]  /*1ac70*/  LDL R159, [R1+0x13e4] ;  /* 0x0013e400019f7983 */ /* 0x000e240000100800 */
[----:B0-----:R-:W-:-:S04]  /*1ac80*/  @P1 LOP3.LUT R159, R159, R158, RZ, 0x3c, !PT ;  /* 0x0000009e9f9f1212 */ /* 0x001fc800078e3cff */
[----:B------:R-:W-:-:S04]  /*1ac90*/  @P1 LOP3.LUT R158, R159, R158, RZ, 0x3c, !PT ;  /* 0x0000009e9f9e1212 */ /* 0x000fc800078e3cff */
[----:B------:R-:W-:-:S05]  /*1aca0*/  @P1 LOP3.LUT R159, R159, R158, RZ, 0x3c, !PT ;  /* 0x0000009e9f9f1212 */ /* 0x000fca00078e3cff */
[----:B------:R0:W3:Y:S04]  /*1acb0*/  @P1 LDG.E.U16 R128, desc[UR60][R158.64] ;  /* 0x0000003c9e801981 */ /* 0x0000e8000c1e1500 */
[----:B------:R-:W0:Y:S04]  /*1acc0*/  LDL R158, [R1+0x13d8] ;  /* 0x0013d800019e7983 */ /* 0x000e280000100800 */
[----:B------:R-:W0:Y:S01]  /*1acd0*/  LDL R159, [R1+0x13dc] ;  /* 0x0013dc00019f7983 */ /* 0x000e220000100800 */
[----:B-1----:R-:W-:Y:S02]  /*1ace0*/  PRMT R34, RZ, 0x7610, R34 ;  /* 0x00007610ff227816 */ /* 0x002fe40000000022 */
[----:B0-----:R-:W-:-:S04]  /*1acf0*/  @P2 LOP3.LUT R159, R159, R158, RZ, 0x3c, !PT ;  /* 0x0000009e9f9f2212 */ /* 0x001fc800078e3cff */
[----:B------:R-:W-:-:S04]  /*1ad00*/  @P2 LOP3.LUT R158, R159, R158, RZ, 0x3c, !PT ;  /* 0x0000009e9f9e2212 */ /* 0x000fc800078e3cff */
[----:B------:R-:W-:-:S05]  /*1ad10*/  @P2 LOP3.LUT R159, R159, R158, RZ, 0x3c, !PT ;  /* 0x0000009e9f9f2212 */ /* 0x000fca00078e3cff */
[----:B------:R2:W3:Y:S04]  /*1ad20*/  @P2 LDG.E.U16 R34, desc[UR60][R158.64] ;  /* 0x0000003c9e222981 */ /* 0x0004e8000c1e1500 */
[----:B------:R-:W4:Y:S01]  /*1ad30*/  LDL R159, [R1+0x13d0] ;  /* 0x0013d000019f7983 */ /* 0x000f220000100800 */
[----:B------:R-:W-:Y:S01]  /*1ad40*/  ISETP.GT.AND P0, PT, R20, 0x9, PT ;  /* 0x000000091400780c */ /* 0x000fe20003f04270 */
[----:B--2---:R-:W-:Y:S01]  /*1ad50*/  @P2 IMAD.MOV.U32 R158, RZ, RZ, R37 ;  /* 0x000000ffff9e2224 */ /* 0x004fe200078e0025 */
[----:B------:R-:W-:Y:S01]  /*1ad60*/  PRMT R90, RZ, 0x7610, R90 ;  /* 0x00007610ff5a7816 */ /* 0x000fe2000000005a */
[----:B------:R-:W2:Y:S01]  /*1ad70*/  LDL R37, [R1+0x13ac] ;  /* 0x0013ac0001257983 */ /* 0x000ea20000100800 */
[----:B------:R-:W-:-:S04]  /*1ad80*/  PRMT R146, RZ, 0x7610, R146 ;  /* 0x00007610ff927816 */ /* 0x000fc80000000092 */
[----:B----4-:R0:W4:Y:S05]  /*1ad90*/  @P2 LDG.E.U16 R90, desc[UR60][R158.64] ;  /* 0x0000003c9e5a2981 */ /* 0x01012a000c1e1500 */
[----:B0-----:R-:W-:Y:S02]  /*1ada0*/  @P0 IMAD.MOV.U32 R158, RZ, RZ, R30 ;  /* 0x000000ffff9e0224 */ /* 0x001fe400078e001e */
[----:B---3--:R-:W-:Y:S01]  /*1adb0*/  @P0 IMAD.MOV.U32 R159, RZ, RZ, R36 ;  /* 0x000000ffff9f0224 */ /* 0x008fe200078e0024 */
[----:B------:R-:W-:Y:S01]  /*1adc0*/  PRMT R147, RZ, 0x7610, R147 ;  /* 0x00007610ff937816 */ /* 0x000fe20000000093 */
[----:B------:R-:W3:Y:S04]  /*1add0*/  LDL R36, [R1+0x13a0] ;  /* 0x0013a00001247983 */ /* 0x000ee80000100800 */
[----:B------:R0:W4:Y:S01]  /*1ade0*/  @P0 LDG.E.U16 R146, desc[UR60][R158.64] ;  /* 0x0000003c9e920981 */ /* 0x000122000c1e1500 */
[----:B------:R-:W-:-:S02]  /*1adf0*/  ISETP.GT.AND P1, PT, R20, 0xa, PT ;  /* 0x0000000a1400780c */ /* 0x000fc40003f24270 */
[----:B------:R-:W-:Y:S01]  /*1ae00*/  PRMT R46, RZ, 0x7610, R46 ;  /* 0x00007610ff2e7816 */ /* 0x000fe2000000002e */
[----:B------:R-:W3:Y:S04]  /*1ae10*/  LDL R30, [R1+0x13a4] ;  /* 0x0013a400011e7983 */ /* 0x000ee80000100800 */
[----:B------:R-:W0:Y:S04]  /*1ae20*/  LDL R158, [R1+0x13c0] ;  /* 0x0013c000019e7983 */ /* 0x000e280000100800 */
[----:B------:R-:W0:Y:S02]  /*1ae30*/  LDL R159, [R1+0x13c4] ;  /* 0x0013c400019f7983 */ /* 0x000e240000100800 */
[----:B0-----:R-:W-:-:S04]  /*1ae40*/  @P0 LOP3.LUT R159, R159, R158, RZ, 0x3c, !PT ;  /* 0x0000009e9f9f0212 */ /* 0x001fc800078e3cff */
[----:B------:R-:W-:-:S04]  /*1ae50*/  @P0 LOP3.LUT R158, R159, R158, RZ, 0x3c, !PT ;  /* 0x0000009e9f9e0212 */ /* 0x000fc800078e3cff */
[----:B------:R-:W-:-:S05]  /*1ae60*/  @P0 LOP3.LUT R159, R159, R158, RZ, 0x3c, !PT ;  /* 0x0000009e9f9f0212 */ /* 0x000fca00078e3cff */
[----:B------:R0:W4:Y:S04]  /*1ae70*/  @P0 LDG.E.U16 R147, desc[UR60][R158.64] ;  /* 0x0000003c9e930981 */ /* 0x000128000c1e1500 */
[----:B------:R-:W0:Y:S04]  /*1ae80*/  LDL R158, [R1+0x13b8] ;  /* 0x0013b800019e7983 */ /* 0x000e280000100800 */
[----:B------:R-:W0:Y:S02]  /*1ae90*/  LDL R159, [R1+0x13bc] ;  /* 0x0013bc00019f7983 */ /* 0x000e240000100800 */
[----:B0-----:R-:W-:-:S04]  /*1aea0*/  @P1 LOP3.LUT R159, R159, R158, RZ, 0x3c, !PT ;  /* 0x0000009e9f9f1212 */ /* 0x001fc800078e3cff */
[----:B------:R-:W-:-:S04]  /*1aeb0*/  @P1 LOP3.LUT R158, R159, R158, RZ, 0x3c, !PT ;  /* 0x0000009e9f9e1212 */ /* 0x000fc800078e3cff */
[----:B------:R-:W-:-:S05]  /*1aec0*/  @P1 LOP3.LUT R159, R159, R158, RZ, 0x3c, !PT ;  /* 0x0000009e9f9f1212 */ /* 0x000fca00078e3cff */
[----:B------:R0:W4:Y:S04]  /*1aed0*/  @P1 LDG.E.U16 R46, desc[UR60][R158.64] ;  /* 0x0000003c9e2e1981 */ /* 0x000128000c1e1500 */
[----:B------:R-:W0:Y:S04]  /*1aee0*/  LDL R158, [R1+0x13b0] ;  /* 0x0013b000019e7983 */ /* 0x000e280000100800 */
[----:B------:R-:W0:Y:S01]  /*1aef0*/  LDL R159, [R1+0x13b4] ;  /* 0x0013b400019f7983 */ /* 0x000e220000100800 */
[----:B------:R-:W-:Y:S02]  /*1af00*/  PRMT R47, RZ, 0x7610, R47 ;  /* 0x00007610ff2f7816 */ /* 0x000fe4000000002f */
[----:B------:R-:W-:-:S02]  /*1af10*/  ISETP.GT.AND P2, PT, R20, 0xb, PT ;  /* 0x0000000b1400780c */ /* 0x000fc40003f44270 */
[----:B0-----:R-:W-:-:S04]  /*1af20*/  @P1 LOP3.LUT R159, R159, R158, RZ, 0x3c, !PT ;  /* 0x0000009e9f9f1212 */ /* 0x001fc800078e3cff */
[----:B------:R-:W-:-:S04]  /*1af30*/  @P1 LOP3.LUT R158, R159, R158, RZ, 0x3c, !PT ;  /* 0x0000009e9f9e1212 */ /* 0x000fc800078e3cff */
[----:B------:R-:W-:-:S05]  /*1af40*/  @P1 LOP3.LUT R159, R159, R158, RZ, 0x3c, !PT ;  /* 0x0000009e9f9f1212 */ /* 0x000fca00078e3cff */
[----:B------:R2:W4:Y:S04]  /*1af50*/  @P1 LDG.E.U16 R47, desc[UR60][R158.64] ;  /* 0x0000003c9e2f1981 */ /* 0x000528000c1e1500 */
[----:B------:R-:W3:Y:S01]  /*1af60*/  LDL R159, [R1+0x13a8] ;  /* 0x0013a800019f7983 */ /* 0x000ee20000100800 */
[----:B------:R-:W-:Y:S01]  /*1af70*/  PRMT R61, RZ, 0x7610, R61 ;  /* 0x00007610ff3d7816 */ /* 0x000fe2000000003d */
[----:B--2---:R-:W-:Y:S01]  /*1af80*/  @P2 IMAD.MOV.U32 R158, RZ, RZ, R37 ;  /* 0x000000ffff9e2224 */ /* 0x004fe200078e0025 */
[----:B------:R-:W-:Y:S01]  /*1af90*/  PRMT R62, RZ, 0x7610, R62 ;  /* 0x00007610ff3e7816 */ /* 0x000fe2000000003e */
[----:B------:R-:W2:Y:S01]  /*1afa0*/  LDL R37, [R1+0x1384] ;  /* 0x0013840001257983 */ /* 0x000ea20000100800 */
[----:B------:R-:W-:-:S03]  /*1afb0*/  ISETP.GT.AND P0, PT, R20, 0xc, PT ;  /* 0x0000000c1400780c */ /* 0x000fc60003f04270 */
[----:B---3--:R0:W3:Y:S02]  /*1afc0*/  @P2 LDG.E.U16 R61, desc[UR60][R158.64] ;  /* 0x0000003c9e3d2981 */ /* 0x0080e4000c1e1500 */
[----:B0-----:R-:W-:Y:S02]  /*1afd0*/  @P2 IMAD.MOV.U32 R158, RZ, RZ, R30 ;  /* 0x000000ffff9e2224 */ /* 0x001fe400078e001e */
[----:B------:R-:W-:Y:S01]  /*1afe0*/  @P2 IMAD.MOV.U32 R159, RZ, RZ, R36 ;  /* 0x000000ffff9f2224 */ /* 0x000fe200078e0024 */
[----:B------:R-:W-:Y:S01]  /*1aff0*/  PRMT R76, RZ, 0x7610, R76 ;  /* 0x00007610ff4c7816 */ /* 0x000fe2000000004c */
[----:B------:R-:W4:Y:S04]  /*1b000*/  LDL R36, [R1+0x1378] ;  /* 0x0013780001247983 */ /* 0x000f280000100800 */
[----:B------:R0:W3:Y:S01]  /*1b010*/  @P2 LDG.E.U16 R62, desc[UR60][R158.64] ;  /* 0x0000003c9e3e2981 */ /* 0x0000e2000c1e1500 */
[----:B------:R-:W-:-:S02]  /*1b020*/  PRMT R77, RZ, 0x7610, R77 ;  /* 0x00007610ff4d7816 */ /* 0x000fc4000000004d */
[----:B------:R-:W-:Y:S01]  /*1b030*/  ISETP.GT.AND P1, PT, R20, 0xd, PT ;  /* 0x0000000d1400780c */ /* 0x000fe20003f24270 */
[----:B------:R-:W4:Y:S04]  /*1b040*/  LDL R30, [R1+0x137c] ;  /* 0x00137c00011e7983 */ /* 0x000f280000100800 */
[----:B------:R-:W0:Y:S04]  /*1b050*/  LDL R158, [R1+0x1398] ;  /* 0x00139800019e7983 */ /* 0x000e280000100800 */
[----:B------:R-:W0:Y:S02]  /*1b060*/  LDL R159, [R1+0x139c] ;  /* 0x00139c00019f7983 */ /* 0x000e240000100800 */
        /* <DEDUP_REMOVED lines=12> */
[----:B------:R-:W-:Y:S02]  /*1b130*/  PRMT R91, RZ, 0x7610, R91 ;  /* 0x00007610ff5b7816 */ /* 0x000fe4000000005b */
        /* <DEDUP_REMOVED lines=12> */
[----:B------:R-:W-:Y:S01]  /*1b200*/  @P2 IMAD.MOV.U32 R159, RZ, RZ, R36 ;  /* 0x000000ffff9f2224 */ /* 0x000fe200078e0024 */
        /* <DEDUP_REMOVED lines=274> */
[----:B0-----:R-:W-:Y:S01]  /*1c330*/  @P1 IMAD.MOV.U32 R158, RZ, RZ, R30 ;  /* 0x000000ffff9e1224 */ /* 0x001fe200078e001e */
[----:B------:R-:W-:Y:S01]  /*1c340*/  @P1 MOV R159, R36 ;  /* 0x00000024009f1202 */ /* 0x000fe20000000f00 */
[----:B------:R-:W3:Y:S04]  /*1c350*/  LDL R30, [R1+0x1214] ;  /* 0x00121400011e7983 */ /* 0x000ee80000100800 */
[----:B------:R0:W4:Y:S01]  /*1c360*/  @P1 LDG.E.U16 R52, desc[UR60][R158.64] ;  /* 0x0000003c9e341981 */ /* 0x000122000c1e1500 */
        /* <DEDUP_REMOVED lines=32> */
[----:B----4-:R-:W-:Y:S01]  /*1c570*/  @P0 IMAD.MOV.U32 R159, RZ, RZ, R36 ;  /* 0x000000ffff9f0224 */ /* 0x010fe200078e0024 */
        /* <DEDUP_REMOVED lines=363> */
[----:B------:R-:W4:Y:S01]  /*1dc30*/  LDL R159, [R1+0x1068] ;  /* 0x00106800019f7983 */ /* 0x000f220000100800 */
[----:B------:R-:W-:Y:S01]  /*1dc40*/  PRMT R115, RZ, 0x7610, R115 ;  /* 0x00007610ff737816 */ /* 0x000fe20000000073 */
[----:B--2---:R-:W-:Y:S01]  /*1dc50*/  @P0 IMAD.MOV.U32 R158, RZ, RZ, R37 ;  /* 0x000000ffff9e0224 */ /* 0x004fe200078e0025 */
[----:B------:R-:W-:Y:S01]  /*1dc60*/  ISETP.GT.AND P1, PT, R20, 0x40, PT ;  /* 0x000000401400780c */ /* 0x000fe20003f24270 */
[----:B------:R-:W2:Y:S04]  /*1dc70*/  LDL R37, [R1+0x1044] ;  /* 0x0010440001257983 */ /* 0x000ea80000100800 */
[----:B----4-:R0:W4:Y:S04]  /*1dc80*/  @P0 LDG.E.U16 R115, desc[UR60][R158.64] ;  /* 0x0000003c9e730981 */ /* 0x010128000c1e1500 */
[----:B------:R-:W0:Y:S04]  /*1dc90*/  LDL R158, [R1+0x1060] ;  /* 0x00106000019e7983 */ /* 0x000e280000100800 */
[----:B------:R-:W0:Y:S01]  /*1dca0*/  LDL R159, [R1+0x1064] ;  /* 0x00106400019f7983 */ /* 0x000e220000100800 */
[----:B------:R-:W-:-:S02]  /*1dcb0*/  PRMT R114, RZ, 0x7610, R114 ;  /* 0x00007610ff727816 */ /* 0x000fc40000000072 */
[----:B------:R-:W-:Y:S02]  /*1dcc0*/  PRMT R155, RZ, 0x7610, R155 ;  /* 0x00007610ff9b7816 */ /* 0x000fe4000000009b */
[----:B0-----:R-:W-:-:S04]  /*1dcd0*/  @P0 LOP3.LUT R159, R159, R158, RZ, 0x3c, !PT ;  /* 0x0000009e9f9f0212 */ /* 0x001fc800078e3cff */
[----:B------:R-:W-:-:S04]  /*1dce0*/  @P0 LOP3.LUT R158, R159, R158, RZ, 0x3c, !PT ;  /* 0x0000009e9f9e0212 */ /* 0x000fc800078e3cff */
[----:B------:R-:W-:-:S05]  /*1dcf0*/  @P0 LOP3.LUT R159, R159, R158, RZ, 0x3c, !PT ;  /* 0x0000009e9f9f0212 */ /* 0x000fca00078e3cff */
[----:B------:R0:W4:Y:S02]  /*1dd00*/  @P0 LDG.E.U16 R114, desc[UR60][R158.64] ;  /* 0x0000003c9e720981 */ /* 0x000124000c1e1500 */
        /* <DEDUP_REMOVED lines=20> */
[----:B------:R-:W3:Y:S01]  /*1de50*/  LDL R159, [R1+0x1040] ;  /* 0x00104000019f7983 */ /* 0x000ee20000100800 */
[----:B------:R-:W-:Y:S01]  /*1de60*/  PRMT R251, RZ, 0x7610, R251 ;  /* 0x00007610fffb7816 */ /* 0x000fe200000000fb */
[----:B--2---:R-:W-:Y:S01]  /*1de70*/  @P2 IMAD.MOV.U32 R158, RZ, RZ, R37 ;  /* 0x000000ffff9e2224 */ /* 0x004fe200078e0025 */
[----:B------:R-:W-:Y:S01]  /*1de80*/  ISETP.GT.AND P0, PT, R20, 0x42, PT ;  /* 0x000000421400780c */ /* 0x000fe20003f04270 */
[----:B------:R-:W2:Y:S04]  /*1de90*/  LDL R37, [R1+0x101c] ;  /* 0x00101c0001257983 */ /* 0x000ea80000100800 */
[----:B---3--:R0:W3:Y:S04]  /*1dea0*/  @P2 LDG.E.U16 R251, desc[UR60][R158.64] ;  /* 0x0000003c9efb2981 */ /* 0x0080e8000c1e1500 */
[----:B------:R-:W0:Y:S04]  /*1deb0*/  LDL R158, [R1+0x1038] ;  /* 0x00103800019e7983 */ /* 0x000e280000100800 */
[----:B------:R-:W0:Y:S01]  /*1dec0*/  LDL R159, [R1+0x103c] ;  /* 0x00103c00019f7983 */ /* 0x000e220000100800 */
[----:B------:R-:W-:-:S02]  /*1ded0*/  PRMT R250, RZ, 0x7610, R250 ;  /* 0x00007610fffa7816 */ /* 0x000fc400000000fa */
[----:B------:R-:W-:Y:S02]  /*1dee0*/  PRMT R249, RZ, 0x7610, R249 ;  /* 0x00007610fff97816 */ /* 0x000fe400000000f9 */
[----:B0-----:R-:W-:-:S04]  /*1def0*/  @P0 LOP3.LUT R159, R159, R158, RZ, 0x3c, !PT ;  /* 0x0000009e9f9f0212 */ /* 0x001fc800078e3cff */
[----:B------:R-:W-:-:S04]  /*1df00*/  @P0 LOP3.LUT R158, R159, R158, RZ, 0x3c, !PT ;  /* 0x0000009e9f9e0212 */ /* 0x000fc800078e3cff */
[----:B------:R-:W-:-:S05]  /*1df10*/  @P0 LOP3.LUT R159, R159, R158, RZ, 0x3c, !PT ;  /* 0x0000009e9f9f0212 */ /* 0x000fca00078e3cff */
[----:B------:R0:W3:Y:S02]  /*1df20*/  @P0 LDG.E.U16 R250, desc[UR60][R158.64] ;  /* 0x0000003c9efa0981 */ /* 0x0000e4000c1e1500 */
[----:B0-----:R-:W-:Y:S02]  /*1df30*/  @P0 IMAD.MOV.U32 R158, RZ, RZ, R30 ;  /* 0x000000ffff9e0224 */ /* 0x001fe400078e001e */
[----:B------:R-:W-:Y:S01]  /*1df40*/  @P0 IMAD.MOV.U32 R159, RZ, RZ, R36 ;  /* 0x000000ffff9f0224 */ /* 0x000fe200078e0024 */
[----:B------:R-:W-:Y:S01]  /*1df50*/  ISETP.GT.AND P1, PT, R20, 0x43, PT ;  /* 0x000000431400780c */ /* 0x000fe20003f24270 */
[----:B------:R-:W4:Y:S04]  /*1df60*/  LDL R36, [R1+0x1008] ;  /* 0x0010080001247983 */ /* 0x000f280000100800 */
[----:B------:R0:W3:Y:S01]  /*1df70*/  @P0 LDG.E.U16 R249, desc[UR60][R158.64] ;  /* 0x0000003c9ef90981 */ /* 0x0000e2000c1e1500 */
[----:B------:R-:W-:-:S02]  /*1df80*/  PRMT R248, RZ, 0x7610, R248 ;  /* 0x00007610fff87816 */ /* 0x000fc400000000f8 */
[----:B------:R-:W-:Y:S01]  /*1df90*/  PRMT R247, RZ, 0x7610, R247 ;  /* 0x00007610fff77816 */ /* 0x000fe200000000f7 */
        /* <DEDUP_REMOVED lines=9> */
[----:B------:R-:W-:Y:S02]  /*1e030*/  ISETP.GT.AND P2, PT, R20, 0x44, PT ;  /* 0x000000441400780c */ /* 0x000fe40003f44270 */
        /* <DEDUP_REMOVED lines=25> */
[----:B------:R-:W4:Y:S04]  /*1e1d0*/  LDL R30, [R1+0xfe4] ;  /* 0x000fe400011e7983 */ /* 0x000f280000100800 */
[----:B------:R-:W0:Y:S04]  /*1e1e0*/  LDL R158, [R1+0x1000] ;  /* 0x00100000019e7983 */ /* 0x000e280000100800 */
[----:B------:R-:W0:Y:S02]  /*1e1f0*/  LDL R159, [R1+0x1004] ;  /* 0x00100400019f7983 */ /* 0x000e240000100800 */
[----:B0-----:R-:W-:-:S04]  /*1e200*/  @P0 LOP3.LUT R159, R159, R158, RZ, 0x3c, !PT ;  /* 0x0000009e9f9f0212 */ /* 0x001fc800078e3cff */
[----:B------:R-:W-:-:S04]  /*1e210*/  @P0 LOP3.LUT R158, R159, R158, RZ, 0x3c, !PT ;  /* 0x0000009e9f9e0212 */ /* 0x000fc800078e3cff */
[----:B------:R-:W-:-:S05]  /*1e220*/  @P0 LOP3.LUT R159, R159, R158, RZ, 0x3c, !PT ;  /* 0x0000009e9f9f0212 */ /* 0x000fca00078e3cff */
[----:B------:R2:W4:Y:S04]  /*1e230*/  @P0 LDG.E.U16 R243, desc[UR60][R158.64] ;  /* 0x0000003c9ef30981 */ /* 0x000528000c1e1500 */
[----:B------:R-:W3:Y:S01]  /*1e240*/  LDL R159, [R1+0xff8] ;  /* 0x000ff800019f7983 */ /* 0x000ee20000100800 */
[----:B--2---:R-:W-:Y:S01]  /*1e250*/  @P1 IMAD.MOV.U32 R158, RZ, RZ, R37 ;  /* 0x000000ffff9e1224 */ /* 0x004fe200078e0025 */
[----:B------:R-:W-:Y:S02]  /*1e260*/  PRMT R144, RZ, 0x7610, R144 ;  /* 0x00007610ff907816 */ /* 0x000fe40000000090 */
[----:B------:R-:W-:Y:S01]  /*1e270*/  ISETP.GT.AND P2, PT, R20, 0x47, PT ;  /* 0x000000471400780c */ /* 0x000fe20003f44270 */
[----:B------:R-:W2:Y:S04]  /*1e280*/  LDL R37, [R1+0xfd4] ;  /* 0x000fd40001257983 */ /* 0x000ea80000100800 */
[----:B---3--:R0:W3:Y:S04]  /*1e290*/  @P1 LDG.E.U16 R145, desc[UR60][R158.64] ;  /* 0x0000003c9e911981 */ /* 0x0080e8000c1e1500 */
        /* <DEDUP_REMOVED lines=8> */
[----:B0-----:R-:W-:Y:S01]  /*1e320*/  @P2 IMAD.MOV.U32 R158, RZ, RZ, R36 ;  /* 0x000000ffff9e2224 */ /* 0x001fe200078e0024 */
[----:B------:R-:W-:Y:S01]  /*1e330*/  PRMT R112, RZ, 0x7610, R112 ;  /* 0x00007610ff707816 */ /* 0x000fe20000000070 */
[----:B------:R-:W3:Y:S04]  /*1e340*/  LDL R36, [R1+0xfc4] ;  /* 0x000fc40001247983 */ /* 0x000ee80000100800 */
[----:B----4-:R0:W4:Y:S04]  /*1e350*/  @P2 LDG.E.U16 R113, desc[UR60][R158.64] ;  /* 0x0000003c9e712981 */ /* 0x010128000c1e1500 */
[----:B------:R-:W2:Y:S01]  /*1e360*/  LDL R159, [R1+0xfe0] ;  /* 0x000fe000019f7983 */ /* 0x000ea20000100800 */
[----:B0-----:R-:W-:Y:S01]  /*1e370*/  @P2 IMAD.MOV.U32 R158, RZ, RZ, R30 ;  /* 0x000000ffff9e2224 */ /* 0x001fe200078e001e */
[----:B------:R-:W-:-:S02]  /*1e380*/  ISETP.GT.AND P0, PT, R20, 0x48, PT ;  /* 0x000000481400780c */ /* 0x000fc40003f04270 */
[----:B------:R-:W-:Y:S01]  /*1e390*/  PRMT R242, RZ, 0x7610, R242 ;  /* 0x00007610fff27816 */ /* 0x000fe200000000f2 */
[----:B------:R-:W4:Y:S04]  /*1e3a0*/  LDL R30, [R1+0xfbc] ;  /* 0x000fbc00011e7983 */ /* 0x000f280000100800 */
[----:B--2---:R0:W2:Y:S04]  /*1e3b0*/  @P2 LDG.E.U16 R112, desc[UR60][R158.64] ;  /* 0x0000003c9e702981 */ /* 0x0040a8000c1e1500 */
[----:B------:R-:W0:Y:S04]  /*1e3c0*/  LDL R158, [R1+0xfd8] ;  /* 0x000fd800019e7983 */ /* 0x000e280000100800 */
[----:B------:R-:W0:Y:S02]  /*1e3d0*/  LDL R159, [R1+0xfdc] ;  /* 0x000fdc00019f7983 */ /* 0x000e240000100800 */
[----:B0-----:R-:W-:-:S04]  /*1e3e0*/  @P0 LOP3.LUT R159, R159, R158, RZ, 0x3c, !PT ;  /* 0x0000009e9f9f0212 */ /* 0x001fc800078e3cff */
[----:B------:R-:W-:-:S04]  /*1e3f0*/  @P0 LOP3.LUT R158, R159, R158, RZ, 0x3c, !PT ;  /* 0x0000009e9f9e0212 */ /* 0x000fc800078e3cff */
[----:B------:R-:W-:-:S05]  /*1e400*/  @P0 LOP3.LUT R159, R159, R158, RZ, 0x3c, !PT ;  /* 0x0000009e9f9f0212 */ /* 0x000fca00078e3cff */
[----:B------:R0:W2:Y:S04]  /*1e410*/  @P0 LDG.E.U16 R242, desc[UR60][R158.64] ;  /* 0x0000003c9ef20981 */ /* 0x0000a8000c1e1500 */
[----:B------:R-:W3:Y:S01]  /*1e420*/  LDL R159, [R1+0xfd0] ;  /* 0x000fd000019f7983 */ /* 0x000ee20000100800 */
[----:B------:R-:W-:Y:S01]  /*1e430*/  PRMT R241, RZ, 0x7610, R241 ;  /* 0x00007610fff17816 */ /* 0x000fe200000000f1 */
[----:B0-----:R-:W-:Y:S01]  /*1e440*/  @P0 IMAD.MOV.U32 R158, RZ, RZ, R37 ;  /* 0x000000ffff9e0224 */ /* 0x001fe200078e0025 */
[----:B------:R-:W-:Y:S01]  /*1e450*/  ISETP.GT.AND P1, PT, R20, 0x49, PT ;  /* 0x000000491400780c */ /* 0x000fe20003f24270 */
[----:B------:R-:W2:Y:S04]  /*1e460*/  LDL R37, [R1+0xfac] ;  /* 0x000fac0001257983 */ /* 0x000ea80000100800 */
[----:B---3--:R0:W3:Y:S04]  /*1e470*/  @P0 LDG.E.U16 R241, desc[UR60][R158.64] ;  /* 0x0000003c9ef10981 */ /* 0x0080e8000c1e1500 */
[----:B------:R-:W0:Y:S04]  /*1e480*/  LDL R158, [R1+0xfc8] ;  /* 0x000fc800019e7983 */ /* 0x000e280000100800 */
[----:B------:R-:W0:Y:S01]  /*1e490*/  LDL R159, [R1+0xfcc] ;  /* 0x000fcc00019f7983 */ /* 0x000e220000100800 */
[----:B------:R-:W-:-:S02]  /*1e4a0*/  PRMT R240, RZ, 0x7610, R240 ;  /* 0x00007610fff07816 */ /* 0x000fc400000000f0 */
[----:B0-----:R-:W-:-:S04]  /*1e4b0*/  @P1 LOP3.LUT R159, R159, R158, RZ, 0x3c, !PT ;  /* 0x0000009e9f9f1212 */ /* 0x001fc800078e3cff */
[----:B------:R-:W-:-:S04]  /*1e4c0*/  @P1 LOP3.LUT R158, R159, R158, RZ, 0x3c, !PT ;  /* 0x0000009e9f9e1212 */ /* 0x000fc800078e3cff */
[----:B------:R-:W-:-:S05]  /*1e4d0*/  @P1 LOP3.LUT R159, R159, R158, RZ, 0x3c, !PT ;  /* 0x0000009e9f9f1212 */ /* 0x000fca00078e3cff */
[----:B------:R0:W3:Y:S04]  /*1e4e0*/  @P1 LDG.E.U16 R240, desc[UR60][R158.64] ;  /* 0x0000003c9ef01981 */ /* 0x0000e8000c1e1500 */
[----:B------:R-:W4:Y:S01]  /*1e4f0*/  LDL R159, [R1+0xfc0] ;  /* 0x000fc000019f7983 */ /* 0x000f220000100800 */
[----:B------:R-:W-:Y:S01]  /*1e500*/  PRMT R239, RZ, 0x7610, R239 ;  /* 0x00007610ffef7816 */ /* 0x000fe200000000ef */
[----:B0-----:R-:W-:Y:S01]  /*1e510*/  @P1 IMAD.MOV.U32 R158, RZ, RZ, R36 ;  /* 0x000000ffff9e1224 */ /* 0x001fe200078e0024 */
[----:B------:R-:W-:Y:S01]  /*1e520*/  ISETP.GT.AND P2, PT, R20, 0x4a, PT ;  /* 0x0000004a1400780c */ /* 0x000fe20003f44270 */
[----:B------:R-:W3:Y:S01]  /*1e530*/  LDL R36, [R1+0xf9c] ;  /* 0x000f9c0001247983 */ /* 0x000ee20000100800 */
[----:B------:R-:W-:-:S03]  /*1e540*/  PRMT R238, RZ, 0x7610, R238 ;  /* 0x00007610ffee7816 */ /* 0x000fc600000000ee */
[----:B----4-:R0:W4:Y:S04]  /*1e550*/  @P1 LDG.E.U16 R239, desc[UR60][R158.64] ;  /* 0x0000003c9eef1981 */ /* 0x010128000c1e1500 */
[----:B------:R-:W2:Y:S04]  /*1e560*/  LDL R159, [R1+0xfb8] ;  /* 0x000fb800019f7983 */ /* 0x000ea80000100800 */
[----:B0-----:R-:W-:Y:S01]  /*1e570*/  @P2 IMAD.MOV.U32 R158, RZ, RZ, R30 ;  /* 0x000000ffff9e2224 */ /* 0x001fe200078e001e */
[----:B------:R-:W-:Y:S02]  /*1e580*/  PRMT R237, RZ, 0x7610, R237 ;  /* 0x00007610ffed7816 */ /* 0x000fe400000000ed */
[----:B------:R-:W-:Y:S01]  /*1e590*/  ISETP.GT.AND P0, PT, R20, 0x4b, PT ;  /* 0x0000004b1400780c */ /* 0x000fe20003f04270 */
        /* <DEDUP_REMOVED lines=11> */
[----:B------:R-:W-:Y:S01]  /*1e650*/  PRMT R235, RZ, 0x7610, R235 ;  /* 0x00007610ffeb7816 */ /* 0x000fe200000000eb */
[----:B------:R-:W2:Y:S04]  /*1e660*/  LDL R37, [R1+0xf84] ;  /* 0x000f840001257983 */ /* 0x000ea80000100800 */
[----:B---3--:R0:W3:Y:S04]  /*1e670*/  @P0 LDG.E.U16 R236, desc[UR60][R158.64] ;  /* 0x0000003c9eec0981 */ /* 0x0080e8000c1e1500 */
[----:B------:R-:W0:Y:S04]  /*1e680*/  LDL R158, [R1+0xfa0] ;  /* 0x000fa000019e7983 */ /* 0x000e280000100800 */
[----:B------:R-:W0:Y:S01]  /*1e690*/  LDL R159, [R1+0xfa4] ;  /* 0x000fa400019f7983 */ /* 0x000e220000100800 */
[----:B------:R-:W-:-:S02]  /*1e6a0*/  ISETP.GT.AND P1, PT, R20, 0x4c, PT ;  /* 0x0000004c1400780c */ /* 0x000fc40003f24270 */
        /* <DEDUP_REMOVED lines=43> */
[----:B0-----:R-:W-:Y:S02]  /*1e960*/  @P0 MOV R158, R30 ;  /* 0x0000001e009e0202 */ /* 0x001fe40000000f00 */
[----:B------:R-:W-:Y:S01]  /*1e970*/  PRMT R110, RZ, 0x7610, R110 ;  /* 0x00007610ff6e7816 */ /* 0x000fe2000000006e */
[----:B------:R-:W4:Y:S04]  /*1e980*/  LDL R30, [R1+0xf44] ;  /* 0x000f4400011e7983 */ /* 0x000f280000100800 */
[----:B--2---:R0:W2:Y:S04]  /*1e990*/  @P0 LDG.E.U16 R111, desc[UR60][R158.64] ;  /* 0x0000003c9e6f0981 */ /* 0x0040a8000c1e1500 */
[----:B------:R-:W0:Y:S04]  /*1e9a0*/  LDL R158, [R1+0xf60] ;  /* 0x000f6000019e7983 */ /* 0x000e280000100800 */
[----:B------:R-:W0:Y:S01]  /*1e9b0*/  LDL R159, [R1+0xf64] ;  /* 0x000f6400019f7983 */ /* 0x000e220000100800 */
[----:B------:R-:W-:-:S02]  /*1e9c0*/  ISETP.GT.AND P1, PT, R20, 0x50, PT ;  /* 0x000000501400780c */ /* 0x000fc40003f24270 */
        /* <DEDUP_REMOVED lines=371> */
[----:B0-----:R-:W-:-:S03]  /*20100*/  @P3 IMAD.MOV.U32 R158, RZ, RZ, R30 ;  /* 0x000000ffff9e3224 */ /* 0x001fc600078e001e */
[----:B------:R-:W4:Y:S01]  /*20110*/  LDL.LU R30, [R1+0xcc4] ;  /* 0x000cc400011e7983 */ /* 0x000f220000300800 */
[----:B------:R-:W-:-:S03]  /*20120*/  ISETP.GT.AND P1, PT, R20, 0x6d, PT ;  /* 0x0000006d1400780c */ /* 0x000fc60003f24270 */
[----:B--2---:R0:W2:Y:S04]  /*20130*/  @P3 LDG.E.U16 R181, desc[UR60][R158.64] ;  /* 0x0000003c9eb53981 */ /* 0x0040a8000c1e1500 */
[----:B------:R-:W0:Y:S04]  /*20140*/  LDL R158, [R1+0xd88] ;  /* 0x000d8800019e7983 */ /* 0x000e280000100800 */
[----:B------:R-:W0:Y:S01]  /*20150*/  LDL R159, [R1+0xd8c] ;  /* 0x000d8c00019f7983 */ /* 0x000e220000100800 */
[----:B------:R-:W-:Y:S02]  /*20160*/  PRMT R180, RZ, 0x7610, R180 ;  /* 0x00007610ffb47816 */ /* 0x000fe400000000b4 */
        /* <DEDUP_REMOVED lines=26> */
[----:B------:R-:W-:-:S04]  /*20310*/  ISETP.GT.AND P2, PT, R20, 0x72, PT ;  /* 0x000000721400780c */ /* 0x000fc80003f44270 */
[----:B--2---:R0:W2:Y:S04]  /*20320*/  @P3 LDG.E.U16 R176, desc[UR60][R158.64] ;  /* 0x0000003c9eb03981 */ /* 0x0040a8000c1e1500 */
[----:B------:R-:W0:Y:S04]  /*20330*/  LDL R158, [R1+0xd38] ;  /* 0x000d3800019e7983 */ /* 0x000e280000100800 */
[----:B------:R-:W0:Y:S01]  /*20340*/  LDL R159, [R1+0xd3c] ;  /* 0x000d3c00019f7983 */ /* 0x000e220000100800 */
[----:B------:R-:W-:Y:S02]  /*20350*/  PRMT R175, RZ, 0x7610, R175 ;  /* 0x00007610ffaf7816 */ /* 0x000fe400000000af */
[----:B0-----:R-:W-:-:S04]  /*20360*/  @P2 LOP3.LUT R159, R159, R158, RZ, 0x3c, !PT ;  /* 0x0000009e9f9f2212 */ /* 0x001fc800078e3cff */
[----:B------:R-:W-:-:S04]  /*20370*/  @P2 LOP3.LUT R158, R159, R158, RZ, 0x3c, !PT ;  /* 0x0000009e9f9e2212 */ /* 0x000fc800078e3cff */
[----:B------:R-:W-:-:S05]  /*20380*/  @P2 LOP3.LUT R159, R159, R158, RZ, 0x3c, !PT ;  /* 0x0000009e9f9f2212 */ /* 0x000fca00078e3cff */
[----:B------:R0:W2:Y:S04]  /*20390*/  @P2 LDG.E.U16 R175, desc[UR60][R158.64] ;  /* 0x0000003c9eaf2981 */ /* 0x0000a8000c1e1500 */
[----:B------:R-:W3:Y:S01]  /*203a0*/  LDL R159, [R1+0xd30] ;  /* 0x000d3000019f7983 */ /* 0x000ee20000100800 */
[----:B------:R-:W-:Y:S01]  /*203b0*/  PRMT R174, RZ, 0x7610, R174 ;  /* 0x00007610ffae7816 */ /* 0x000fe200000000ae */
[----:B0-----:R-:W-:Y:S02]  /*203c0*/  @P2 IMAD.MOV.U32 R158, RZ, RZ, R37 ;  /* 0x000000ffff9e2224 */ /* 0x001fe400078e0025 */
[----:B------:R-:W4:Y:S01]  /*203d0*/  LDL.LU R37, [R1+0xcac] ;  /* 0x000cac0001257983 */ /* 0x000f220000300800 */
[----:B------:R-:W-:-:S03]  /*203e0*/  ISETP.GT.AND P3, PT, R20, 0x7a, PT ;  /* 0x0000007a1400780c */ /* 0x000fc60003f64270 */
[----:B---3--:R0:W3:Y:S04]  /*203f0*/  @P2 LDG.E.U16 R174, desc[UR60][R158.64] ;  /* 0x0000003c9eae2981 */ /* 0x0080e8000c1e1500 */
[----:B------:R-:W0:Y:S04]  /*20400*/  LDL R158, [R1+0xcb8] ;  /* 0x000cb800019e7983 */ /* 0x000e280000100800 */
[----:B------:R-:W0:Y:S01]  /*20410*/  LDL R159, [R1+0xcbc] ;  /* 0x000cbc00019f7983 */ /* 0x000e220000100800 */
[----:B------:R-:W-:Y:S02]  /*20420*/  PRMT R173, RZ, 0x7610, R173 ;  /* 0x00007610ffad7816 */ /* 0x000fe400000000ad */
[----:B0-----:R-:W-:-:S04]  /*20430*/  @P3 LOP3.LUT R159, R159, R158, RZ, 0x3c, !PT ;  /* 0x0000009e9f9f3212 */ /* 0x001fc800078e3cff */
[----:B------:R-:W-:-:S04]  /*20440*/  @P3 LOP3.LUT R158, R159, R158, RZ, 0x3c, !PT ;  /* 0x0000009e9f9e3212 */ /* 0x000fc800078e3cff */
[----:B------:R-:W-:-:S05]  /*20450*/  @P3 LOP3.LUT R159, R159, R158, RZ, 0x3c, !PT ;  /* 0x0000009e9f9f3212 */ /* 0x000fca00078e3cff */
[----:B------:R0:W3:Y:S04]  /*20460*/  @P3 LDG.E.U16 R173, desc[UR60][R158.64] ;  /* 0x0000003c9ead3981 */ /* 0x0000e8000c1e1500 */
[----:B------:R-:W2:Y:S01]  /*20470*/  LDL R159, [R1+0xcb0] ;  /* 0x000cb000019f7983 */ /* 0x000ea20000100800 */
[----:B------:R-:W-:Y:S01]  /*20480*/  PRMT R172, RZ, 0x7610, R172 ;  /* 0x00007610ffac7816 */ /* 0x000fe200000000ac */
[----:B0-----:R-:W-:Y:S01]  /*20490*/  @P3 IMAD.MOV.U32 R158, RZ, RZ, R36 ;  /* 0x000000ffff9e3224 */ /* 0x001fe200078e0024 */
[----:B------:R-:W-:Y:S01]  /*204a0*/  ISETP.GT.AND P2, PT, R20, 0x73, PT ;  /* 0x000000731400780c */ /* 0x000fe20003f44270 */
[----:B------:R-:W3:Y:S04]  /*204b0*/  LDL R36, [R1+0xd84] ;  /* 0x000d840001247983 */ /* 0x000ee80000100800 */
[----:B--2---:R0:W2:Y:S04]  /*204c0*/  @P3 LDG.E.U16 R172, desc[UR60][R158.64] ;  /* 0x0000003c9eac3981 */ /* 0x0040a8000c1e1500 */
[----:B------:R-:W0:Y:S04]  /*204d0*/  LDL R158, [R1+0xd28] ;  /* 0x000d2800019e7983 */ /* 0x000e280000100800 */
[----:B------:R-:W0:Y:S01]  /*204e0*/  LDL R159, [R1+0xd2c] ;  /* 0x000d2c00019f7983 */ /* 0x000e220000100800 */
[----:B------:R-:W-:-:S02]  /*204f0*/  PRMT R171, RZ, 0x7610, R171 ;  /* 0x00007610ffab7816 */ /* 0x000fc400000000ab */
[----:B0-----:R-:W-:-:S04]  /*20500*/  @P2 LOP3.LUT R159, R159, R158, RZ, 0x3c, !PT ;  /* 0x0000009e9f9f2212 */ /* 0x001fc800078e3cff */
[----:B------:R-:W-:-:S04]  /*20510*/  @P2 LOP3.LUT R158, R159, R158, RZ, 0x3c, !PT ;  /* 0x0000009e9f9e2212 */ /* 0x000fc800078e3cff */
[----:B------:R-:W-:-:S05]  /*20520*/  @P2 LOP3.LUT R159, R159, R158, RZ, 0x3c, !PT ;  /* 0x0000009e9f9f2212 */ /* 0x000fca00078e3cff */
[----:B------:R0:W2:Y:S04]  /*20530*/  @P2 LDG.E.U16 R171, desc[UR60][R158.64] ;  /* 0x0000003c9eab2981 */ /* 0x0000a8000c1e1500 */
        /* <DEDUP_REMOVED lines=10> */
[----:B----4-:R-:W-:-:S05]  /*205e0*/  @P3 IMAD.MOV.U32 R158, RZ, RZ, R37 ;  /* 0x000000ffff9e3224 */ /* 0x010fca00078e0025 */
[----:B---3--:R0:W3:Y:S04]  /*205f0*/  @P3 LDG.E.U16 R169, desc[UR60][R158.64] ;  /* 0x0000003c9ea93981 */ /* 0x0080e8000c1e1500 */
[----:B------:R-:W0:Y:S04]  /*20600*/  LDL R158, [R1+0xca0] ;  /* 0x000ca000019e7983 */ /* 0x000e280000100800 */
[----:B------:R-:W0:Y:S01]  /*20610*/  LDL R159, [R1+0xca4] ;  /* 0x000ca400019f7983 */ /* 0x000e220000100800 */
[----:B------:R-:W-:Y:S02]  /*20620*/  PRMT R168, RZ, 0x7610, R168 ;  /* 0x00007610ffa87816 */ /* 0x000fe400000000a8 */
[----:B0-----:R-:W-:-:S04]  /*20630*/  @P3 LOP3.LUT R159, R159, R158, RZ, 0x3c, !PT ;  /* 0x0000009e9f9f3212 */ /* 0x001fc800078e3cff */
[----:B------:R-:W-:-:S04]  /*20640*/  @P3 LOP3.LUT R158, R159, R158, RZ, 0x3c, !PT ;  /* 0x0000009e9f9e3212 */ /* 0x000fc800078e3cff */
[----:B------:R-:W-:-:S05]  /*20650*/  @P3 LOP3.LUT R159, R159, R158, RZ, 0x3c, !PT ;  /* 0x0000009e9f9f3212 */ /* 0x000fca00078e3cff */
[----:B------:R0:W4:Y:S04]  /*20660*/  @P3 LDG.E.U16 R168, desc[UR60][R158.64] ;  /* 0x0000003c9ea83981 */ /* 0x000128000c1e1500 */
        /* <DEDUP_REMOVED lines=16> */
[----:B0-----:R-:W-:-:S04]  /*20770*/  @P2 LOP3.LUT R159, R159, R158, RZ, 0x3c, !PT ;  /* 0x0000009e9f9f2212 */ /* 0x001fc800078e3cff */
[----:B------:R-:W-:-:S04]  /*20780*/  @P2 LOP3.LUT R158, R159, R158, RZ, 0x3c, !PT ;  /* 0x0000009e9f9e2212 */ /* 0x000fc800078e3cff */
[----:B------:R-:W-:-:S05]  /*20790*/  @P2 LOP3.LUT R159, R159, R158, RZ, 0x3c, !PT ;  /* 0x0000009e9f9f2212 */ /* 0x000fca00078e3cff */
[----:B------:R0:W2:Y:S04]  /*207a0*/  @P2 LDG.E.U16 R165, desc[UR60][R158.64] ;  /* 0x0000003c9ea52981 */ /* 0x0000a8000c1e1500 */
[----:B------:R-:W0:Y:S04]  /*207b0*/  LDL R158, [R1+0xc98] ;  /* 0x000c9800019e7983 */ /* 0x000e280000100800 */
[----:B------:R-:W0:Y:S01]  /*207c0*/  LDL R159, [R1+0xc9c] ;  /* 0x000c9c00019f7983 */ /* 0x000e220000100800 */
[----:B------:R-:W-:Y:S02]  /*207d0*/  ISETP.GT.AND P3, PT, R20, 0x7c, PT ;  /* 0x0000007c1400780c */ /* 0x000fe40003f64270 */
[----:B------:R-:W-:-:S11]  /*207e0*/  PRMT R164, RZ, 0x7610, R164 ;  /* 0x00007610ffa47816 */ /* 0x000fd600000000a4 */
        /* <DEDUP_REMOVED lines=12> */
[----:B------:R-:W4:Y:S01]  /*208b0*/  LDL R159, [R1+0xd08] ;  /* 0x000d0800019f7983 */ /* 0x000f220000100800 */
[----:B------:R-:W-:Y:S01]  /*208c0*/  PRMT R162, RZ, 0x7610, R162 ;  /* 0x00007610ffa27816 */ /* 0x000fe200000000a2 */
[----:B---3--:R-:W-:Y:S01]  /*208d0*/  @P1 IMAD.MOV.U32 R158, RZ, RZ, R36 ;  /* 0x000000ffff9e1224 */ /* 0x008fe200078e0024 */
[----:B------:R-:W-:Y:S01]  /*208e0*/  PRMT R161, RZ, 0x7610, R161 ;  /* 0x00007610ffa17816 */ /* 0x000fe200000000a1 */
[----:B------:R-:W3:Y:S04]  /*208f0*/  LDL R36, [R1+0xdec] ;  /* 0x000dec0001247983 */ /* 0x000ee80000100800 */
[----:B----4-:R0:W4:Y:S04]  /*20900*/  @P1 LDG.E.U16 R162, desc[UR60][R158.64] ;  /* 0x0000003c9ea21981 */ /* 0x010128000c1e1500 */
[----:B------:R-:W0:Y:S04]  /*20910*/  LDL R158, [R1+0xd00] ;  /* 0x000d0000019e7983 */ /* 0x000e280000100800 */
[----:B------:R-:W0:Y:S02]  /*20920*/  LDL R159, [R1+0xd04] ;  /* 0x000d0400019f7983 */ /* 0x000e240000100800 */
[----:B0-----:R-:W-:-:S04]  /*20930*/  @P1 LOP3.LUT R159, R159, R158, RZ, 0x3c, !PT ;  /* 0x0000009e9f9f1212 */ /* 0x001fc800078e3cff */
[----:B------:R-:W-:-:S04]  /*20940*/  @P1 LOP3.LUT R158, R159, R158, RZ, 0x3c, !PT ;  /* 0x0000009e9f9e1212 */ /* 0x000fc800078e3cff */
[----:B------:R-:W-:-:S05]  /*20950*/  @P1 LOP3.LUT R159, R159, R158, RZ, 0x3c, !PT ;  /* 0x0000009e9f9f1212 */ /* 0x000fca00078e3cff */
[----:B------:R0:W4:Y:S04]  /*20960*/  @P1 LDG.E.U16 R161, desc[UR60][R158.64] ;  /* 0x0000003c9ea11981 */ /* 0x000128000c1e1500 */
[----:B------:R-:W0:Y:S01]  /*20970*/  LDL R159, [R1+0xc8c] ;  /* 0x000c8c00019f7983 */ /* 0x000e220000100800 */
[----:B------:R-:W-:Y:S02]  /*20980*/  ISETP.GT.AND P2, PT, R20, 0x7d, PT ;  /* 0x0000007d1400780c */ /* 0x000fe40003f44270 */
[----:B------:R-:W-:Y:S01]  /*20990*/  PRMT R160, RZ, 0x7610, R160 ;  /* 0x00007610ffa07816 */ /* 0x000fe200000000a0 */
[----:B------:R1:W-:Y:S10]  /*209a0*/  STL [R1+0x1958], R22 ;  /* 0x0019581601007387 */ /* 0x0003f40000100800 */
[----:B0-----:R-:W-:-:S02]  /*209b0*/  @P2 IMAD.MOV.U32 R158, RZ, RZ, R159 ;  /* 0x000000ffff9e2224 */ /* 0x001fc400078e009f */
[----:B------:R-:W-:Y:S02]  /*209c0*/  @P2 IMAD.MOV.U32 R159, RZ, RZ, R22 ;  /* 0x000000ffff9f2224 */ /* 0x000fe400078e0016 */
[----:B-1----:R-:W2:Y:S04]  /*209d0*/  LDL R22, [R1+0xc84] ;  /* 0x000c840001167983 */ /* 0x002ea80000100800 */
[----:B------:R2:W4:Y:S04]  /*209e0*/  @P2 LDG.E.U16 R160, desc[UR60][R158.64] ;  /* 0x0000003c9ea02981 */ /* 0x000528000c1e1500 */
[----:B------:R-:W3:Y:S01]  /*209f0*/  LDL R159, [R1+0xc80] ;  /* 0x000c8000019f7983 */ /* 0x000ee20000100800 */
[----:B------:R-:W-:Y:S01]  /*20a00*/  PRMT R157, RZ, 0x7610, R157 ;  /* 0x00007610ff9d7816 */ /* 0x000fe2000000009d */
[----:B--2---:R-:W-:-:S02]  /*20a10*/  @P2 IMAD.MOV.U32 R158, RZ, RZ, R22 ;  /* 0x000000ffff9e2224 */ /* 0x004fc400078e0016 */
[----:B------:R-:W2:Y:S04]  /*20a20*/  LDL.LU R22, [R1+0xc64] ;  /* 0x000c640001167983 */ /* 0x000ea80000300800 */
[----:B---3--:R0:W3:Y:S04]  /*20a30*/  @P2 LDG.E.U16 R157, desc[UR60][R158.64] ;  /* 0x0000003c9e9d2981 */ /* 0x0080e8000c1e1500 */
[----:B------:R-:W0:Y:S04]  /*20a40*/  LDL R158, [R1+0xdf0] ;  /* 0x000df000019e7983 */ /* 0x000e280000100800 */
[----:B------:R-:W0:Y:S01]  /*20a50*/  LDL R159, [R1+0xdf4] ;  /* 0x000df400019f7983 */ /* 0x000e220000100800 */
[----:B------:R-:W-:-:S02]  /*20a60*/  PRMT R136, RZ, 0x7610, R136 ;  /* 0x00007610ff887816 */ /* 0x000fc40000000088 */
[----:B------:R-:W-:Y:S02]  /*20a70*/  ISETP.GT.AND P1, PT, R20, 0x67, PT ;  /* 0x000000671400780c */ /* 0x000fe40003f24270 */
        /* <DEDUP_REMOVED lines=8> */
[----:B------:R-:W2:Y:S04]  /*20b00*/  LDL R36, [R1+0xd64] ;  /* 0x000d640001247983 */ /* 0x000ea80000100800 */
[----:B----4-:R0:W4:Y:S04]  /*20b10*/  @P1 LDG.E.U16 R105, desc[UR60][R158.64] ;  /* 0x0000003c9e691981 */ /* 0x010128000c1e1500 */
        /* <DEDUP_REMOVED lines=8> */
[----:B------:R-:W-:Y:S02]  /*20ba0*/  ISETP.GT.AND P0, PT, R20, 0x6e, PT ;  /* 0x0000006e1400780c */ /* 0x000fe40003f04270 */
[----:B------:R-:W-:-:S11]  /*20bb0*/  PRMT R135, RZ, 0x7610, R135 ;  /* 0x00007610ff877816 */ /* 0x000fd60000000087 */
        /* <DEDUP_REMOVED lines=19> */
[----:B------:R-:W3:Y:S01]  /*20cf0*/  LDL R159, [R1+0xd60] ;  /* 0x000d6000019f7983 */ /* 0x000ee20000100800 */
[----:B------:R-:W-:Y:S01]  /*20d00*/  PRMT R102, RZ, 0x7610, R102 ;  /* 0x00007610ff667816 */ /* 0x000fe20000000066 */
[----:B--2---:R-:W-:Y:S02]  /*20d10*/  @P1 IMAD.MOV.U32 R158, RZ, RZ, R36 ;  /* 0x000000ffff9e1224 */ /* 0x004fe400078e0024 */
[----:B------:R-:W2:Y:S01]  /*20d20*/  LDL.LU R36, [R1+0xc7c] ;  /* 0x000c7c0001247983 */ /* 0x000ea20000300800 */
        /* <DEDUP_REMOVED lines=18> */
[----:B------:R-:W-:Y:S02]  /*20e50*/  ISETP.GT.AND P1, PT, R20, 0x77, PT ;  /* 0x000000771400780c */ /* 0x000fe40003f24270 */
[----:B------:R-:W-:-:S11]  /*20e60*/  PRMT R101, RZ, 0x7610, R101 ;  /* 0x00007610ff657816 */ /* 0x000fd60000000065 */
[----:B0-----:R-:W-:-:S04]  /*20e70*/  @P1 LOP3.LUT R159, R159, R158, RZ, 0x3c, !PT ;  /* 0x0000009e9f9f1212 */ /* 0x001fc800078e3cff */
[----:B------:R-:W-:-:S04]  /*20e80*/  @P1 LOP3.LUT R158, R159, R158, RZ, 0x3c, !PT ;  /* 0x0000009e9f9e1212 */ /* 0x000fc800078e3cff */
[----:B------:R-:W-:-:S05]  /*20e90*/  @P1 LOP3.LUT R159, R159, R158, RZ, 0x3c, !PT ;  /* 0x0000009e9f9f1212 */ /* 0x000fca00078e3cff */
[----:B------:R0:W3:Y:S04]  /*20ea0*/  @P1 LDG.E.U16 R101, desc[UR60][R158.64] ;  /* 0x0000003c9e651981 */ /* 0x0000e8000c1e1500 */
[----:B------:R-:W0:Y:S04]  /*20eb0*/  LDL R158, [R1+0xce0] ;  /* 0x000ce000019e7983 */ /* 0x000e280000100800 */
[----:B------:R-:W0:Y:S01]  /*20ec0*/  LDL R159, [R1+0xce4] ;  /* 0x000ce400019f7983 */ /* 0x000e220000100800 */
[----:B------:R-:W-:Y:S02]  /*20ed0*/  PRMT R100, RZ, 0x7610, R100 ;  /* 0x00007610ff647816 */ /* 0x000fe40000000064 */
[----:B------:R-:W-:-:S02]  /*20ee0*/  ISETP.GT.AND P0, PT, R20, 0x7e, PT ;  /* 0x0000007e1400780c */ /* 0x000fc40003f04270 */
[----:B0-----:R-:W-:-:S04]  /*20ef0*/  @P1 LOP3.LUT R159, R159, R158, RZ, 0x3c, !PT ;  /* 0x0000009e9f9f1212 */ /* 0x001fc800078e3cff */
[----:B------:R-:W-:-:S04]  /*20f00*/  @P1 LOP3.LUT R158, R159, R158, RZ, 0x3c, !PT ;  /* 0x0000009e9f9e1212 */ /* 0x000fc800078e3cff */
[----:B------:R-:W-:-:S05]  /*20f10*/  @P1 LOP3.LUT R159, R159, R158, RZ, 0x3c, !PT ;  /* 0x0000009e9f9f1212 */ /* 0x000fca00078e3cff */
[----:B------:R2:W3:Y:S04]  /*20f20*/  @P1 LDG.E.U16 R100, desc[UR60][R158.64] ;  /* 0x0000003c9e641981 */ /* 0x0004e8000c1e1500 */
[----:B------:R-:W4:Y:S01]  /*20f30*/  LDL R159, [R1+0xc78] ;  /* 0x000c7800019f7983 */ /* 0x000f220000100800 */
[----:B------:R-:W-:Y:S01]  /*20f40*/  PRMT R131, RZ, 0x7610, R131 ;  /* 0x00007610ff837816 */ /* 0x000fe20000000083 */
[----:B--2---:R-:W-:-:S05]  /*20f50*/  @P0 IMAD.MOV.U32 R158, RZ, RZ, R36 ;  /* 0x000000ffff9e0224 */ /* 0x004fca00078e0024 */
[----:B----4-:R0:W2:Y:S04]  /*20f60*/  @P0 LDG.E.U16 R131, desc[UR60][R158.64] ;  /* 0x0000003c9e830981 */ /* 0x0100a8000c1e1500 */
        /* <DEDUP_REMOVED lines=10> */
[----:B------:R-:W-:-:S02]  /*21010*/  PRMT R99, RZ, 0x7610, R99 ;  /* 0x00007610ff637816 */ /* 0x000fc40000000063 */
[----:B------:R-:W-:Y:S01]  /*21020*/  PRMT R98, RZ, 0x7610, R98 ;  /* 0x00007610ff627816 */ /* 0x000fe20000000062 */
[----:B------:R1:W-:Y:S08]  /*21030*/  STL [R1+0x195c], R22 ;  /* 0x00195c1601007387 */ /* 0x0003f00000100800 */
[----:B0-----:R-:W-:-:S04]  /*21040*/  @P1 LOP3.LUT R159, R159, R158, RZ, 0x3c, !PT ;  /* 0x0000009e9f9f1212 */ /* 0x001fc800078e3cff */
[----:B------:R-:W-:-:S04]  /*21050*/  @P1 LOP3.LUT R158, R159, R158, RZ, 0x3c, !PT ;  /* 0x0000009e9f9e1212 */ /* 0x000fc800078e3cff */
[----:B------:R-:W-:-:S05]  /*21060*/  @P1 LOP3.LUT R159, R159, R158, RZ, 0x3c, !PT ;  /* 0x0000009e9f9f1212 */ /* 0x000fca00078e3cff */
[----:B------:R0:W4:Y:S02]  /*21070*/  @P1 LDG.E.U16 R99, desc[UR60][R158.64] ;  /* 0x0000003c9e631981 */ /* 0x000124000c1e1500 */
[----:B0-----:R-:W-:Y:S02]  /*21080*/  @P1 IMAD.MOV.U32 R158, RZ, RZ, R22 ;  /* 0x000000ffff9e1224 */ /* 0x001fe400078e0016 */
[----:B------:R-:W-:Y:S01]  /*21090*/  @P1 IMAD.MOV.U32 R159, RZ, RZ, R2 ;  /* 0x000000ffff9f1224 */ /* 0x000fe200078e0002 */
[----:B-1----:R-:W3:Y:S04]  /*210a0*/  LDL.LU R22, [R1+0x7dc] ;  /* 0x0007dc0001167983 */ /* 0x002ee80000300800 */
[----:B------:R0:W4:Y:S01]  /*210b0*/  @P1 LDG.E.U16 R98, desc[UR60][R158.64] ;  /* 0x0000003c9e621981 */ /* 0x000122000c1e1500 */
[----:B------:R-:W-:Y:S06]  /*210c0*/  BAR.SYNC.DEFER_BLOCKING 0x0 ;  /* 0x0000000000007b1d */ /* 0x000fec0000010000 */
[----:B------:R1:W-:Y:S04]  /*210d0*/  STL [R1+0x1954], R2 ;  /* 0x0019540201007387 */ /* 0x0003e80000100800 */
[----:B-1----:R-:W2:Y:S04]  /*210e0*/  LDL.LU R2, [R1+0x7e0] ;  /* 0x0007e00001027983 */ /* 0x002ea80000300800 */
[----:B------:R1:W-:Y:S04]  /*210f0*/  STS.U16 [R19+0x400], R34 ;  /* 0x0004002213007388 */ /* 0x0003e80000000400 */
[----:B------:R0:W-:Y:S04]  /*21100*/  STS.U16 [R19+0x8400], R90 ;  /* 0x0084005a13007388 */ /* 0x0001e80000000400 */
[----:B------:R0:W-:Y:S04]  /*21110*/  STS.U16 [R19+0x800], R89 ;  /* 0x0008005913007388 */ /* 0x0001e80000000400 */
[----:B-1----:R-:W4:Y:S04]  /*21120*/  LDL.LU R34, [R1+0x1f24] ;  /* 0x001f240001227983 */ /* 0x002f280000300800 */
[----:B0-----:R-:W4:Y:S04]  /*21130*/  LDL.LU R90, [R1+0x1f20] ;  /* 0x001f2000015a7983 */ /* 0x001f280000300800 */
[----:B------:R-:W4:Y:S04]  /*21140*/  LDL.LU R89, [R1+0x1f1c] ;  /* 0x001f1c0001597983 */ /* 0x000f280000300800 */
[----:B------:R0:W-:Y:S04]  /*21150*/  STS.U16 [R19+0x8800], R75 ;  /* 0x0088004b13007388 */ /* 0x0001e80000000400 */
[----:B------:R1:W-:Y:S04]  /*21160*/  STS.U16 [R19+0xc00], R74 ;  /* 0x000c004a13007388 */ /* 0x0003e80000000400 */
[----:B------:R1:W-:Y:S04]  /*21170*/  STS.U16 [R19+0x8c00], R60 ;  /* 0x008c003c13007388 */ /* 0x0003e80000000400 */
[----:B0-----:R-:W4:Y:S04]  /*21180*/  LDL.LU R75, [R1+0x1f18] ;  /* 0x001f1800014b7983 */ /* 0x001f280000300800 */
[----:B-1----:R-:W4:Y:S04]  /*21190*/  LDL.LU R74, [R1+0x1f14] ;  /* 0x001f1400014a7983 */ /* 0x002f280000300800 */
        /* <DEDUP_REMOVED lines=20> */
[----:B0-----:R-:W4:Y:S04]  /*212e0*/  LDL.LU R18, [R1+0x1ee8] ;  /* 0x001ee80001127983 */ /* 0x001f280000300800 */
[----:B------:R-:W-:Y:S04]  /*212f0*/  STS.U16 [R19+0x2400], R242 ;  /* 0x002400f213007388 */ /* 0x000fe80000000400 */
        /* <DEDUP_REMOVED lines=13> */
[----:B------:R-:W-:Y:S04]  /*213d0*/  STL [R1+0x18ac], R19 ;  /* 0x0018ac1301007387 */ /* 0x000fe80000100800 */
[----:B---3--:R-:W-:Y:S04]  /*213e0*/  STS.U16 [R19+0x8000], R22 ;  /* 0x0080001613007388 */ /* 0x008fe80000000400 */
[----:B--2---:R-:W-:Y:S04]  /*213f0*/  STS.U16 [R19], R2 ;  /* 0x0000000213007388 */ /* 0x004fe80000000400 */
[----:B----4-:R0:W-:Y:S04]  /*21400*/  STS.U16 [R18+0x80], R151 ;  /* 0x0000809712007388 */ /* 0x0101e80000000400 */
[----:B------:R1:W-:Y:S04]  /*21410*/  STS.U16 [R18+0x8080], R150 ;  /* 0x0080809612007388 */ /* 0x0003e80000000400 */
[----:B------:R2:W-:Y:S04]  /*21420*/  STS.U16 [R18+0x480], R146 ;  /* 0x0004809212007388 */ /* 0x0005e80000000400 */
[----:B0-----:R-:W3:Y:S04]  /*21430*/  LDL.LU R151, [R1+0x1ee4] ;  /* 0x001ee40001977983 */ /* 0x001ee80000300800 */
[----:B-1----:R-:W3:Y:S04]  /*21440*/  LDL.LU R150, [R1+0x1ee0] ;  /* 0x001ee00001967983 */ /* 0x002ee80000300800 */
[----:B--2---:R-:W2:Y:S04]  /*21450*/  LDL.LU R146, [R1+0x1edc] ;  /* 0x001edc0001927983 */ /* 0x004ea80000300800 */
[----:B------:R0:W-:Y:S04]  /*21460*/  STS.U16 [R18+0x8480], R147 ;  /* 0x0084809312007388 */ /* 0x0001e80000000400 */
[----:B------:R1:W-:Y:S04]  /*21470*/  STS.U16 [R18+0x880], R149 ;  /* 0x0008809512007388 */ /* 0x0003e80000000400 */
[----:B------:R4:W-:Y:S04]  /*21480*/  STS.U16 [R18+0x8880], R148 ;  /* 0x0088809412007388 */ /* 0x0009e80000000400 */
[----:B0-----:R-:W2:Y:S04]  /*21490*/  LDL.LU R147, [R1+0x1ed8] ;  /* 0x001ed80001937983 */ /* 0x001ea80000300800 */
[----:B-1----:R-:W2:Y:S04]  /*214a0*/  LDL.LU R149, [R1+0x1ed4] ;  /* 0x001ed40001957983 */ /* 0x002ea80000300800 */
[----:B----4-:R-:W2:Y:S04]  /*214b0*/  LDL.LU R148, [R1+0x1ed0] ;  /* 0x001ed00001947983 */ /* 0x010ea80000300800 */
[----:B------:R0:W-:Y:S04]  /*214c0*/  STS.U16 [R18+0xc80], R3 ;  /* 0x000c800312007388 */ /* 0x0001e80000000400 */
[----:B------:R1:W-:Y:S04]  /*214d0*/  STS.U16 [R18+0x8c80], R23 ;  /* 0x008c801712007388 */ /* 0x0003e80000000400 */
[----:B------:R4:W-:Y:S04]  /*214e0*/  STS.U16 [R18+0x1080], R24 ;  /* 0x0010801812007388 */ /* 0x0009e80000000400 */
[----:B0-----:R-:W3:Y:S04]  /*214f0*/  LDL.LU R3, [R1+0x1ecc] ;  /* 0x001ecc0001037983 */ /* 0x001ee80000300800 */
[----:B-1----:R-:W2:Y:S04]  /*21500*/  LDL.LU R23, [R1+0x1ec8] ;  /* 0x001ec80001177983 */ /* 0x002ea80000300800 */
[----:B----4-:R-:W4:Y:S04]  /*21510*/  LDL.LU R24, [R1+0x1ec4] ;  /* 0x001ec40001187983 */ /* 0x010f280000300800 */
[----:B------:R0:W-:Y:S04]  /*21520*/  STS.U16 [R18+0x9080], R33 ;  /* 0x0090802112007388 */ /* 0x0001e80000000400 */
[----:B------:R1:W-:Y:S04]  /*21530*/  STS.U16 [R18+0x1480], R35 ;  /* 0x0014802312007388 */ /* 0x0003e80000000400 */
[----:B------:R1:W-:Y:S04]  /*21540*/  STS.U16 [R18+0x9480], R39 ;  /* 0x0094802712007388 */ /* 0x0003e80000000400 */
[----:B0-----:R-:W3:Y:S04]  /*21550*/  LDL.LU R33, [R1+0x1ec0] ;  /* 0x001ec00001217983 */ /* 0x001ee80000300800 */
[----:B-1----:R-:W2:Y:S04]  /*21560*/  LDL.LU R35, [R1+0x1ebc] ;  /* 0x001ebc0001237983 */ /* 0x002ea80000300800 */
[----:B------:R-:W4:Y:S04]  /*21570*/  LDL.LU R39, [R1+0x1eb8] ;  /* 0x001eb80001277983 */ /* 0x000f280000300800 */
[----:B------:R0:W-:Y:S04]  /*21580*/  STS.U16 [R18+0x1880], R41 ;  /* 0x0018802912007388 */ /* 0x0001e80000000400 */
[----:B------:R1:W-:Y:S04]  /*21590*/  STS.U16 [R18+0x9880], R42 ;  /* 0x0098802a12007388 */ /* 0x0003e80000000400 */
[----:B------:R1:W-:Y:S04]  /*215a0*/  STS.U16 [R18+0x1c80], R43 ;  /* 0x001c802b12007388 */ /* 0x0003e80000000400 */
[----:B0-----:R-:W3:Y:S04]  /*215b0*/  LDL.LU R41, [R1+0x1eb4] ;  /* 0x001eb40001297983 */ /* 0x001ee80000300800 */
[----:B-1----:R-:W2:Y:S04]  /*215c0*/  LDL.LU R42, [R1+0x1eb0] ;  /* 0x001eb000012a7983 */ /* 0x002ea80000300800 */
[----:B------:R-:W2:Y:S04]  /*215d0*/  LDL.LU R43, [R1+0x1eac] ;  /* 0x001eac00012b7983 */ /* 0x000ea80000300800 */
        /* <DEDUP_REMOVED lines=19> */
[----:B----4-:R0:W-:Y:S04]  /*21710*/  STS.U16 [R17+0x100], R44 ;  /* 0x0001002c11007388 */ /* 0x0101e80000000400 */
[----:B------:R1:W-:Y:S04]  /*21720*/  STS.U16 [R17+0x8100], R45 ;  /* 0x0081002d11007388 */ /* 0x0003e80000000400 */
[----:B------:R4:W-:Y:S04]  /*21730*/  STS.U16 [R17+0x500], R46 ;  /* 0x0005002e11007388 */ /* 0x0009e80000000400 */
[----:B0-----:R-:W2:Y:S04]  /*21740*/  LDL.LU R44, [R1+0x1ea4] ;  /* 0x001ea400012c7983 */ /* 0x001ea80000300800 */
[----:B-1----:R-:W2:Y:S04]  /*21750*/  LDL.LU R45, [R1+0x1ea0] ;  /* 0x001ea000012d7983 */ /* 0x002ea80000300800 */
[----:B----4-:R-:W4:Y:S04]  /*21760*/  LDL.LU R46, [R1+0x1e9c] ;  /* 0x001e9c00012e7983 */ /* 0x010f280000300800 */
[----:B------:R0:W-:Y:S04]  /*21770*/  STS.U16 [R17+0x8500], R47 ;  /* 0x0085002f11007388 */ /* 0x0001e80000000400 */
[----:B------:R1:W-:Y:S04]  /*21780*/  STS.U16 [R17+0x900], R48 ;  /* 0x0009003011007388 */ /* 0x0003e80000000400 */
[----:B------:R3:W-:Y:S04]  /*21790*/  STS.U16 [R17+0x8900], R49 ;  /* 0x0089003111007388 */ /* 0x0007e80000000400 */
[----:B0-----:R-:W4:Y:S04]  /*217a0*/  LDL.LU R47, [R1+0x1e98] ;  /* 0x001e9800012f7983 */ /* 0x001f280000300800 */
[----:B-1----:R-:W4:Y:S04]  /*217b0*/  LDL.LU R48, [R1+0x1e94] ;  /* 0x001e940001307983 */ /* 0x002f280000300800 */
[----:B---3--:R-:W3:Y:S04]  /*217c0*/  LDL.LU R49, [R1+0x1e90] ;  /* 0x001e900001317983 */ /* 0x008ee80000300800 */
[----:B------:R0:W-:Y:S04]  /*217d0*/  STS.U16 [R17+0xd00], R50 ;  /* 0x000d003211007388 */ /* 0x0001e80000000400 */
[----:B------:R1:W-:Y:S04]  /*217e0*/  STS.U16 [R17+0x8d00], R51 ;  /* 0x008d003311007388 */ /* 0x0003e80000000400 */
[----:B------:R1:W-:Y:S04]  /*217f0*/  STS.U16 [R17+0x1100], R52 ;  /* 0x0011003411007388 */ /* 0x0003e80000000400 */
[----:B0-----:R-:W3:Y:S04]  /*21800*/  LDL.LU R50, [R1+0x1e8c] ;  /* 0x001e8c0001327983 */ /* 0x001ee80000300800 */
[----:B-1----:R-:W3:Y:S04]  /*21810*/  LDL.LU R51, [R1+0x1e88] ;  /* 0x001e880001337983 */ /* 0x002ee80000300800 */
[----:B------:R-:W4:Y:S04]  /*21820*/  LDL.LU R52, [R1+0x1e84] ;  /* 0x001e840001347983 */ /* 0x000f280000300800 */
[----:B------:R0:W-:Y:S04]  /*21830*/  STS.U16 [R17+0x9100], R53 ;  /* 0x0091003511007388 */ /* 0x0001e80000000400 */
[----:B------:R1:W-:Y:S04]  /*21840*/  STS.U16 [R17+0x1500], R54 ;  /* 0x0015003611007388 */ /* 0x0003e80000000400 */
[----:B------:R1:W-:Y:S04]  /*21850*/  STS.U16 [R17+0x9500], R55 ;  /* 0x0095003711007388 */ /* 0x0003e80000000400 */
[----:B0-----:R-:W3:Y:S04]  /*21860*/  LDL.LU R53, [R1+0x1e80] ;  /* 0x001e800001357983 */ /* 0x001ee80000300800 */
[----:B-1----:R-:W3:Y:S04]  /*21870*/  LDL.LU R54, [R1+0x1e7c] ;  /* 0x001e7c0001367983 */ /* 0x002ee80000300800 */
[----:B------:R-:W3:Y:S04]  /*21880*/  LDL.LU R55, [R1+0x1e78] ;  /* 0x001e780001377983 */ /* 0x000ee80000300800 */
[----:B------:R0:W-:Y:S04]  /*21890*/  STS.U16 [R17+0x1900], R56 ;  /* 0x0019003811007388 */ /* 0x0001e80000000400 */
[----:B------:R1:W-:Y:S04]  /*218a0*/  STS.U16 [R17+0x9900], R57 ;  /* 0x0099003911007388 */ /* 0x0003e80000000400 */
[----:B------:R1:W-:Y:S04]  /*218b0*/  STS.U16 [R17+0x1d00], R58 ;  /* 0x001d003a11007388 */ /* 0x0003e80000000400 */
[----:B0-----:R-:W3:Y:S04]  /*218c0*/  LDL.LU R56, [R1+0x1e74] ;  /* 0x001e740001387983 */ /* 0x001ee80000300800 */
[----:B-1----:R-:W3:Y:S04]  /*218d0*/  LDL.LU R57, [R1+0x1e70] ;  /* 0x001e700001397983 */ /* 0x002ee80000300800 */
[----:B------:R-:W4:Y:S04]  /*218e0*/  LDL.LU R58, [R1+0x1e6c] ;  /* 0x001e6c00013a7983 */ /* 0x000f280000300800 */
[----:B------:R0:W-:Y:S04]  /*218f0*/  STS.U16 [R17+0x9d00], R16 ;  /* 0x009d001011007388 */ /* 0x0001e80000000400 */
[----:B0-----:R-:W2:Y:S04]  /*21900*/  LDL.LU R16, [R1+0x1e68] ;  /* 0x001e680001107983 */ /* 0x001ea80000300800 */
        /* <DEDUP_REMOVED lines=17> */
[----:B--2---:R0:W-:Y:S04]  /*21a20*/  STS.U16 [R16+0x180], R59 ;  /* 0x0001803b10007388 */ /* 0x0041e80000000400 */
[----:B------:R1:W-:Y:S04]  /*21a30*/  STS.U16 [R16+0x8180], R60 ;  /* 0x0081803c10007388 */ /* 0x0003e80000000400 */
[----:B------:R2:W-:Y:S04]  /*21a40*/  STS.U16 [R16+0x580], R61 ;  /* 0x0005803d10007388 */ /* 0x0005e80000000400 */
[----:B0-----:R-:W3:Y:S04]  /*21a50*/  LDL.LU R59, [R1+0x1e64] ;  /* 0x001e6400013b7983 */ /* 0x001ee80000300800 */
[----:B-1----:R-:W4:Y:S04]  /*21a60*/  LDL.LU R60, [R1+0x1e60] ;  /* 0x001e6000013c7983 */ /* 0x002f280000300800 */
[----:B--2---:R-:W2:Y:S04]  /*21a70*/  LDL.LU R61, [R1+0x1e5c] ;  /* 0x001e5c00013d7983 */ /* 0x004ea80000300800 */
[----:B------:R0:W-:Y:S04]  /*21a80*/  STS.U16 [R16+0x8580], R62 ;  /* 0x0085803e10007388 */ /* 0x0001e80000000400 */
[----:B------:R1:W-:Y:S04]  /*21a90*/  STS.U16 [R16+0x980], R63 ;  /* 0x0009803f10007388 */ /* 0x0003e80000000400 */
[----:B------:R1:W-:Y:S04]  /*21aa0*/  STS.U16 [R16+0x8980], R64 ;  /* 0x0089804010007388 */ /* 0x0003e80000000400 */
[----:B0-----:R-:W3:Y:S04]  /*21ab0*/  LDL.LU R62, [R1+0x1e58] ;  /* 0x001e5800013e7983 */ /* 0x001ee80000300800 */
[----:B-1----:R-:W4:Y:S04]  /*21ac0*/  LDL.LU R63, [R1+0x1e54] ;  /* 0x001e5400013f7983 */ /* 0x002f280000300800 */
[----:B------:R-:W2:Y:S04]  /*21ad0*/  LDL.LU R64, [R1+0x1e50] ;  /* 0x001e500001407983 */ /* 0x000ea80000300800 */
        /* <DEDUP_REMOVED lines=19> */
[----:B0-----:R-:W3:Y:S04]  /*21c10*/  LDL.LU R15, [R1+0x1e28] ;  /* 0x001e2800010f7983 */ /* 0x001ee80000300800 */
        /* <DEDUP_REMOVED lines=17> */
[----:B---3--:R0:W-:Y:S04]  /*21d30*/  STS.U16 [R15+0x200], R74 ;  /* 0x0002004a0f007388 */ /* 0x0081e80000000400 */
[----:B------:R1:W-:Y:S04]  /*21d40*/  STS.U16 [R15+0x8200], R75 ;  /* 0x0082004b0f007388 */ /* 0x0003e80000000400 */
[----:B------:R3:W-:Y:S04]  /*21d50*/  STS.U16 [R15+0x600], R76 ;  /* 0x0006004c0f007388 */ /* 0x0007e80000000400 */
[----:B0-----:R-:W4:Y:S04]  /*21d60*/  LDL.LU R74, [R1+0x1e24] ;  /* 0x001e2400014a7983 */ /* 0x001f280000300800 */
[----:B-1----:R-:W2:Y:S04]  /*21d70*/  LDL.LU R75, [R1+0x1e20] ;  /* 0x001e2000014b7983 */ /* 0x002ea80000300800 */
[----:B---3--:R-:W3:Y:S04]  /*21d80*/  LDL.LU R76, [R1+0x1e1c] ;  /* 0x001e1c00014c7983 */ /* 0x008ee80000300800 */
[----:B------:R0:W-:Y:S04]  /*21d90*/  STS.U16 [R15+0x8600], R77 ;  /* 0x0086004d0f007388 */ /* 0x0001e80000000400 */
[----:B------:R1:W-:Y:S04]  /*21da0*/  STS.U16 [R15+0xa00], R78 ;  /* 0x000a004e0f007388 */ /* 0x0003e80000000400 */
[----:B------:R1:W-:Y:S04]  /*21db0*/  STS.U16 [R15+0x8a00], R79 ;  /* 0x008a004f0f007388 */ /* 0x0003e80000000400 */
[----:B0-----:R-:W4:Y:S04]  /*21dc0*/  LDL.LU R77, [R1+0x1e18] ;  /* 0x001e1800014d7983 */ /* 0x001f280000300800 */
[----:B-1----:R-:W2:Y:S04]  /*21dd0*/  LDL.LU R78, [R1+0x1e14] ;  /* 0x001e1400014e7983 */ /* 0x002ea80000300800 */
[----:B------:R-:W3:Y:S04]  /*21de0*/  LDL.LU R79, [R1+0x1e10] ;  /* 0x001e1000014f7983 */ /* 0x000ee80000300800 */
        /* <DEDUP_REMOVED lines=41> */
[----:B-1----:R-:W3:Y:S04]  /*22080*/  LDL.LU R90, [R1+0x1de0] ;  /* 0x001de000015a7983 */ /* 0x002ee80000300800 */
[----:B----4-:R-:W4:Y:S04]  /*22090*/  LDL.LU R91, [R1+0x1ddc] ;  /* 0x001ddc00015b7983 */ /* 0x010f280000300800 */
[----:B------:R0:W-:Y:S04]  /*220a0*/  STS.U16 [R14+0x8680], R92 ;  /* 0x0086805c0e007388 */ /* 0x0001e80000000400 */
[----:B------:R1:W-:Y:S04]  /*220b0*/  STS.U16 [R14+0xa80], R93 ;  /* 0x000a805d0e007388 */ /* 0x0003e80000000400 */
[----:B------:R1:W-:Y:S04]  /*220c0*/  STS.U16 [R14+0x8a80], R94 ;  /* 0x008a805e0e007388 */ /* 0x0003e80000000400 */
[----:B0-----:R-:W2:Y:S04]  /*220d0*/  LDL.LU R92, [R1+0x1dd8] ;  /* 0x001dd800015c7983 */ /* 0x001ea80000300800 */
[----:B-1----:R-:W3:Y:S04]  /*220e0*/  LDL.LU R93, [R1+0x1dd4] ;  /* 0x001dd400015d7983 */ /* 0x002ee80000300800 */
[----:B------:R-:W4:Y:S04]  /*220f0*/  LDL.LU R94, [R1+0x1dd0] ;  /* 0x001dd000015e7983 */ /* 0x000f280000300800 */
[----:B------:R0:W-:Y:S04]  /*22100*/  STS.U16 [R14+0xe80], R95 ;  /* 0x000e805f0e007388 */ /* 0x0001e80000000400 */
[----:B------:R1:W-:Y:S04]  /*22110*/  STS.U16 [R14+0x8e80], R96 ;  /* 0x008e80600e007388 */ /* 0x0003e80000000400 */
[----:B------:R1:W-:Y:S04]  /*22120*/  STS.U16 [R14+0x1280], R97 ;  /* 0x001280610e007388 */ /* 0x0003e80000000400 */
[----:B0-----:R-:W2:Y:S04]  /*22130*/  LDL.LU R95, [R1+0x1dcc] ;  /* 0x001dcc00015f7983 */ /* 0x001ea80000300800 */
[----:B-1----:R-:W3:Y:S04]  /*22140*/  LDL.LU R96, [R1+0x1dc8] ;  /* 0x001dc80001607983 */ /* 0x002ee80000300800 */
[----:B------:R-:W4:Y:S04]  /*22150*/  LDL.LU R97, [R1+0x1dc4] ;  /* 0x001dc40001617983 */ /* 0x000f280000300800 */
[----:B------:R0:W-:Y:S04]  /*22160*/  STS.U16 [R14+0x9280], R13 ;  /* 0x0092800d0e007388 */ /* 0x0001e80000000400 */
[----:B0-----:R-:W2:Y:S04]  /*22170*/  LDL.LU R13, [R1+0x1dc0] ;  /* 0x001dc000010d7983 */ /* 0x001ea80000300800 */
[----:B------:R0:W-:Y:S04]  /*22180*/  STS.U16 [R14+0x1680], R12 ;  /* 0x0016800c0e007388 */ /* 0x0001e80000000400 */
[----:B------:R1:W-:Y:S04]  /*22190*/  STS.U16 [R14+0x9680], R11 ;  /* 0x0096800b0e007388 */ /* 0x0003e80000000400 */
[----:B------:R1:W-:Y:S04]  /*221a0*/  STS.U16 [R14+0x1a80], R10 ;  /* 0x001a800a0e007388 */ /* 0x0003e80000000400 */
[----:B0-----:R-:W3:Y:S04]  /*221b0*/  LDL.LU R12, [R1+0x1dbc] ;  /* 0x001dbc00010c7983 */ /* 0x001ee80000300800 */
[----:B-1----:R-:W3:Y:S04]  /*221c0*/  LDL.LU R11, [R1+0x1db8] ;  /* 0x001db800010b7983 */ /* 0x002ee80000300800 */
[----:B------:R-:W3:Y:S04]  /*221d0*/  LDL.LU R10, [R1+0x1db4] ;  /* 0x001db400010a7983 */ /* 0x000ee80000300800 */
[----:B------:R0:W-:Y:S04]  /*221e0*/  STS.U16 [R14+0x9a80], R9 ;  /* 0x009a80090e007388 */ /* 0x0001e80000000400 */
[----:B0-----:R-:W3:Y:S04]  /*221f0*/  LDL.LU R9, [R1+0x1db0] ;  /* 0x001db00001097983 */ /* 0x001ee80000300800 */
[----:B------:R-:W-:Y:S04]  /*22200*/  STL [R1+0x18c0], R14 ;  /* 0x0018c00e01007387 */ /* 0x000fe80000100800 */
[----:B------:R-:W4:Y:S01]  /*22210*/  LDL R2, [R1+0x1878] ;  /* 0x0018780001027983 */ /* 0x000f220000100800 */
[----:B------:R-:W0:Y:S03]  /*22220*/  S2R R159, SR_TID.X ;  /* 0x00000000009f7919 */ /* 0x000e260000002100 */
        /* <DEDUP_REMOVED lines=18> */
[----:B------:R-:W3:Y:S01]  /*22350*/  LDL R22, [R1+0x1858] ;  /* 0x0018580001167983 */ /* 0x000ee20000100800 */
[----:B0-----:R-:W-:-:S04]  /*22360*/  LOP3.LUT R159, R159, 0x7f, RZ, 0xc0, !PT ;  /* 0x0000007f9f9f7812 */ /* 0x001fc800078ec0ff */
[----:B------:R-:W-:Y:S01]  /*22370*/  ISETP.GE.AND P0, PT, R159, R20, PT ;  /* 0x000000149f00720c */ /* 0x000fe20003f06270 */
[----:B--2---:R0:W-:Y:S04]  /*22380*/  STS.U16 [R13+0x8300], R28 ;  /* 0x0083001c0d007388 */ /* 0x0041e80000000400 */
[----:B0-----:R-:W2:Y:S04]  /*22390*/  LDL R28, [R1+0x1464] ;  /* 0x00146400011c7983 */ /* 0x001ea80000100800 */
[----:B------:R0:W-:Y:S04]  /*223a0*/  STS.U16 [R13+0x8b00], R25 ;  /* 0x008b00190d007388 */ /* 0x0001e80000000400 */
[----:B0-----:R-:W2:Y:S04]  /*223b0*/  LDL R25, [R1+0x1854] ;  /* 0x0018540001197983 */ /* 0x001ea80000100800 */
[----:B------:R0:W-:Y:S04]  /*223c0*/  STS.U16 [R13+0x300], R34 ;  /* 0x000300220d007388 */ /* 0x0001e80000000400 */
[----:B------:R-:W-:Y:S04]  /*223d0*/  STS.U16 [R13+0x700], R32 ;  /* 0x000700200d007388 */ /* 0x000fe80000000400 */
[----:B------:R-:W-:Y:S04]  /*223e0*/  STS.U16 [R13+0x8700], R31 ;  /* 0x0087001f0d007388 */ /* 0x000fe80000000400 */
[----:B------:R-:W-:Y:S04]  /*223f0*/  STS.U16 [R13+0xb00], R29 ;  /* 0x000b001d0d007388 */ /* 0x000fe80000000400 */
[----:B------:R1:W-:Y:S04]  /*22400*/  STS.U16 [R13+0xf00], R27 ;  /* 0x000f001b0d007388 */ /* 0x0003e80000000400 */
[----:B------:R4:W-:Y:S04]  /*22410*/  STS.U16 [R13+0x8f00], R26 ;  /* 0x008f001a0d007388 */ /* 0x0009e80000000400 */
[----:B0-----:R-:W2:Y:S04]  /*22420*/  LDL R34, [R1+0x17d4] ;  /* 0x0017d40001227983 */ /* 0x001ea80000100800 */
[----:B-1----:R-:W2:Y:S04]  /*22430*/  LDL R27, [R1+0x1814] ;  /* 0x00181400011b7983 */ /* 0x002ea80000100800 */
[----:B----4-:R-:W4:Y:S04]  /*22440*/  LDL R26, [R1+0x1818] ;  /* 0x00181800011a7983 */ /* 0x010f280000100800 */
[----:B------:R-:W4:Y:S01]  /*22450*/  LDL R32, [R1+0x17d8] ;  /* 0x0017d80001207983 */ /* 0x000f220000100800 */
[----:B------:R-:W-:-:S03]  /*22460*/  @!P0 IMAD.MOV.U32 R158, RZ, RZ, R2 ;  /* 0x000000ffff9e8224 */ /* 0x000fc600078e0002 */
[----:B------:R-:W4:Y:S04]  /*22470*/  LDL.LU R15, [R1+0x8bc] ;  /* 0x0008bc00010f7983 */ /* 0x000f280000300800 */
[----:B------:R-:W4:Y:S04]  /*22480*/  LDL.LU R17, [R1+0x8b4] ;  /* 0x0008b40001117983 */ /* 0x000f280000300800 */
[----:B------:R-:W4:Y:S04]  /*22490*/  LDL.LU R18, [R1+0x8ac] ;  /* 0x0008ac0001127983 */ /* 0x000f280000300800 */
[----:B------:R-:W4:Y:S01]  /*224a0*/  LDL R2, [R1+0x1798] ;  /* 0x0017980001027983 */ /* 0x000f220000100800 */
[----:B------:R-:W-:-:S03]  /*224b0*/  PRMT R97, RZ, 0x7610, R97 ;  /* 0x00007610ff617816 */ /* 0x000fc60000000061 */
[----:B------:R-:W4:Y:S04]  /*224c0*/  LDL R31, [R1+0x1754] ;  /* 0x00175400011f7983 */ /* 0x000f280000100800 */
[----:B------:R-:W4:Y:S01]  /*224d0*/  LDL R29, [R1+0x1758] ;  /* 0x00175800011d7983 */ /* 0x000f220000100800 */
[----:B---3--:R-:W-:Y:S02]  /*224e0*/  PRMT R96, RZ, 0x7610, R96 ;  /* 0x00007610ff607816 */ /* 0x008fe40000000060 */
[----:B------:R-:W-:Y:S02]  /*224f0*/  PRMT R95, RZ, 0x7610, R95 ;  /* 0x00007610ff5f7816 */ /* 0x000fe4000000005f */
[----:B------:R-:W-:Y:S02]  /*22500*/  PRMT R94, RZ, 0x7610, R94 ;  /* 0x00007610ff5e7816 */ /* 0x000fe4000000005e */
[----:B--2---:R-:W-:-:S02]  /*22510*/  @!P0 MOV R159, R28 ;  /* 0x0000001c009f8202 */ /* 0x004fc40000000f00 */
[----:B------:R-:W2:Y:S04]  /*22520*/  LDL R28, [R1+0x1794] ;  /* 0x00179400011c7983 */ /* 0x000ea80000100800 */
[----:B------:R0:W3:Y:S02]  /*22530*/  @!P0 LDG.E.U16 R97, desc[UR60][R158.64] ;  /* 0x0000003c9e618981 */ /* 0x0000e4000c1e1500 */
[----:B0-----:R-:W-:Y:S02]  /*22540*/  @!P0 IMAD.MOV.U32 R158, RZ, RZ, R22 ;  /* 0x000000ffff9e8224 */ /* 0x001fe400078e0016 */
[----:B------:R-:W-:Y:S01]  /*22550*/  @!P0 IMAD.MOV.U32 R159, RZ, RZ, R25 ;  /* 0x000000ffff9f8224 */ /* 0x000fe200078e0019 */
[----:B------:R-:W3:Y:S04]  /*22560*/  LDL R22, [R1+0x1718] ;  /* 0x0017180001167983 */ /* 0x000ee80000100800 */
[----:B------:R-:W3:Y:S04]  /*22570*/  LDL R25, [R1+0x1714] ;  /* 0x0017140001197983 */ /* 0x000ee80000100800 */
[----:B------:R0:W3:Y:S02]  /*22580*/  @!P0 LDG.E.U16 R96, desc[UR60][R158.64] ;  /* 0x0000003c9e608981 */ /* 0x0000e4000c1e1500 */
[----:B0-----:R-:W-:-:S02]  /*22590*/  @!P0 IMAD.MOV.U32 R159, RZ, RZ, R27 ;  /* 0x000000ffff9f8224 */ /* 0x001fc400078e001b */
[----:B------:R-:W3:Y:S01]  /*225a0*/  LDL R27, [R1+0x16d4] ;  /* 0x0016d400011b7983 */ /* 0x000ee20000100800 */
[----:B----4-:R-:W-:-:S03]  /*225b0*/  @!P0 IMAD.MOV.U32 R158, RZ, RZ, R26 ;  /* 0x000000ffff9e8224 */ /* 0x010fc600078e001a */
[----:B------:R-:W4:Y:S04]  /*225c0*/  LDL R26, [R1+0x16d8] ;  /* 0x0016d800011a7983 */ /* 0x000f280000100800 */
[----:B------:R0:W4:Y:S02]  /*225d0*/  @!P0 LDG.E.U16 R95, desc[UR60][R158.64] ;  /* 0x0000003c9e5f8981 */ /* 0x000124000c1e1500 */
[----:B0-----:R-:W-:Y:S02]  /*225e0*/  @!P0 IMAD.MOV.U32 R158, RZ, RZ, R32 ;  /* 0x000000ffff9e8224 */ /* 0x001fe400078e0020 */
[----:B------:R-:W-:Y:S01]  /*225f0*/  @!P0 IMAD.MOV.U32 R159, RZ, RZ, R34 ;  /* 0x000000ffff9f8224 */ /* 0x000fe200078e0022 */
[----:B------:R-:W-:Y:S01]  /*22600*/  PRMT R93, RZ, 0x7610, R93 ;  /* 0x00007610ff5d7816 */ /* 0x000fe2000000005d */
[----:B------:R-:W4:Y:S04]  /*22610*/  LDL R34, [R1+0x1614] ;  /* 0x0016140001227983 */ /* 0x000f280000100800 */
[----:B------:R0:W4:Y:S01]  /*22620*/  @!P0 LDG.E.U16 R94, desc[UR60][R158.64] ;  /* 0x0000003c9e5e8981 */ /* 0x000122000c1e1500 */
[----:B------:R-:W-:-:S02]  /*22630*/  PRMT R92, RZ, 0x7610, R92 ;  /* 0x00007610ff5c7816 */ /* 0x000fc4000000005c */
[----:B------:R-:W-:Y:S01]  /*22640*/  PRMT R91, RZ, 0x7610, R91 ;  /* 0x00007610ff5b7816 */ /* 0x000fe2000000005b */
[----:B------:R-:W4:Y:S01]  /*22650*/  LDL R32, [R1+0x1618] ;  /* 0x0016180001207983 */ /* 0x000f220000100800 */
[----:B0-----:R-:W-:-:S03]  /*22660*/  @!P0 IMAD.MOV.U32 R158, RZ, RZ, R2 ;  /* 0x000000ffff9e8224 */ /* 0x001fc600078e0002 */
[----:B------:R-:W4:Y:S01]  /*22670*/  LDL R2, [R1+0x1698] ;  /* 0x0016980001027983 */ /* 0x000f220000100800 */
[----:B------:R-:W-:Y:S01]  /*22680*/  PRMT R90, RZ, 0x7610, R90 ;  /* 0x00007610ff5a7816 */ /* 0x000fe2000000005a */
[----:B--2---:R-:W-:Y:S02]  /*22690*/  @!P0 IMAD.MOV.U32 R159, RZ, RZ, R28 ;  /* 0x000000ffff9f8224 */ /* 0x004fe400078e001c */
[----:B------:R-:W2:Y:S04]  /*226a0*/  LDL R28, [R1+0x1694] ;  /* 0x00169400011c7983 */ /* 0x000ea80000100800 */
[----:B------:R0:W2:Y:S02]  /*226b0*/  @!P0 LDG.E.U16 R93, desc[UR60][R158.64] ;  /* 0x0000003c9e5d8981 */ /* 0x0000a4000c1e1500 */
[----:B0-----:R-:W-:-:S02]  /*226c0*/  @!P0 IMAD.MOV.U32 R158, RZ, RZ, R29 ;  /* 0x000000ffff9e8224 */ /* 0x001fc400078e001d */
[----:B------:R-:W-:Y:S01]  /*226d0*/  @!P0 IMAD.MOV.U32 R159, RZ, RZ, R31 ;  /* 0x000000ffff9f8224 */ /* 0x000fe200078e001f */
[----:B------:R-:W2:Y:S04]  /*226e0*/  LDL R29, [R1+0x1598] ;  /* 0x00159800011d7983 */ /* 0x000ea80000100800 */
[----:B------:R3:W2:Y:S04]  /*226f0*/  @!P0 LDG.E.U16 R92, desc[UR60][R158.64] ;  /* 0x0000003c9e5c8981 */ /* 0x0006a8000c1e1500 */
[----:B------:R-:W2:Y:S01]  /*22700*/  LDL R31, [R1+0x1594] ;  /* 0x00159400011f7983 */ /* 0x000ea20000100800 */
[----:B---3--:R-:W-:-:S02]  /*22710*/  @!P0 IMAD.MOV.U32 R158, RZ, RZ, R22 ;  /* 0x000000ffff9e8224 */ /* 0x008fc400078e0016 */
[----:B------:R-:W-:Y:S01]  /*22720*/  @!P0 IMAD.MOV.U32 R159, RZ, RZ, R25 ;  /* 0x000000ffff9f8224 */ /* 0x000fe200078e0019 */
[----:B------:R-:W3:Y:S04]  /*22730*/  LDL R22, [R1+0x1658] ;  /* 0x0016580001167983 */ /* 0x000ee80000100800 */
[----:B------:R-:W3:Y:S04]  /*22740*/  LDL R25, [R1+0x1654] ;  /* 0x0016540001197983 */ /* 0x000ee80000100800 */
[----:B------:R4:W3:Y:S02]  /*22750*/  @!P0 LDG.E.U16 R91, desc[UR60][R158.64] ;  /* 0x0000003c9e5b8981 */ /* 0x0008e4000c1e1500 */
[----:B----4-:R-:W-:-:S02]  /*22760*/  @!P0 IMAD.MOV.U32 R158, RZ, RZ, R26 ;  /* 0x000000ffff9e8224 */ /* 0x010fc400078e001a */
[----:B------:R-:W-:Y:S01]  /*22770*/  @!P0 IMAD.MOV.U32 R159, RZ, RZ, R27 ;  /* 0x000000ffff9f8224 */ /* 0x000fe200078e001b */
[----:B------:R-:W4:Y:S04]  /*22780*/  LDL R26, [R1+0x15d8] ;  /* 0x0015d800011a7983 */ /* 0x000f280000100800 */
[----:B------:R-:W4:Y:S04]  /*22790*/  LDL R27, [R1+0x15d4] ;  /* 0x0015d400011b7983 */ /* 0x000f280000100800 */
[----:B------:R0:W4:Y:S02]  /*227a0*/  @!P0 LDG.E.U16 R90, desc[UR60][R158.64] ;  /* 0x0000003c9e5a8981 */ /* 0x000124000c1e1500 */
[----:B0-----:R-:W-:-:S02]  /*227b0*/  @!P0 IMAD.MOV.U32 R158, RZ, RZ, R2 ;  /* 0x000000ffff9e8224 */ /* 0x001fc400078e0002 */
[----:B------:R-:W4:Y:S01]  /*227c0*/  LDL R2, [R1+0x1558] ;  /* 0x0015580001027983 */ /* 0x000f220000100800 */
[----:B------:R-:W-:Y:S02]  /*227d0*/  PRMT R89, RZ, 0x7610, R89 ;  /* 0x00007610ff597816 */ /* 0x000fe40000000059 */
[----:B------:R-:W-:Y:S02]  /*227e0*/  PRMT R88, RZ, 0x7610, R88 ;  /* 0x00007610ff587816 */ /* 0x000fe40000000058 */
[----:B------:R-:W-:Y:S02]  /*227f0*/  PRMT R87, RZ, 0x7610, R87 ;  /* 0x00007610ff577816 */ /* 0x000fe40000000057 */
[----:B------:R-:W-:Y:S02]  /*22800*/  PRMT R86, RZ, 0x7610, R86 ;  /* 0x00007610ff567816 */ /* 0x000fe40000000056 */
[----:B------:R-:W-:Y:S01]  /*22810*/  PRMT R85, RZ, 0x7610, R85 ;  /* 0x00007610ff557816 */ /* 0x000fe20000000055 */
[----:B--2---:R-:W-:-:S02]  /*22820*/  @!P0 IMAD.MOV.U32 R159, RZ, RZ, R28 ;  /* 0x000000ffff9f8224 */ /* 0x004fc400078e001c */
[----:B------:R-:W2:Y:S04]  /*22830*/  LDL R28, [R1+0x1554] ;  /* 0x00155400011c7983 */ /* 0x000ea80000100800 */
[----:B------:R3:W2:Y:S02]  /*22840*/  @!P0 LDG.E.U16 R89, desc[UR60][R158.64] ;  /* 0x0000003c9e598981 */ /* 0x0006a4000c1e1500 */
[----:B---3--:R-:W-:Y:S02]  /*22850*/  @!P0 IMAD.MOV.U32 R158, RZ, RZ, R22 ;  /* 0x000000ffff9e8224 */ /* 0x008fe400078e0016 */
[----:B------:R-:W3:Y:S01]  /*22860*/  LDL R22, [R1+0x1518] ;  /* 0x0015180001167983 */ /* 0x000ee20000100800 */
[----:B------:R-:W-:-:S03]  /*22870*/  @!P0 IMAD.MOV.U32 R159, RZ, RZ, R25 ;  /* 0x000000ffff9f8224 */ /* 0x000fc600078e0019 */
[----:B------:R-:W3:Y:S04]  /*22880*/  LDL R25, [R1+0x1514] ;  /* 0x0015140001197983 */ /* 0x000ee80000100800 */
[----:B------:R0:W3:Y:S02]  /*22890*/  @!P0 LDG.E.U16 R88, desc[UR60][R158.64] ;  /* 0x0000003c9e588981 */ /* 0x0000e4000c1e1500 */
[----:B0-----:R-:W-:Y:S02]  /*228a0*/  @!P0 IMAD.MOV.U32 R158, RZ, RZ, R32 ;  /* 0x000000ffff9e8224 */ /* 0x001fe400078e0020 */
[----:B------:R-:W-:Y:S01]  /*228b0*/  @!P0 IMAD.MOV.U32 R159, RZ, RZ, R34 ;  /* 0x000000ffff9f8224 */ /* 0x000fe200078e0022 */
[----:B------:R-:W-:Y:S01]  /*228c0*/  PRMT R84, RZ, 0x7610, R84 ;  /* 0x00007610ff547816 */ /* 0x000fe20000000054 */
[----:B------:R-:W3:Y:S04]  /*228d0*/  LDL R34, [R1+0xc44] ;  /* 0x000c440001227983 */ /* 0x000ee80000100800 */
[----:B------:R4:W3:Y:S04]  /*228e0*/  @!P0 LDG.E.U16 R87, desc[UR60][R158.64] ;  /* 0x0000003c9e578981 */ /* 0x0008e8000c1e1500 */
[----:B------:R-:W3:Y:S01]  /*228f0*/  LDL R32, [R1+0xc48] ;  /* 0x000c480001207983 */ /* 0x000ee20000100800 */
[----:B----4-:R-:W-:-:S02]  /*22900*/  @!P0 IMAD.MOV.U32 R158, RZ, RZ, R26 ;  /* 0x000000ffff9e8224 */ /* 0x010fc400078e001a */
[----:B------:R-:W-:Y:S01]  /*22910*/  @!P0 IMAD.MOV.U32 R159, RZ, RZ, R27 ;  /* 0x000000ffff9f8224 */ /* 0x000fe200078e001b */
[----:B------:R-:W4:Y:S04]  /*22920*/  LDL R26, [R1+0x14d8] ;  /* 0x0014d800011a7983 */ /* 0x000f280000100800 */
[----:B------:R0:W4:Y:S04]  /*22930*/  @!P0 LDG.E.U16 R86, desc[UR60][R158.64] ;  /* 0x0000003c9e568981 */ /* 0x000128000c1e1500 */
[----:B------:R-:W4:Y:S01]  /*22940*/  LDL R27, [R1+0x14d4] ;  /* 0x0014d400011b7983 */ /* 0x000f220000100800 */
[----:B0-----:R-:W-:-:S02]  /*22950*/  @!P0 IMAD.MOV.U32 R158, RZ, RZ, R29 ;  /* 0x000000ffff9e8224 */ /* 0x001fc400078e001d */
[----:B------:R-:W-:Y:S01]  /*22960*/  @!P0 IMAD.MOV.U32 R159, RZ, RZ, R31 ;  /* 0x000000ffff9f8224 */ /* 0x000fe200078e001f */
[----:B------:R-:W-:Y:S01]  /*22970*/  PRMT R83, RZ, 0x7610, R83 ;  /* 0x00007610ff537816 */ /* 0x000fe20000000053 */
[----:B------:R-:W4:Y:S04]  /*22980*/  LDL R31, [R1+0xbc4] ;  /* 0x000bc400011f7983 */ /* 0x000f280000100800 */
[----:B------:R0:W4:Y:S04]  /*22990*/  @!P0 LDG.E.U16 R85, desc[UR60][R158.64] ;  /* 0x0000003c9e558981 */ /* 0x000128000c1e1500 */
[----:B------:R-:W4:Y:S01]  /*229a0*/  LDL R29, [R1+0xbc8] ;  /* 0x000bc800011d7983 */ /* 0x000f220000100800 */
[----:B0-----:R-:W-:-:S03]  /*229b0*/  @!P0 IMAD.MOV.U32 R158, RZ, RZ, R2 ;  /* 0x000000ffff9e8224 */ /* 0x001fc600078e0002 */
[----:B------:R-:W4:Y:S01]  /*229c0*/  LDL R2, [R1+0x1498] ;  /* 0x0014980001027983 */ /* 0x000f220000100800 */
[----:B------:R-:W-:Y:S01]  /*229d0*/  PRMT R82, RZ, 0x7610, R82 ;  /* 0x00007610ff527816 */ /* 0x000fe20000000052 */
[----:B--2---:R-:W-:Y:S02]  /*229e0*/  @!P0 IMAD.MOV.U32 R159, RZ, RZ, R28 ;  /* 0x000000ffff9f8224 */ /* 0x004fe400078e001c */
[----:B------:R-:W2:Y:S04]  /*229f0*/  LDL R28, [R1+0x1494] ;  /* 0x00149400011c7983 */ /* 0x000ea80000100800 */
[----:B------:R3:W2:Y:S02]  /*22a00*/  @!P0 LDG.E.U16 R84, desc[UR60][R158.64] ;  /* 0x0000003c9e548981 */ /* 0x0006a4000c1e1500 */
[----:B---3--:R-:W-:-:S02]  /*22a10*/  @!P0 IMAD.MOV.U32 R158, RZ, RZ, R22 ;  /* 0x000000ffff9e8224 */ /* 0x008fc400078e0016 */
[----:B------:R-:W3:Y:S01]  /*22a20*/  LDL R22, [R1+0xc08] ;  /* 0x000c080001167983 */ /* 0x000ee20000100800 */
[----:B------:R-:W-:-:S03]  /*22a30*/  @!P0 IMAD.MOV.U32 R159, RZ, RZ, R25 ;  /* 0x000000ffff9f8224 */ /* 0x000fc600078e0019 */
[----:B------:R-:W3:Y:S04]  /*22a40*/  LDL R25, [R1+0xc04] ;  /* 0x000c040001197983 */ /* 0x000ee80000100800 */
[----:B------:R4:W3:Y:S02]  /*22a50*/  @!P0 LDG.E.U16 R83, desc[UR60][R158.64] ;  /* 0x0000003c9e538981 */ /* 0x0008e4000c1e1500 */
[----:B----4-:R-:W-:Y:S02]  /*22a60*/  @!P0 IMAD.MOV.U32 R158, RZ, RZ, R26 ;  /* 0x000000ffff9e8224 */ /* 0x010fe400078e001a */
[----:B------:R-:W4:Y:S01]  /*22a70*/  LDL R26, [R1+0xb88] ;  /* 0x000b8800011a7983 */ /* 0x000f220000100800 */
[----:B------:R-:W-:-:S03]  /*22a80*/  @!P0 IMAD.MOV.U32 R159, RZ, RZ, R27 ;  /* 0x000000ffff9f8224 */ /* 0x000fc600078e001b */
[----:B------:R-:W4:Y:S04]  /*22a90*/  LDL R27, [R1+0xb84] ;  /* 0x000b8400011b7983 */ /* 0x000f280000100800 */
[----:B------:R0:W4:Y:S02]  /*22aa0*/  @!P0 LDG.E.U16 R82, desc[UR60][R158.64] ;  /* 0x0000003c9e528981 */ /* 0x000124000c1e1500 */
[----:B0-----:R-:W-:Y:S02]  /*22ab0*/  @!P0 IMAD.MOV.U32 R158, RZ, RZ, R2 ;  /* 0x000000ffff9e8224 */ /* 0x001fe400078e0002 */
[----:B------:R-:W4:Y:S01]  /*22ac0*/  LDL R2, [R1+0xb48] ;  /* 0x000b480001027983 */ /* 0x000f220000100800 */
[----:B------:R-:W-:Y:S02]  /*22ad0*/  PRMT R81, RZ, 0x7610, R81 ;  /* 0x00007610ff517816 */ /* 0x000fe40000000051 */
[----:B------:R-:W-:-:S02]  /*22ae0*/  PRMT R80, RZ, 0x7610, R80 ;  /* 0x00007610ff507816 */ /* 0x000fc40000000050 */
[----:B------:R-:W-:Y:S02]  /*22af0*/  PRMT R79, RZ, 0x7610, R79 ;  /* 0x00007610ff4f7816 */ /* 0x000fe4000000004f */
[----:B------:R-:W-:Y:S02]  /*22b00*/  PRMT R78, RZ, 0x7610, R78 ;  /* 0x00007610ff4e7816 */ /* 0x000fe4000000004e */
[----:B------:R-:W-:Y:S01]  /*22b10*/  PRMT R77, RZ, 0x7610, R77 ;  /* 0x00007610ff4d7816 */ /* 0x000fe2000000004d */
[----:B--2---:R-:W-:Y:S02]  /*22b20*/  @!P0 IMAD.MOV.U32 R159, RZ, RZ, R28 ;  /* 0x000000ffff9f8224 */ /* 0x004fe400078e001c */
[----:B------:R-:W2:Y:S04]  /*22b30*/  LDL R28, [R1+0xb44] ;  /* 0x000b4400011c7983 */ /* 0x000ea80000100800 */
[----:B------:R0:W2:Y:S02]  /*22b40*/  @!P0 LDG.E.U16 R81, desc[UR60][R158.64] ;  /* 0x0000003c9e518981 */ /* 0x0000a4000c1e1500 */
[----:B0-----:R-:W-:-:S02]  /*22b50*/  @!P0 IMAD.MOV.U32 R158, RZ, RZ, R32 ;  /* 0x000000ffff9e8224 */ /* 0x001fc400078e0020 */
[----:B------:R-:W-:Y:S01]  /*22b60*/  @!P0 IMAD.MOV.U32 R159, RZ, RZ, R34 ;  /* 0x000000ffff9f8224 */ /* 0x000fe200078e0022 */
        /* <DEDUP_REMOVED lines=9> */
[----:B------:R-:W3:Y:S04]  /*22c00*/  LDL R29, [R1+0xa44] ;  /* 0x000a4400011d7983 */ /* 0x000ee80000100800 */
[----:B------:R4:W3:Y:S02]  /*22c10*/  @!P0 LDG.E.U16 R78, desc[UR60][R158.64] ;  /* 0x0000003c9e4e8981 */ /* 0x0008e4000c1e1500 */
[----:B----4-:R-:W-:-:S02]  /*22c20*/  @!P0 IMAD.MOV.U32 R158, RZ, RZ, R26 ;  /* 0x000000ffff9e8224 */ /* 0x010fc400078e001a */
        /* <DEDUP_REMOVED lines=9> */
[----:B------:R-:W-:Y:S01]  /*22cc0*/  PRMT R73, RZ, 0x7610, R73 ;  /* 0x00007610ff497816 */ /* 0x000fe20000000049 */
[----:B--2---:R-:W-:Y:S02]  /*22cd0*/  @!P0 IMAD.MOV.U32 R159, RZ, RZ, R28 ;  /* 0x000000ffff9f8224 */ /* 0x004fe400078e001c */
[----:B------:R-:W2:Y:S04]  /*22ce0*/  LDL R28, [R1+0xa48] ;  /* 0x000a4800011c7983 */ /* 0x000ea80000100800 */
[----:B------:R3:W2:Y:S04]  /*22cf0*/  @!P0 LDG.E.U16 R76, desc[UR60][R158.64] ;  /* 0x0000003c9e4c8981 */ /* 0x0006a8000c1e1500 */
[----:B------:R-:W2:Y:S01]  /*22d00*/  LDL.LU R31, [R1+0xa04] ;  /* 0x000a0400011f7983 */ /* 0x000ea20000300800 */
[----:B---3--:R-:W-:-:S03]  /*22d10*/  @!P0 IMAD.MOV.U32 R158, RZ, RZ, R22 ;  /* 0x000000ffff9e8224 */ /* 0x008fc600078e0016 */
[----:B------:R-:W3:Y:S01]  /*22d20*/  LDL R22, [R1+0xa08] ;  /* 0x000a080001167983 */ /* 0x000ee20000100800 */
[----:B------:R-:W-:-:S03]  /*22d30*/  @!P0 IMAD.MOV.U32 R159, RZ, RZ, R25 ;  /* 0x000000ffff9f8224 */ /* 0x000fc600078e0019 */
[----:B------:R-:W3:Y:S04]  /*22d40*/  LDL.LU R38, [R1+0x9c4] ;  /* 0x0009c40001267983 */ /* 0x000ee80000300800 */
[----:B------:R4:W3:Y:S04]  /*22d50*/  @!P0 LDG.E.U16 R75, desc[UR60][R158.64] ;  /* 0x0000003c9e4b8981 */ /* 0x0008e8000c1e1500 */
[----:B------:R-:W3:Y:S01]  /*22d60*/  LDL.LU R25, [R1+0x988] ;  /* 0x0009880001197983 */ /* 0x000ee20000300800 */
[----:B----4-:R-:W-:-:S03]  /*22d70*/  @!P0 IMAD.MOV.U32 R158, RZ, RZ, R26 ;  /* 0x000000ffff9e8224 */ /* 0x010fc600078e001a */
[----:B------:R-:W4:Y:S01]  /*22d80*/  LDL R26, [R1+0x9c8] ;  /* 0x0009c800011a7983 */ /* 0x000f220000100800 */
[----:B------:R-:W-:-:S03]  /*22d90*/  @!P0 IMAD.MOV.U32 R159, RZ, RZ, R27 ;  /* 0x000000ffff9f8224 */ /* 0x000fc600078e001b */
[----:B------:R-:W4:Y:S04]  /*22da0*/  LDL.LU R27, [R1+0x948] ;  /* 0x00094800011b7983 */ /* 0x000f280000300800 */
[----:B------:R0:W4:Y:S01]  /*22db0*/  @!P0 LDG.E.U16 R74, desc[UR60][R158.64] ;  /* 0x0000003c9e4a8981 */ /* 0x000122000c1e1500 */
[----:B------:R-:W-:Y:S02]  /*22dc0*/  PRMT R72, RZ, 0x7610, R72 ;  /* 0x00007610ff487816 */ /* 0x000fe40000000048 */
[----:B------:R-:W-:Y:S01]  /*22dd0*/  PRMT R71, RZ, 0x7610, R71 ;  /* 0x00007610ff477816 */ /* 0x000fe20000000047 */
[----:B------:R-:W4:Y:S04]  /*22de0*/  LDL R40, [R1+0x904] ;  /* 0x0009040001287983 */ /* 0x000f280000100800 */
[----:B------:R-:W4:Y:S01]  /*22df0*/  LDL R34, [R1+0x908] ;  /* 0x0009080001227983 */ /* 0x000f220000100800 */
[----:B0-----:R-:W-:Y:S01]  /*22e00*/  @!P0 IMAD.MOV.U32 R159, RZ, RZ, R32 ;  /* 0x000000ffff9f8224 */ /* 0x001fe200078e0020 */
[----:B------:R-:W-:-:S02]  /*22e10*/  PRMT R70, RZ, 0x7610, R70 ;  /* 0x00007610ff467816 */ /* 0x000fc40000000046 */
[----:B------:R-:W4:Y:S01]  /*22e20*/  LDL R32, [R1+0x184c] ;  /* 0x00184c0001207983 */ /* 0x000f220000100800 */
[----:B------:R-:W-:-:S03]  /*22e30*/  @!P0 IMAD.MOV.U32 R158, RZ, RZ, R2 ;  /* 0x000000ffff9e8224 */ /* 0x000fc600078e0002 */
[----:B------:R-:W4:Y:S04]  /*22e40*/  LDL R2, [R1+0x984] ;  /* 0x0009840001027983 */ /* 0x000f280000100800 */
[----:B------:R0:W4:Y:S02]  /*22e50*/  @!P0 LDG.E.U16 R73, desc[UR60][R158.64] ;  /* 0x0000003c9e498981 */ /* 0x000124000c1e1500 */
[----:B0-----:R-:W-:Y:S02]  /*22e60*/  @!P0 IMAD.MOV.U32 R159, RZ, RZ, R29 ;  /* 0x000000ffff9f8224 */ /* 0x001fe400078e001d */
[----:B------:R-:W4:Y:S01]  /*22e70*/  LDL R29, [R1+0x944] ;  /* 0x00094400011d7983 */ /* 0x000f220000100800 */
[----:B------:R-:W-:Y:S01]  /*22e80*/  PRMT R69, RZ, 0x7610, R69 ;  /* 0x00007610ff457816 */ /* 0x000fe20000000045 */
[----:B--2---:R-:W-:-:S02]  /*22e90*/  @!P0 IMAD.MOV.U32 R158, RZ, RZ, R28 ;  /* 0x000000ffff9e8224 */ /* 0x004fc400078e001c */
[----:B------:R-:W2:Y:S04]  /*22ea0*/  LDL R28, [R1+0x8c4] ;  /* 0x0008c400011c7983 */ /* 0x000ea80000100800 */
[----:B------:R0:W2:Y:S02]  /*22eb0*/  @!P0 LDG.E.U16 R72, desc[UR60][R158.64] ;  /* 0x0000003c9e488981 */ /* 0x0000a4000c1e1500 */
[----:B0-----:R-:W-:Y:S02]  /*22ec0*/  @!P0 IMAD.MOV.U32 R159, RZ, RZ, R31 ;  /* 0x000000ffff9f8224 */ /* 0x001fe400078e001f */
[----:B---3--:R-:W-:Y:S02]  /*22ed0*/  @!P0 IMAD.MOV.U32 R158, RZ, RZ, R22 ;  /* 0x000000ffff9e8224 */ /* 0x008fe400078e0016 */
[----:B------:R-:W3:Y:S04]  /*22ee0*/  LDL R22, [R1+0x8c8] ;  /* 0x0008c80001167983 */ /* 0x000ee80000100800 */
[----:B------:R0:W3:Y:S02]  /*22ef0*/  @!P0 LDG.E.U16 R71, desc[UR60][R158.64] ;  /* 0x0000003c9e478981 */ /* 0x0000e4000c1e1500 */
[----:B0-----:R-:W-:Y:S01]  /*22f00*/  @!P0 MOV R159, R38 ;  /* 0x00000026009f8202 */ /* 0x001fe20000000f00 */
[----:B----4-:R-:W-:-:S02]  /*22f10*/  @!P0 IMAD.MOV.U32 R158, RZ, RZ, R26 ;  /* 0x000000ffff9e8224 */ /* 0x010fc400078e001a */
[----:B------:R-:W4:Y:S04]  /*22f20*/  LDL R26, [R1+0xc5c] ;  /* 0x000c5c00011a7983 */ /* 0x000f280000100800 */
[----:B------:R0:W4:Y:S02]  /*22f30*/  @!P0 LDG.E.U16 R70, desc[UR60][R158.64] ;  /* 0x0000003c9e468981 */ /* 0x000124000c1e1500 */
[----:B0-----:R-:W-:Y:S02]  /*22f40*/  @!P0 IMAD.MOV.U32 R158, RZ, RZ, R25 ;  /* 0x000000ffff9e8224 */ /* 0x001fe400078e0019 */
[----:B------:R-:W-:Y:S02]  /*22f50*/  @!P0 IMAD.MOV.U32 R159, RZ, RZ, R2 ;  /* 0x000000ffff9f8224 */ /* 0x000fe400078e0002 */
[----:B------:R-:W4:Y:S04]  /*22f60*/  LDL R2, [R1+0x1460] ;  /* 0x0014600001027983 */ /* 0x000f280000100800 */
[----:B------:R0:W4:Y:S02]  /*22f70*/  @!P0 LDG.E.U16 R69, desc[UR60][R158.64] ;  /* 0x0000003c9e458981 */ /* 0x000124000c1e1500 */
[----:B0-----:R-:W-:-:S02]  /*22f80*/  @!P0 IMAD.MOV.U32 R159, RZ, RZ, R29 ;  /* 0x000000ffff9f8224 */ /* 0x001fc400078e001d */
[----:B------:R-:W4:Y:S01]  /*22f90*/  LDL R29, [R1+0x1850] ;  /* 0x00185000011d7983 */ /* 0x000f220000100800 */
[----:B------:R-:W-:Y:S01]  /*22fa0*/  PRMT R68, RZ, 0x7610, R68 ;  /* 0x00007610ff447816 */ /* 0x000fe20000000044 */
[----:B------:R-:W-:Y:S01]  /*22fb0*/  @!P0 IMAD.MOV.U32 R158, RZ, RZ, R27 ;  /* 0x000000ffff9e8224 */ /* 0x000fe200078e001b */
[----:B------:R-:W-:-:S04]  /*22fc0*/  PRMT R67, RZ, 0x7610, R67 ;  /* 0x00007610ff437816 */ /* 0x000fc80000000043 */
[----:B------:R0:W4:Y:S01]  /*22fd0*/  @!P0 LDG.E.U16 R68, desc[UR60][R158.64] ;  /* 0x0000003c9e448981 */ /* 0x000122000c1e1500 */
[----:B------:R-:W-:Y:S01]  /*22fe0*/  PRMT R66, RZ, 0x7610, R66 ;  /* 0x00007610ff427816 */ /* 0x000fe20000000042 */
[----:B0-----:R-:W-:Y:S02]  /*22ff0*/  @!P0 IMAD.MOV.U32 R158, RZ, RZ, R34 ;  /* 0x000000ffff9e8224 */ /* 0x001fe400078e0022 */
[----:B------:R-:W-:Y:S01]  /*23000*/  @!P0 IMAD.MOV.U32 R159, RZ, RZ, R40 ;  /* 0x000000ffff9f8224 */ /* 0x000fe200078e0028 */
[----:B------:R-:W-:Y:S01]  /*23010*/  PRMT R65, RZ, 0x7610, R65 ;  /* 0x00007610ff417816 */ /* 0x000fe20000000041 */
[----:B------:R-:W4:Y:S04]  /*23020*/  LDL R40, [R1+0x17cc] ;  /* 0x0017cc0001287983 */ /* 0x000f280000100800 */
[----:B------:R2:W4:Y:S01]  /*23030*/  @!P0 LDG.E.U16 R67, desc[UR60][R158.64] ;  /* 0x0000003c9e438981 */ /* 0x000522000c1e1500 */
[----:B------:R-:W-:-:S03]  /*23040*/  PRMT R64, RZ, 0x7610, R64 ;  /* 0x00007610ff407816 */ /* 0x000fc60000000040 */
[----:B------:R-:W4:Y:S01]  /*23050*/  LDL R34, [R1+0x17d0] ;  /* 0x0017d00001227983 */ /* 0x000f220000100800 */
[----:B--2---:R-:W-:-:S03]  /*23060*/  @!P0 IMAD.MOV.U32 R159, RZ, RZ, R28 ;  /* 0x000000ffff9f8224 */ /* 0x004fc600078e001c */
[----:B------:R-:W2:Y:S01]  /*23070*/  LDL R28, [R1+0x178c] ;  /* 0x00178c00011c7983 */ /* 0x000ea20000100800 */
[----:B---3--:R-:W-:-:S03]  /*23080*/  @!P0 IMAD.MOV.U32 R158, RZ, RZ, R22 ;  /* 0x000000ffff9e8224 */ /* 0x008fc600078e0016 */
[----:B------:R-:W3:Y:S04]  /*23090*/  LDL R22, [R1+0x1790] ;  /* 0x0017900001167983 */ /* 0x000ee80000100800 */
[----:B------:R4:W2:Y:S02]  /*230a0*/  @!P0 LDG.E.U16 R66, desc[UR60][R158.64] ;  /* 0x0000003c9e428981 */ /* 0x0008a4000c1e1500 */
[----:B----4-:R-:W-:Y:S02]  /*230b0*/  @!P0 IMAD.MOV.U32 R159, RZ, RZ, R26 ;  /* 0x000000ffff9f8224 */ /* 0x010fe400078e001a */
[----:B------:R-:W4:Y:S01]  /*230c0*/  LDL R26, [R1+0x174c] ;  /* 0x00174c00011a7983 */ /* 0x000f220000100800 */
[----:B------:R-:W-:-:S03]  /*230d0*/  @!P0 IMAD.MOV.U32 R158, RZ, RZ, R2 ;  /* 0x000000ffff9e8224 */ /* 0x000fc600078e0002 */
[----:B------:R-:W4:Y:S04]  /*230e0*/  LDL R2, [R1+0x1750] ;  /* 0x0017500001027983 */ /* 0x000f280000100800 */
[----:B------:R0:W4:Y:S02]  /*230f0*/  @!P0 LDG.E.U16 R65, desc[UR60][R158.64] ;  /* 0x0000003c9e418981 */ /* 0x000124000c1e1500 */
[----:B0-----:R-:W-:Y:S02]  /*23100*/  @!P0 IMAD.MOV.U32 R158, RZ, RZ, R29 ;  /* 0x000000ffff9e8224 */ /* 0x001fe400078e001d */
[----:B------:R-:W-:Y:S01]  /*23110*/  @!P0 IMAD.MOV.U32 R159, RZ, RZ, R32 ;  /* 0x000000ffff9f8224 */ /* 0x000fe200078e0020 */
[----:B------:R-:W4:Y:S04]  /*23120*/  LDL R29, [R1+0x1710] ;  /* 0x00171000011d7983 */ /* 0x000f280000100800 */
[----:B------:R0:W4:Y:S04]  /*23130*/  @!P0 LDG.E.U16 R64, desc[UR60][R158.64] ;  /* 0x0000003c9e408981 */ /* 0x000128000c1e1500 */
[----:B------:R-:W4:Y:S04]  /*23140*/  LDL R32, [R1+0x170c] ;  /* 0x00170c0001207983 */ /* 0x000f280000100800 */
[----:B------:R-:W0:Y:S04]  /*23150*/  LDL R158, [R1+0x180c] ;  /* 0x00180c00019e7983 */ /* 0x000e280000100800 */
[----:B------:R-:W0:Y:S01]  /*23160*/  LDL R159, [R1+0x1810] ;  /* 0x00181000019f7983 */ /* 0x000e220000100800 */
[----:B------:R-:W-:-:S02]  /*23170*/  PRMT R63, RZ, 0x7610, R63 ;  /* 0x00007610ff3f7816 */ /* 0x000fc4000000003f */
[----:B------:R-:W-:Y:S02]  /*23180*/  PRMT R62, RZ, 0x7610, R62 ;  /* 0x00007610ff3e7816 */ /* 0x000fe4000000003e */
[----:B------:R-:W-:Y:S02]  /*23190*/  PRMT R61, RZ, 0x7610, R61 ;  /* 0x00007610ff3d7816 */ /* 0x000fe4000000003d */
[----:B------:R-:W-:Y:S02]  /*231a0*/  PRMT R60, RZ, 0x7610, R60 ;  /* 0x00007610ff3c7816 */ /* 0x000fe4000000003c */
[----:B------:R-:W-:Y:S02]  /*231b0*/  PRMT R59, RZ, 0x7610, R59 ;  /* 0x00007610ff3b7816 */ /* 0x000fe4000000003b */
[----:B0-----:R-:W-:-:S04]  /*231c0*/  @!P0 LOP3.LUT R159, R159, R158, RZ, 0x3c, !PT ;  /* 0x0000009e9f9f8212 */ /* 0x001fc800078e3cff */
[----:B------:R-:W-:-:S04]  /*231d0*/  @!P0 LOP3.LUT R158, R159, R158, RZ, 0x3c, !PT ;  /* 0x0000009e9f9e8212 */ /* 0x000fc800078e3cff */
[----:B------:R-:W-:-:S05]  /*231e0*/  @!P0 LOP3.LUT R159, R159, R158, RZ, 0x3c, !PT ;  /* 0x0000009e9f9f8212 */ /* 0x000fca00078e3cff */
[----:B------:R0:W4:Y:S02]  /*231f0*/  @!P0 LDG.E.U16 R63, desc[UR60][R158.64] ;  /* 0x0000003c9e3f8981 */ /* 0x000124000c1e1500 */
[----:B0-----:R-:W-:Y:S02]  /*23200*/  @!P0 IMAD.MOV.U32 R158, RZ, RZ, R34 ;  /* 0x000000ffff9e8224 */ /* 0x001fe400078e0022 */
[----:B------:R-:W-:Y:S01]  /*23210*/  @!P0 IMAD.MOV.U32 R159, RZ, RZ, R40 ;  /* 0x000000ffff9f8224 */ /* 0x000fe200078e0028 */
[----:B------:R-:W4:Y:S04]  /*23220*/  LDL R34, [R1+0x1610] ;  /* 0x0016100001227983 */ /* 0x000f280000100800 */
[----:B------:R3:W4:Y:S04]  /*23230*/  @!P0 LDG.E.U16 R62, desc[UR60][R158.64] ;  /* 0x0000003c9e3e8981 */ /* 0x000728000c1e1500 */
[----:B------:R-:W4:Y:S01]  /*23240*/  LDL R40, [R1+0x160c] ;  /* 0x00160c0001287983 */ /* 0x000f220000100800 */
[----:B---3--:R-:W-:-:S02]  /*23250*/  @!P0 IMAD.MOV.U32 R158, RZ, RZ, R22 ;  /* 0x000000ffff9e8224 */ /* 0x008fc400078e0016 */
[----:B--2---:R-:W-:Y:S01]  /*23260*/  @!P0 IMAD.MOV.U32 R159, RZ, RZ, R28 ;  /* 0x000000ffff9f8224 */ /* 0x004fe200078e001c */
[----:B------:R-:W2:Y:S04]  /*23270*/  LDL R22, [R1+0x1690] ;  /* 0x0016900001167983 */ /* 0x000ea80000100800 */
        /* <DEDUP_REMOVED lines=12> */
[----:B------:R-:W4:Y:S04]  /*23340*/  LDL R29, [R1+0x15d0] ;  /* 0x0015d000011d7983 */ /* 0x000f280000100800 */
[----:B------:R-:W0:Y:S04]  /*23350*/  LDL R158, [R1+0x16cc] ;  /* 0x0016cc00019e7983 */ /* 0x000e280000100800 */
[----:B------:R-:W0:Y:S01]  /*23360*/  LDL R159, [R1+0x16d0] ;  /* 0x0016d000019f7983 */ /* 0x000e220000100800 */
[----:B------:R-:W-:-:S02]  /*23370*/  PRMT R39, RZ, 0x7610, R39 ;  /* 0x00007610ff277816 */ /* 0x000fc40000000027 */
[----:B------:R-:W-:Y:S02]  /*23380*/  PRMT R35, RZ, 0x7610, R35 ;  /* 0x00007610ff237816 */ /* 0x000fe40000000023 */
[----:B0-----:R-:W-:-:S04]  /*23390*/  @!P0 LOP3.LUT R159, R159, R158, RZ, 0x3c, !PT ;  /* 0x0000009e9f9f8212 */ /* 0x001fc800078e3cff */
[----:B------:R-:W-:-:S04]  /*233a0*/  @!P0 LOP3.LUT R158, R159, R158, RZ, 0x3c, !PT ;  /* 0x0000009e9f9e8212 */ /* 0x000fc800078e3cff */
[----:B------:R-:W-:-:S05]  /*233b0*/  @!P0 LOP3.LUT R159, R159, R158, RZ, 0x3c, !PT ;  /* 0x0000009e9f9f8212 */ /* 0x000fca00078e3cff */
[----:B------:R2:W4:Y:S02]  /*233c0*/  @!P0 LDG.E.U16 R41, desc[UR60][R158.64] ;  /* 0x0000003c9e298981 */ /* 0x000524000c1e1500 */
[----:B--2---:R-:W-:Y:S02]  /*233d0*/  @!P0 IMAD.MOV.U32 R158, RZ, RZ, R22 ;  /* 0x000000ffff9e8224 */ /* 0x004fe400078e0016 */
[----:B---3--:R-:W-:Y:S01]  /*233e0*/  @!P0 IMAD.MOV.U32 R159, RZ, RZ, R28 ;  /* 0x000000ffff9f8224 */ /* 0x008fe200078e001c */
[----:B------:R-:W2:Y:S04]  /*233f0*/  LDL R22, [R1+0x1590] ;  /* 0x0015900001167983 */ /* 0x000ea80000100800 */
[----:B------:R-:W3:Y:S04]  /*23400*/  LDL R28, [R1+0x158c] ;  /* 0x00158c00011c7983 */ /* 0x000ee80000100800 */
[----:B------:R4:W3:Y:S02]  /*23410*/  @!P0 LDG.E.U16 R39, desc[UR60][R158.64] ;  /* 0x0000003c9e278981 */ /* 0x0008e4000c1e1500 */
[----:B----4-:R-:W-:-:S02]  /*23420*/  @!P0 IMAD.MOV.U32 R158, RZ, RZ, R2 ;  /* 0x000000ffff9e8224 */ /* 0x010fc400078e0002 */
[----:B------:R-:W-:Y:S01]  /*23430*/  @!P0 IMAD.MOV.U32 R159, RZ, RZ, R26 ;  /* 0x000000ffff9f8224 */ /* 0x000fe200078e001a */
[----:B------:R-:W4:Y:S04]  /*23440*/  LDL R2, [R1+0x1550] ;  /* 0x0015500001027983 */ /* 0x000f280000100800 */
[----:B------:R-:W4:Y:S01]  /*23450*/  LDL R26, [R1+0x154c] ;  /* 0x00154c00011a7983 */ /* 0x000f220000100800 */
[----:B------:R-:W-:-:S03]  /*23460*/  PRMT R33, RZ, 0x7610, R33 ;  /* 0x00007610ff217816 */ /* 0x000fc60000000021 */
        /* <DEDUP_REMOVED lines=9> */
[----:B0-----:R-:W-:Y:S02]  /*23500*/  @!P0 IMAD.MOV.U32 R158, RZ, RZ, R29 ;  /* 0x000000ffff9e8224 */ /* 0x001fe400078e001d */
[----:B------:R-:W-:Y:S01]  /*23510*/  @!P0 IMAD.MOV.U32 R159, RZ, RZ, R32 ;  /* 0x000000ffff9f8224 */ /* 0x000fe200078e0020 */
[----:B------:R-:W4:Y:S04]  /*23520*/  LDL R29, [R1+0x1490] ;  /* 0x00149000011d7983 */ /* 0x000f280000100800 */
[----:B------:R2:W4:Y:S04]  /*23530*/  @!P0 LDG.E.U16 R24, desc[UR60][R158.64] ;  /* 0x0000003c9e188981 */ /* 0x000528000c1e1500 */
[----:B------:R-:W4:Y:S01]  /*23540*/  LDL R32, [R1+0x148c] ;  /* 0x00148c0001207983 */ /* 0x000f220000100800 */
[----:B--2---:R-:W-:-:S03]  /*23550*/  @!P0 IMAD.MOV.U32 R158, RZ, RZ, R22 ;  /* 0x000000ffff9e8224 */ /* 0x004fc600078e0016 */
[----:B------:R-:W2:Y:S01]  /*23560*/  LDL R22, [R1+0xc40] ;  /* 0x000c400001167983 */ /* 0x000ea20000100800 */
[----:B---3--:R-:W-:-:S03]  /*23570*/  @!P0 IMAD.MOV.U32 R159, RZ, RZ, R28 ;  /* 0x000000ffff9f8224 */ /* 0x008fc600078e001c */
[----:B------:R-:W3:Y:S04]  /*23580*/  LDL R28, [R1+0xc3c] ;  /* 0x000c3c00011c7983 */ /* 0x000ee80000100800 */
[----:B------:R4:W3:Y:S02]  /*23590*/  @!P0 LDG.E.U16 R23, desc[UR60][R158.64] ;  /* 0x0000003c9e178981 */ /* 0x0008e4000c1e1500 */
[----:B----4-:R-:W-:Y:S02]  /*235a0*/  @!P0 IMAD.MOV.U32 R158, RZ, RZ, R2 ;  /* 0x000000ffff9e8224 */ /* 0x010fe400078e0002 */
[----:B------:R-:W4:Y:S01]  /*235b0*/  LDL R2, [R1+0xc00] ;  /* 0x000c000001027983 */ /* 0x000f220000100800 */
[----:B------:R-:W-:-:S03]  /*235c0*/  @!P0 IMAD.MOV.U32 R159, RZ, RZ, R26 ;  /* 0x000000ffff9f8224 */ /* 0x000fc600078e001a */
[----:B------:R-:W4:Y:S04]  /*235d0*/  LDL R26, [R1+0xbfc] ;  /* 0x000bfc00011a7983 */ /* 0x000f280000100800 */
[----:B------:R0:W4:Y:S04]  /*235e0*/  @!P0 LDG.E.U16 R19, desc[UR60][R158.64] ;  /* 0x0000003c9e138981 */ /* 0x000128000c1e1500 */
        /* <DEDUP_REMOVED lines=16> */
[----:B0-----:R-:W-:-:S02]  /*236f0*/  @!P0 IMAD.MOV.U32 R158, RZ, RZ, R29 ;  /* 0x000000ffff9e8224 */ /* 0x001fc400078e001d */
[----:B------:R-:W-:Y:S01]  /*23700*/  @!P0 IMAD.MOV.U32 R159, RZ, RZ, R32 ;  /* 0x000000ffff9f8224 */ /* 0x000fe200078e0020 */
[----:B------:R-:W4:Y:S04]  /*23710*/  LDL R29, [R1+0xb00] ;  /* 0x000b0000011d7983 */ /* 0x000f280000100800 */
[----:B------:R2:W4:Y:S04]  /*23720*/  @!P0 LDG.E.U16 R3, desc[UR60][R158.64] ;  /* 0x0000003c9e038981 */ /* 0x000528000c1e1500 */
[----:B------:R-:W4:Y:S01]  /*23730*/  LDL R32, [R1+0xb80] ;  /* 0x000b800001207983 */ /* 0x000f220000100800 */
[----:B--2---:R-:W-:-:S02]  /*23740*/  @!P0 IMAD.MOV.U32 R158, RZ, RZ, R22 ;  /* 0x000000ffff9e8224 */ /* 0x004fc400078e0016 */
[----:B---3--:R-:W-:Y:S01]  /*23750*/  @!P0 IMAD.MOV.U32 R159, RZ, RZ, R28 ;  /* 0x000000ffff9f8224 */ /* 0x008fe200078e001c */
[----:B------:R-:W2:Y:S04]  /*23760*/  LDL R22, [R1+0xb40] ;  /* 0x000b400001167983 */ /* 0x000ea80000100800 */
[----:B------:R4:W3:Y:S04]  /*23770*/  @!P0 LDG.E.U16 R252, desc[UR60][R158.64] ;  /* 0x0000003c9efc8981 */ /* 0x0008e8000c1e1500 */
[----:B------:R-:W3:Y:S01]  /*23780*/  LDL R28, [R1+0xb3c] ;  /* 0x000b3c00011c7983 */ /* 0x000ee20000100800 */
[----:B----4-:R-:W-:-:S02]  /*23790*/  @!P0 IMAD.MOV.U32 R158, RZ, RZ, R2 ;  /* 0x000000ffff9e8224 */ /* 0x010fc400078e0002 */
        /* <DEDUP_REMOVED lines=25> */
[----:B0-----:R-:W-:-:S02]  /*23930*/  @!P0 IMAD.MOV.U32 R158, RZ, RZ, R29 ;  /* 0x000000ffff9e8224 */ /* 0x001fc400078e001d */
[----:B------:R-:W-:Y:S01]  /*23940*/  @!P0 IMAD.MOV.U32 R159, RZ, RZ, R34 ;  /* 0x000000ffff9f8224 */ /* 0x000fe200078e0022 */
[----:B------:R-:W3:Y:S04]  /*23950*/  LDL R29, [R1+0x97c] ;  /* 0x00097c00011d7983 */ /* 0x000ee80000100800 */
[----:B------:R4:W3:Y:S02]  /*23960*/  @!P0 LDG.E.U16 R247, desc[UR60][R158.64] ;  /* 0x0000003c9ef78981 */ /* 0x0008e4000c1e1500 */
[----:B----4-:R-:W-:Y:S02]  /*23970*/  @!P0 IMAD.MOV.U32 R158, RZ, RZ, R2 ;  /* 0x000000ffff9e8224 */ /* 0x010fe400078e0002 */
[----:B------:R-:W-:Y:S01]  /*23980*/  @!P0 IMAD.MOV.U32 R159, RZ, RZ, R26 ;  /* 0x000000ffff9f8224 */ /* 0x000fe200078e001a */
[----:B------:R-:W4:Y:S04]  /*23990*/  LDL R2, [R1+0x9c0] ;  /* 0x0009c00001027983 */ /* 0x000f280000100800 */
[----:B------:R-:W4:Y:S04]  /*239a0*/  LDL R26, [R1+0x980] ;  /* 0x00098000011a7983 */ /* 0x000f280000100800 */
[----:B------:R-:W4:Y:S04]  /*239b0*/  LDL.LU R34, [R1+0x93c] ;  /* 0x00093c0001227983 */ /* 0x000f280000300800 */
[----:B------:R0:W4:Y:S04]  /*239c0*/  @!P0 LDG.E.U16 R246, desc[UR60][R158.64] ;  /* 0x0000003c9ef68981 */ /* 0x000128000c1e1500 */
[----:B------:R-:W2:Y:S01]  /*239d0*/  LDL R159, [R1+0xa7c] ;  /* 0x000a7c00019f7983 */ /* 0x000ea20000100800 */
[----:B------:R-:W-:-:S02]  /*239e0*/  PRMT R245, RZ, 0x7610, R245 ;  /* 0x00007610fff57816 */ /* 0x000fc400000000f5 */
[----:B------:R-:W-:Y:S01]  /*239f0*/  PRMT R244, RZ, 0x7610, R244 ;  /* 0x00007610fff47816 */ /* 0x000fe200000000f4 */
[----:B0-----:R-:W-:Y:S02]  /*23a00*/  @!P0 IMAD.MOV.U32 R158, RZ, RZ, R32 ;  /* 0x000000ffff9e8224 */ /* 0x001fe400078e0020 */
[----:B------:R-:W4:Y:S04]  /*23a10*/  LDL R32, [R1+0x940] ;  /* 0x0009400001207983 */ /* 0x000f280000100800 */
[----:B--2---:R0:W2:Y:S02]  /*23a20*/  @!P0 LDG.E.U16 R245, desc[UR60][R158.64] ;  /* 0x0000003c9ef58981 */ /* 0x0040a4000c1e1500 */
[----:B0-----:R-:W-:Y:S02]  /*23a30*/  @!P0 IMAD.MOV.U32 R158, RZ, RZ, R22 ;  /* 0x000000ffff9e8224 */ /* 0x001fe400078e0016 */
[----:B---3--:R-:W-:Y:S01]  /*23a40*/  @!P0 IMAD.MOV.U32 R159, RZ, RZ, R28 ;  /* 0x000000ffff9f8224 */ /* 0x008fe200078e001c */
[----:B------:R-:W-:Y:S01]  /*23a50*/  PRMT R243, RZ, 0x7610, R243 ;  /* 0x00007610fff37816 */ /* 0x000fe200000000f3 */
[----:B------:R-:W3:Y:S04]  /*23a60*/  LDL R28, [R1+0x8fc] ;  /* 0x0008fc00011c7983 */ /* 0x000ee80000100800 */
[----:B------:R0:W2:Y:S04]  /*23a70*/  @!P0 LDG.E.U16 R244, desc[UR60][R158.64] ;  /* 0x0000003c9ef48981 */ /* 0x0000a8000c1e1500 */
[----:B------:R-:W3:Y:S04]  /*23a80*/  LDL R22, [R1+0x900] ;  /* 0x0009000001167983 */ /* 0x000ee80000100800 */
[----:B------:R-:W0:Y:S04]  /*23a90*/  LDL R158, [R1+0x9fc] ;  /* 0x0009fc00019e7983 */ /* 0x000e280000100800 */
[----:B------:R-:W0:Y:S01]  /*23aa0*/  LDL R159, [R1+0xa00] ;  /* 0x000a0000019f7983 */ /* 0x000e220000100800 */
[----:B------:R-:W-:-:S02]  /*23ab0*/  PRMT R242, RZ, 0x7610, R242 ;  /* 0x00007610fff27816 */ /* 0x000fc400000000f2 */
[----:B------:R-:W-:Y:S02]  /*23ac0*/  PRMT R241, RZ, 0x7610, R241 ;  /* 0x00007610fff17816 */ /* 0x000fe400000000f1 */
[----:B0-----:R-:W-:-:S04]  /*23ad0*/  @!P0 LOP3.LUT R159, R159, R158, RZ, 0x3c, !PT ;  /* 0x0000009e9f9f8212 */ /* 0x001fc800078e3cff */
[----:B------:R-:W-:-:S04]  /*23ae0*/  @!P0 LOP3.LUT R158, R159, R158, RZ, 0x3c, !PT ;  /* 0x0000009e9f9e8212 */ /* 0x000fc800078e3cff */
[----:B------:R-:W-:-:S05]  /*23af0*/  @!P0 LOP3.LUT R159, R159, R158, RZ, 0x3c, !PT ;  /* 0x0000009e9f9f8212 */ /* 0x000fca00078e3cff */
[----:B------:R4:W2:Y:S02]  /*23b00*/  @!P0 LDG.E.U16 R243, desc[UR60][R158.64] ;  /* 0x0000003c9ef38981 */ /* 0x0008a4000c1e1500 */
[----:B----4-:R-:W-:Y:S02]  /*23b10*/  @!P0 IMAD.MOV.U32 R158, RZ, RZ, R2 ;  /* 0x000000ffff9e8224 */ /* 0x010fe400078e0002 */
[----:B------:R-:W4:Y:S01]  /*23b20*/  LDL R2, [R1+0x8c0] ;  /* 0x0008c00001027983 */ /* 0x000f220000100800 */
[----:B------:R-:W-:Y:S01]  /*23b30*/  @!P0 IMAD.MOV.U32 R159, RZ, RZ, R40 ;  /* 0x000000ffff9f8224 */ /* 0x000fe200078e0028 */
[----:B------:R-:W-:Y:S02]  /*23b40*/  PRMT R240, RZ, 0x7610, R240 ;  /* 0x00007610fff07816 */ /* 0x000fe400000000f0 */
[----:B------:R-:W-:Y:S01]  /*23b50*/  PRMT R239, RZ, 0x7610, R239 ;  /* 0x00007610ffef7816 */ /* 0x000fe200000000ef */
[----:B------:R-:W2:Y:S04]  /*23b60*/  LDL R40, [R1+0x1848] ;  /* 0x0018480001287983 */ /* 0x000ea80000100800 */
[----:B------:R0:W2:Y:S02]  /*23b70*/  @!P0 LDG.E.U16 R242, desc[UR60][R158.64] ;  /* 0x0000003c9ef28981 */ /* 0x0000a4000c1e1500 */
[----:B0-----:R-:W-:Y:S01]  /*23b80*/  @!P0 MOV R158, R26 ;  /* 0x0000001a009e8202 */ /* 0x001fe20000000f00 */
[----:B------:R-:W-:Y:S01]  /*23b90*/  @!P0 IMAD.MOV.U32 R159, RZ, RZ, R29 ;  /* 0x000000ffff9f8224 */ /* 0x000fe200078e001d */
[----:B------:R-:W2:Y:S04]  /*23ba0*/  LDL R26, [R1+0x1874] ;  /* 0x00187400011a7983 */ /* 0x000ea80000100800 */
[----:B------:R-:W2:Y:S04]  /*23bb0*/  LDL R29, [R1+0x145c] ;  /* 0x00145c00011d7983 */ /* 0x000ea80000100800 */
[----:B------:R0:W2:Y:S02]  /*23bc0*/  @!P0 LDG.E.U16 R241, desc[UR60][R158.64] ;  /* 0x0000003c9ef18981 */ /* 0x0000a4000c1e1500 */
[----:B0-----:R-:W-:-:S02]  /*23bd0*/  @!P0 IMAD.MOV.U32 R158, RZ, RZ, R32 ;  /* 0x000000ffff9e8224 */ /* 0x001fc400078e0020 */
[----:B------:R-:W-:Y:S01]  /*23be0*/  @!P0 IMAD.MOV.U32 R159, RZ, RZ, R34 ;  /* 0x000000ffff9f8224 */ /* 0x000fe200078e0022 */
[----:B------:R-:W2:Y:S04]  /*23bf0*/  LDL R32, [R1+0x17c4] ;  /* 0x0017c40001207983 */ /* 0x000ea80000100800 */
[----:B------:R3:W2:Y:S02]  /*23c00*/  @!P0 LDG.E.U16 R240, desc[UR60][R158.64] ;  /* 0x0000003c9ef08981 */ /* 0x0006a4000c1e1500 */
[----:B---3--:R-:W-:Y:S02]  /*23c10*/  @!P0 IMAD.MOV.U32 R158, RZ, RZ, R22 ;  /* 0x000000ffff9e8224 */ /* 0x008fe400078e0016 */
[----:B------:R-:W-:Y:S01]  /*23c20*/  @!P0 IMAD.MOV.U32 R159, RZ, RZ, R28 ;  /* 0x000000ffff9f8224 */ /* 0x000fe200078e001c */
[----:B------:R-:W3:Y:S04]  /*23c30*/  LDL R22, [R1+0x1808] ;  /* 0x0018080001167983 */ /* 0x000ee80000100800 */
[----:B------:R0:W3:Y:S04]  /*23c40*/  @!P0 LDG.E.U16 R239, desc[UR60][R158.64] ;  /* 0x0000003c9eef8981 */ /* 0x0000e8000c1e1500 */
[----:B------:R-:W3:Y:S01]  /*23c50*/  LDL R28, [R1+0x1804] ;  /* 0x00180400011c7983 */ /* 0x000ee20000100800 */
[----:B0-----:R-:W-:Y:S01]  /*23c60*/  @!P0 IMAD.MOV.U32 R159, RZ, RZ, R15 ;  /* 0x000000ffff9f8224 */ /* 0x001fe200078e000f */
[----:B------:R-:W-:Y:S01]  /*23c70*/  PRMT R238, RZ, 0x7610, R238 ;  /* 0x00007610ffee7816 */ /* 0x000fe200000000ee */
[----:B----4-:R-:W-:-:S02]  /*23c80*/  @!P0 IMAD.MOV.U32 R158, RZ, RZ, R2 ;  /* 0x000000ffff9e8224 */ /* 0x010fc400078e0002 */
[----:B------:R-:W4:Y:S04]  /*23c90*/  LDL R2, [R1+0x17c8] ;  /* 0x0017c80001027983 */ /* 0x000f280000100800 */
[----:B------:R0:W-:Y:S04]  /*23ca0*/  STL [R1+0x18cc], R15 ;  /* 0x0018cc0f01007387 */ /* 0x0001e80000100800 */
[----:B------:R2:W4:Y:S04]  /*23cb0*/  @!P0 LDG.E.U16 R238, desc[UR60][R158.64] ;  /* 0x0000003c9eee8981 */ /* 0x000528000c1e1500 */
[----:B0-----:R-:W3:Y:S01]  /*23cc0*/  LDL R15, [R1+0x1844] ;  /* 0x00184400010f7983 */ /* 0x001ee20000100800 */
[----:B--2---:R-:W-:-:S03]  /*23cd0*/  @!P0 IMAD.MOV.U32 R158, RZ, RZ, R26 ;  /* 0x000000ffff9e8224 */ /* 0x004fc600078e001a */
[----:B------:R-:W2:Y:S01]  /*23ce0*/  LDL R26, [R1+0x1788] ;  /* 0x00178800011a7983 */ /* 0x000ea20000100800 */
[----:B------:R-:W-:-:S03]  /*23cf0*/  @!P0 IMAD.MOV.U32 R159, RZ, RZ, R29 ;  /* 0x000000ffff9f8224 */ /* 0x000fc600078e001d */
[----:B------:R-:W2:Y:S01]  /*23d00*/  LDL R29, [R1+0x1784] ;  /* 0x00178400011d7983 */ /* 0x000ea20000100800 */
[----:B------:R-:W-:Y:S02]  /*23d10*/  PRMT R237, RZ, 0x7610, R237 ;  /* 0x00007610ffed7816 */ /* 0x000fe400000000ed */
[----:B------:R-:W-:-:S04]  /*23d20*/  PRMT R236, RZ, 0x7610, R236 ;  /* 0x00007610ffec7816 */ /* 0x000fc800000000ec */
[----:B------:R0:W2:Y:S01]  /*23d30*/  @!P0 LDG.E.U16 R237, desc[UR60][R158.64] ;  /* 0x0000003c9eed8981 */ /* 0x0000a2000c1e1500 */
[----:B------:R-:W-:Y:S01]  /*23d40*/  PRMT R235, RZ, 0x7610, R235 ;  /* 0x00007610ffeb7816 */ /* 0x000fe200000000eb */
[----:B0-----:R-:W-:Y:S01]  /*23d50*/  @!P0 IMAD.MOV.U32 R158, RZ, RZ, R40 ;  /* 0x000000ffff9e8224 */ /* 0x001fe200078e0028 */
[----:B------:R-:W-:Y:S01]  /*23d60*/  PRMT R234, RZ, 0x7610, R234 ;  /* 0x00007610ffea7816 */ /* 0x000fe200000000ea */
[----:B------:R-:W2:Y:S01]  /*23d70*/  LDL R40, [R1+0x16c4] ;  /* 0x0016c40001287983 */ /* 0x000ea20000100800 */
[----:B------:R-:W-:Y:S01]  /*23d80*/  PRMT R233, RZ, 0x7610, R233 ;  /* 0x00007610ffe97816 */ /* 0x000fe200000000e9 */
[----:B---3--:R-:W-:Y:S02]  /*23d90*/  @!P0 IMAD.MOV.U32 R159, RZ, RZ, R15 ;  /* 0x000000ffff9f8224 */ /* 0x008fe400078e000f */
[----:B------:R-:W3:Y:S04]  /*23da0*/  LDL R15, [R1+0x1684] ;  /* 0x00168400010f7983 */ /* 0x000ee80000100800 */
[----:B------:R0:W3:Y:S02]  /*23db0*/  @!P0 LDG.E.U16 R236, desc[UR60][R158.64] ;  /* 0x0000003c9eec8981 */ /* 0x0000e4000c1e1500 */
[----:B0-----:R-:W-:-:S02]  /*23dc0*/  @!P0 IMAD.MOV.U32 R158, RZ, RZ, R22 ;  /* 0x000000ffff9e8224 */ /* 0x001fc400078e0016 */
[----:B------:R-:W-:Y:S01]  /*23dd0*/  @!P0 IMAD.MOV.U32 R159, RZ, RZ, R28 ;  /* 0x000000ffff9f8224 */ /* 0x000fe200078e001c */
        /* <DEDUP_REMOVED lines=8> */
[----:B--2---:R-:W-:-:S02]  /*23e60*/  @!P0 IMAD.MOV.U32 R158, RZ, RZ, R26 ;  /* 0x000000ffff9e8224 */ /* 0x004fc400078e001a */
[----:B------:R-:W-:Y:S01]  /*23e70*/  @!P0 IMAD.MOV.U32 R159, RZ, RZ, R29 ;  /* 0x000000ffff9f8224 */ /* 0x000fe200078e001d */
[----:B------:R-:W-:Y:S01]  /*23e80*/  PRMT R232, RZ, 0x7610, R232 ;  /* 0x00007610ffe87816 */ /* 0x000fe200000000e8 */
[----:B------:R-:W2:Y:S04]  /*23e90*/  LDL R29, [R1+0x1644] ;  /* 0x00164400011d7983 */ /* 0x000ea80000100800 */
[----:B------:R0:W2:Y:S04]  /*23ea0*/  @!P0 LDG.E.U16 R233, desc[UR60][R158.64] ;  /* 0x0000003c9ee98981 */ /* 0x0000a8000c1e1500 */
[----:B------:R-:W2:Y:S04]  /*23eb0*/  LDL R26, [R1+0x1648] ;  /* 0x00164800011a7983 */ /* 0x000ea80000100800 */
        /* <DEDUP_REMOVED lines=8> */
[----:B---3--:R-:W-:Y:S02]  /*23f40*/  @!P0 IMAD.MOV.U32 R158, RZ, RZ, R22 ;  /* 0x000000ffff9e8224 */ /* 0x008fe400078e0016 */
[----:B------:R-:W-:Y:S01]  /*23f50*/  @!P0 IMAD.MOV.U32 R159, RZ, RZ, R28 ;  /* 0x000000ffff9f8224 */ /* 0x000fe200078e001c */
[----:B------:R-:W3:Y:S04]  /*23f60*/  LDL R22, [R1+0x1608] ;  /* 0x0016080001167983 */ /* 0x000ee80000100800 */
[----:B------:R-:W3:Y:S04]  /*23f70*/  LDL R28, [R1+0x1604] ;  /* 0x00160400011c7983 */ /* 0x000ee80000100800 */
[----:B------:R4:W3:Y:S01]  /*23f80*/  @!P0 LDG.E.U16 R231, desc[UR60][R158.64] ;  /* 0x0000003c9ee78981 */ /* 0x0008e2000c1e1500 */
[----:B------:R-:W-:Y:S01]  /*23f90*/  PRMT R229, RZ, 0x7610, R229 ;  /* 0x00007610ffe57816 */ /* 0x000fe200000000e5 */
[----:B----4-:R-:W-:-:S02]  /*23fa0*/  @!P0 IMAD.MOV.U32 R158, RZ, RZ, R32 ;  /* 0x000000ffff9e8224 */ /* 0x010fc400078e0020 */
        /* <DEDUP_REMOVED lines=11> */
[----:B--2---:R-:W-:-:S02]  /*24060*/  @!P0 IMAD.MOV.U32 R158, RZ, RZ, R26 ;  /* 0x000000ffff9e8224 */ /* 0x004fc400078e001a */
[----:B------:R-:W-:Y:S01]  /*24070*/  @!P0 IMAD.MOV.U32 R159, RZ, RZ, R29 ;  /* 0x000000ffff9f8224 */ /* 0x000fe200078e001d */
[----:B------:R-:W2:Y:S04]  /*24080*/  LDL R26, [R1+0x1508] ;  /* 0x00150800011a7983 */ /* 0x000ea80000100800 */
[----:B------:R3:W2:Y:S04]  /*24090*/  @!P0 LDG.E.U16 R228, desc[UR60][R158.64] ;  /* 0x0000003c9ee48981 */ /* 0x0006a8000c1e1500 */
[----:B------:R-:W2:Y:S01]  /*240a0*/  LDL R29, [R1+0x1504] ;  /* 0x00150400011d7983 */ /* 0x000ea20000100800 */
[----:B---3--:R-:W-:Y:S01]  /*240b0*/  @!P0 IMAD.MOV.U32 R158, RZ, RZ, R22 ;  /* 0x000000ffff9e8224 */ /* 0x008fe200078e0016 */
[----:B------:R-:W-:-:S02]  /*240c0*/  PRMT R226, RZ, 0x7610, R226 ;  /* 0x00007610ffe27816 */ /* 0x000fc400000000e2 */
[----:B------:R-:W3:Y:S01]  /*240d0*/  LDL R22, [R1+0x14c8] ;  /* 0x0014c80001167983 */ /* 0x000ee20000100800 */
[----:B------:R-:W-:-:S03]  /*240e0*/  @!P0 IMAD.MOV.U32 R159, RZ, RZ, R28 ;  /* 0x000000ffff9f8224 */ /* 0x000fc600078e001c */
[----:B------:R-:W3:Y:S04]  /*240f0*/  LDL R28, [R1+0x14c4] ;  /* 0x0014c400011c7983 */ /* 0x000ee80000100800 */
[----:B------:R0:W3:Y:S04]  /*24100*/  @!P0 LDG.E.U16 R227, desc[UR60][R158.64] ;  /* 0x0000003c9ee38981 */ /* 0x0000e8000c1e1500 */
[----:B------:R-:W0:Y:S04]  /*24110*/  LDL R158, [R1+0x15c4] ;  /* 0x0015c400019e7983 */ /* 0x000e280000100800 */
[----:B------:R-:W0:Y:S01]  /*24120*/  LDL R159, [R1+0x15c8] ;  /* 0x0015c800019f7983 */ /* 0x000e220000100800 */
[----:B------:R-:W-:-:S02]  /*24130*/  PRMT R225, RZ, 0x7610, R225 ;  /* 0x00007610ffe17816 */ /* 0x000fc400000000e1 */
[----:B------:R-:W-:Y:S02]  /*24140*/  PRMT R224, RZ, 0x7610, R224 ;  /* 0x00007610ffe07816 */ /* 0x000fe400000000e0 */
[----:B0-----:R-:W-:-:S04]  /*24150*/  @!P0 LOP3.LUT R159, R159, R158, RZ, 0x3c, !PT ;  /* 0x0000009e9f9f8212 */ /* 0x001fc800078e3cff */
[----:B------:R-:W-:-:S04]  /*24160*/  @!P0 LOP3.LUT R158, R159, R158, RZ, 0x3c, !PT ;  /* 0x0000009e9f9e8212 */ /* 0x000fc800078e3cff */
[----:B------:R-:W-:-:S05]  /*24170*/  @!P0 LOP3.LUT R159, R159, R158, RZ, 0x3c, !PT ;  /* 0x0000009e9f9f8212 */ /* 0x000fca00078e3cff */
[----:B------:R4:W3:Y:S02]  /*24180*/  @!P0 LDG.E.U16 R226, desc[UR60][R158.64] ;  /* 0x0000003c9ee28981 */ /* 0x0008e4000c1e1500 */
[----:B----4-:R-:W-:Y:S02]  /*24190*/  @!P0 IMAD.MOV.U32 R158, RZ, RZ, R2 ;  /* 0x000000ffff9e8224 */ /* 0x010fe400078e0002 */
[----:B------:R-:W-:Y:S01]  /*241a0*/  @!P0 IMAD.MOV.U32 R159, RZ, RZ, R15 ;  /* 0x000000ffff9f8224 */ /* 0x000fe200078e000f */
[----:B------:R-:W4:Y:S04]  /*241b0*/  LDL R2, [R1+0x1488] ;  /* 0x0014880001027983 */ /* 0x000f280000100800 */
[----:B------:R-:W4:Y:S04]  /*241c0*/  LDL R15, [R1+0x1484] ;  /* 0x00148400010f7983 */ /* 0x000f280000100800 */
[----:B------:R0:W4:Y:S01]  /*241d0*/  @!P0 LDG.E.U16 R225, desc[UR60][R158.64] ;  /* 0x0000003c9ee18981 */ /* 0x000122000c1e1500 */
[----:B------:R-:W-:Y:S01]  /*241e0*/  PRMT R223, RZ, 0x7610, R223 ;  /* 0x00007610ffdf7816 */ /* 0x000fe200000000df */
[----:B0-----:R-:W-:-:S02]  /*241f0*/  @!P0 IMAD.MOV.U32 R158, RZ, RZ, R32 ;  /* 0x000000ffff9e8224 */ /* 0x001fc400078e0020 */
[----:B------:R-:W-:Y:S01]  /*24200*/  @!P0 IMAD.MOV.U32 R159, RZ, RZ, R40 ;  /* 0x000000ffff9f8224 */ /* 0x000fe200078e0028 */
[----:B------:R-:W-:Y:S01]  /*24210*/  PRMT R222, RZ, 0x7610, R222 ;  /* 0x00007610ffde7816 */ /* 0x000fe200000000de */
[----:B------:R-:W4:Y:S04]  /*24220*/  LDL R40, [R1+0xbf4] ;  /* 0x000bf40001287983 */ /* 0x000f280000100800 */
[----:B------:R2:W4:Y:S01]  /*24230*/  @!P0 LDG.E.U16 R224, desc[UR60][R158.64] ;  /* 0x0000003c9ee08981 */ /* 0x000522000c1e1500 */
[----:B------:R-:W-:-:S03]  /*24240*/  PRMT R221, RZ, 0x7610, R221 ;  /* 0x00007610ffdd7816 */ /* 0x000fc600000000dd */
[----:B------:R-:W4:Y:S01]  /*24250*/  LDL R32, [R1+0xbb4] ;  /* 0x000bb40001207983 */ /* 0x000f220000100800 */
[----:B--2---:R-:W-:Y:S02]  /*24260*/  @!P0 IMAD.MOV.U32 R158, RZ, RZ, R26 ;  /* 0x000000ffff9e8224 */ /* 0x004fe400078e001a */
[----:B------:R-:W-:Y:S01]  /*24270*/  @!P0 IMAD.MOV.U32 R159, RZ, RZ, R29 ;  /* 0x000000ffff9f8224 */ /* 0x000fe200078e001d */
[----:B------:R-:W2:Y:S04]  /*24280*/  LDL R26, [R1+0xbf8] ;  /* 0x000bf800011a7983 */ /* 0x000ea80000100800 */
[----:B------:R3:W2:Y:S04]  /*24290*/  @!P0 LDG.E.U16 R223, desc[UR60][R158.64] ;  /* 0x0000003c9edf8981 */ /* 0x0006a8000c1e1500 */
[----:B------:R-:W2:Y:S01]  /*242a0*/  LDL R29, [R1+0xb74] ;  /* 0x000b7400011d7983 */ /* 0x000ea20000100800 */
[----:B---3--:R-:W-:-:S02]  /*242b0*/  @!P0 IMAD.MOV.U32 R158, RZ, RZ, R22 ;  /* 0x000000ffff9e8224 */ /* 0x008fc400078e0016 */
[----:B------:R-:W-:Y:S01]  /*242c0*/  @!P0 IMAD.MOV.U32 R159, RZ, RZ, R28 ;  /* 0x000000ffff9f8224 */ /* 0x000fe200078e001c */
[----:B------:R-:W3:Y:S04]  /*242d0*/  LDL R22, [R1+0xb78] ;  /* 0x000b780001167983 */ /* 0x000ee80000100800 */
[----:B------:R4:W3:Y:S04]  /*242e0*/  @!P0 LDG.E.U16 R222, desc[UR60][R158.64] ;  /* 0x0000003c9ede8981 */ /* 0x0008e8000c1e1500 */
[----:B------:R-:W3:Y:S01]  /*242f0*/  LDL R28, [R1+0xbb8] ;  /* 0x000bb800011c7983 */ /* 0x000ee20000100800 */
[----:B----4-:R-:W-:-:S03]  /*24300*/  @!P0 IMAD.MOV.U32 R158, RZ, RZ, R2 ;  /* 0x000000ffff9e8224 */ /* 0x010fc600078e0002 */
        /* <DEDUP_REMOVED lines=23> */
[----:B------:R0:W3:Y:S02]  /*24480*/  @!P0 LDG.E.U16 R218, desc[UR60][R158.64] ;  /* 0x0000003c9eda8981 */ /* 0x0000e4000c1e1500 */
[----:B0-----:R-:W-:Y:S02]  /*24490*/  @!P0 IMAD.MOV.U32 R158, RZ, RZ, R22 ;  /* 0x000000ffff9e8224 */ /* 0x001fe400078e0016 */
[----:B------:R-:W-:Y:S02]  /*244a0*/  @!P0 IMAD.MOV.U32 R159, RZ, RZ, R29 ;  /* 0x000000ffff9f8224 */ /* 0x000fe400078e001d */
[----:B------:R-:W3:Y:S04]  /*244b0*/  LDL R29, [R1+0xa78] ;  /* 0x000a7800011d7983 */ /* 0x000ee80000100800 */
[----:B------:R4:W3:Y:S02]  /*244c0*/  @!P0 LDG.E.U16 R217, desc[UR60][R158.64] ;  /* 0x0000003c9ed98981 */ /* 0x0008e4000c1e1500 */
[----:B----4-:R-:W-:-:S02]  /*244d0*/  @!P0 IMAD.MOV.U32 R158, RZ, RZ, R2 ;  /* 0x000000ffff9e8224 */ /* 0x010fc400078e0002 */
[----:B------:R-:W-:Y:S01]  /*244e0*/  @!P0 IMAD.MOV.U32 R159, RZ, RZ, R15 ;  /* 0x000000ffff9f8224 */ /* 0x000fe200078e000f */
[----:B------:R-:W4:Y:S04]  /*244f0*/  LDL R2, [R1+0xa38] ;  /* 0x000a380001027983 */ /* 0x000f280000100800 */
[----:B------:R-:W4:Y:S04]  /*24500*/  LDL R15, [R1+0xa34] ;  /* 0x000a3400010f7983 */ /* 0x000f280000100800 */
[----:B------:R-:W4:Y:S04]  /*24510*/  LDL.LU R22, [R1+0x9f4] ;  /* 0x0009f40001167983 */ /* 0x000f280000300800 */
[----:B------:R-:W4:Y:S04]  /*24520*/  LDL.LU R32, [R1+0x9f8] ;  /* 0x0009f80001207983 */ /* 0x000f280000300800 */
[----:B------:R2:W4:Y:S04]  /*24530*/  @!P0 LDG.E.U16 R216, desc[UR60][R158.64] ;  /* 0x0000003c9ed88981 */ /* 0x000528000c1e1500 */
[----:B------:R-:W3:Y:S01]  /*24540*/  LDL R159, [R1+0xaf4] ;  /* 0x000af400019f7983 */ /* 0x000ee20000100800 */
[----:B------:R-:W-:Y:S01]  /*24550*/  PRMT R215, RZ, 0x7610, R215 ;  /* 0x00007610ffd77816 */ /* 0x000fe200000000d7 */
[----:B--2---:R-:W-:-:S02]  /*24560*/  @!P0 IMAD.MOV.U32 R158, RZ, RZ, R26 ;  /* 0x000000ffff9e8224 */ /* 0x004fc400078e001a */
[----:B------:R-:W2:Y:S04]  /*24570*/  LDL.LU R26, [R1+0x9b4] ;  /* 0x0009b400011a7983 */ /* 0x000ea80000300800 */
[----:B---3--:R0:W3:Y:S04]  /*24580*/  @!P0 LDG.E.U16 R215, desc[UR60][R158.64] ;  /* 0x0000003c9ed78981 */ /* 0x0080e8000c1e1500 */
[----:B------:R-:W4:Y:S01]  /*24590*/  LDL R159, [R1+0xab4] ;  /* 0x000ab400019f7983 */ /* 0x000f220000100800 */
[----:B------:R-:W-:Y:S01]  /*245a0*/  PRMT R214, RZ, 0x7610, R214 ;  /* 0x00007610ffd67816 */ /* 0x000fe200000000d6 */
[----:B0-----:R-:W-:Y:S01]  /*245b0*/  @!P0 IMAD.MOV.U32 R158, RZ, RZ, R28 ;  /* 0x000000ffff9e8224 */ /* 0x001fe200078e001c */
[----:B------:R-:W-:Y:S01]  /*245c0*/  PRMT R213, RZ, 0x7610, R213 ;  /* 0x00007610ffd57816 */ /* 0x000fe200000000d5 */
[----:B------:R-:W3:Y:S01]  /*245d0*/  LDL.LU R28, [R1+0x974] ;  /* 0x00097400011c7983 */ /* 0x000ee20000300800 */
[----:B------:R-:W-:-:S02]  /*245e0*/  PRMT R212, RZ, 0x7610, R212 ;  /* 0x00007610ffd47816 */ /* 0x000fc400000000d4 */
[----:B------:R-:W-:Y:S01]  /*245f0*/  PRMT R211, RZ, 0x7610, R211 ;  /* 0x00007610ffd37816 */ /* 0x000fe200000000d3 */
[----:B----4-:R0:W4:Y:S02]  /*24600*/  @!P0 LDG.E.U16 R214, desc[UR60][R158.64] ;  /* 0x0000003c9ed68981 */ /* 0x010124000c1e1500 */
[----:B0-----:R-:W-:Y:S02]  /*24610*/  @!P0 IMAD.MOV.U32 R158, RZ, RZ, R29 ;  /* 0x000000ffff9e8224 */ /* 0x001fe400078e001d */
[----:B------:R-:W-:Y:S01]  /*24620*/  @!P0 IMAD.MOV.U32 R159, RZ, RZ, R40 ;  /* 0x000000ffff9f8224 */ /* 0x000fe200078e0028 */
[----:B------:R-:W4:Y:S04]  /*24630*/  LDL R29, [R1+0x8f8] ;  /* 0x0008f800011d7983 */ /* 0x000f280000100800 */
[----:B------:R0:W4:Y:S04]  /*24640*/  @!P0 LDG.E.U16 R213, desc[UR60][R158.64] ;  /* 0x0000003c9ed58981 */ /* 0x000128000c1e1500 */
[----:B------:R-:W4:Y:S01]  /*24650*/  LDL.LU R40, [R1+0x938] ;  /* 0x0009380001287983 */ /* 0x000f220000300800 */
[----:B0-----:R-:W-:-:S02]  /*24660*/  @!P0 IMAD.MOV.U32 R158, RZ, RZ, R2 ;  /* 0x000000ffff9e8224 */ /* 0x001fc400078e0002 */
[----:B------:R-:W-:Y:S02]  /*24670*/  @!P0 IMAD.MOV.U32 R159, RZ, RZ, R15 ;  /* 0x000000ffff9f8224 */ /* 0x000fe400078e000f */
[----:B------:R-:W4:Y:S04]  /*24680*/  LDL R15, [R1+0x8b8] ;  /* 0x0008b800010f7983 */ /* 0x000f280000100800 */
[----:B------:R0:W4:Y:S04]  /*24690*/  @!P0 LDG.E.U16 R212, desc[UR60][R158.64] ;  /* 0x0000003c9ed48981 */ /* 0x000128000c1e1500 */
[----:B------:R-:W4:Y:S01]  /*246a0*/  LDL.LU R2, [R1+0x1870] ;  /* 0x0018700001027983 */ /* 0x000f220000300800 */
[----:B0-----:R-:W-:-:S02]  /*246b0*/  @!P0 IMAD.MOV.U32 R158, RZ, RZ, R32 ;  /* 0x000000ffff9e8224 */ /* 0x001fc400078e0020 */
[----:B------:R-:W-:-:S05]  /*246c0*/  @!P0 IMAD.MOV.U32 R159, RZ, RZ, R22 ;  /* 0x000000ffff9f8224 */ /* 0x000fca00078e0016 */
[----:B------:R0:W4:Y:S04]  /*246d0*/  @!P0 LDG.E.U16 R211, desc[UR60][R158.64] ;  /* 0x0000003c9ed38981 */ /* 0x000128000c1e1500 */
[----:B------:R-:W0:Y:S01]  /*246e0*/  LDL R159, [R1+0x9b8] ;  /* 0x0009b800019f7983 */ /* 0x000e220000100800 */
[----:B------:R-:W-:Y:S02]  /*246f0*/  PRMT R210, RZ, 0x7610, R210 ;  /* 0x00007610ffd27816 */ /* 0x000fe400000000d2 */
[----:B0-----:R-:W-:Y:S01]  /*24700*/  @!P0 MOV R158, R159 ;  /* 0x0000009f009e8202 */ /* 0x001fe20000000f00 */
[----:B--2---:R-:W-:-:S05]  /*24710*/  @!P0 IMAD.MOV.U32 R159, RZ, RZ, R26 ;  /* 0x000000ffff9f8224 */ /* 0x004fca00078e001a */
[----:B------:R0:W2:Y:S04]  /*24720*/  @!P0 LDG.E.U16 R210, desc[UR60][R158.64] ;  /* 0x0000003c9ed28981 */ /* 0x0000a8000c1e1500 */
[----:B------:R-:W0:Y:S01]  /*24730*/  LDL R159, [R1+0x978] ;  /* 0x00097800019f7983 */ /* 0x000e220000100800 */
[----:B------:R-:W-:Y:S01]  /*24740*/  PRMT R209, RZ, 0x7610, R209 ;  /* 0x00007610ffd17816 */ /* 0x000fe200000000d1 */
[----:B0-----:R-:W-:Y:S02]  /*24750*/  @!P0 IMAD.MOV.U32 R158, RZ, RZ, R159 ;  /* 0x000000ffff9e8224 */ /* 0x001fe400078e009f */
[----:B---3--:R-:W-:-:S05]  /*24760*/  @!P0 IMAD.MOV.U32 R159, RZ, RZ, R28 ;  /* 0x000000ffff9f8224 */ /* 0x008fca00078e001c */
[----:B------:R4:W3:Y:S04]  /*24770*/  @!P0 LDG.E.U16 R209, desc[UR60][R158.64] ;  /* 0x0000003c9ed18981 */ /* 0x0008e8000c1e1500 */
[----:B------:R-:W2:Y:S01]  /*24780*/  LDL R159, [R1+0x934] ;  /* 0x00093400019f7983 */ /* 0x000ea20000100800 */
[----:B------:R-:W-:Y:S01]  /*24790*/  PRMT R208, RZ, 0x7610, R208 ;  /* 0x00007610ffd07816 */ /* 0x000fe200000000d0 */
[----:B----4-:R-:W-:Y:S01]  /*247a0*/  @!P0 IMAD.MOV.U32 R158, RZ, RZ, R40 ;  /* 0x000000ffff9e8224 */ /* 0x010fe200078e0028 */
[----:B------:R-:W-:-:S04]  /*247b0*/  PRMT R207, RZ, 0x7610, R207 ;  /* 0x00007610ffcf7816 */ /* 0x000fc800000000cf */
[----:B--2---:R0:W2:Y:S04]  /*247c0*/  @!P0 LDG.E.U16 R208, desc[UR60][R158.64] ;  /* 0x0000003c9ed08981 */ /* 0x0040a8000c1e1500 */
[----:B------:R-:W4:Y:S01]  /*247d0*/  LDL R159, [R1+0x8f4] ;  /* 0x0008f400019f7983 */ /* 0x000f220000100800 */
[----:B0-----:R-:W-:Y:S01]  /*247e0*/  @!P0 IMAD.MOV.U32 R158, RZ, RZ, R29 ;  /* 0x000000ffff9e8224 */ /* 0x001fe200078e001d */
[----:B------:R-:W-:Y:S02]  /*247f0*/  PRMT R206, RZ, 0x7610, R206 ;  /* 0x00007610ffce7816 */ /* 0x000fe400000000ce */
[----:B------:R-:W3:Y:S04]  /*24800*/  LDL R29, [R1+0x173c] ;  /* 0x00173c00011d7983 */ /* 0x000ee80000100800 */
[----:B----4-:R0:W4:Y:S02]  /*24810*/  @!P0 LDG.E.U16 R207, desc[UR60][R158.64] ;  /* 0x0000003c9ecf8981 */ /* 0x010124000c1e1500 */
[----:B0-----:R-:W-:-:S02]  /*24820*/  @!P0 IMAD.MOV.U32 R158, RZ, RZ, R15 ;  /* 0x000000ffff9e8224 */ /* 0x001fc400078e000f */
[----:B------:R-:W-:Y:S01]  /*24830*/  @!P0 IMAD.MOV.U32 R159, RZ, RZ, R17 ;  /* 0x000000ffff9f8224 */ /* 0x000fe200078e0011 */
[----:B------:R-:W2:Y:S04]  /*24840*/  LDL R15, [R1+0x1740] ;  /* 0x00174000010f7983 */ /* 0x000ea80000100800 */
[----:B------:R0:W-:Y:S04]  /*24850*/  STL [R1+0x18c4], R17 ;  /* 0x0018c41101007387 */ /* 0x0001e80000100800 */
[----:B------:R1:W4:Y:S01]  /*24860*/  @!P0 LDG.E.U16 R206, desc[UR60][R158.64] ;  /* 0x0000003c9ece8981 */ /* 0x000322000c1e1500 */
[----:B------:R-:W-:-:S03]  /*24870*/  PRMT R205, RZ, 0x7610, R205 ;  /* 0x00007610ffcd7816 */ /* 0x000fc600000000cd */
[----:B0-----:R-:W3:Y:S04]  /*24880*/  LDL R17, [R1+0x1780] ;  /* 0x0017800001117983 */ /* 0x001ee80000100800 */
[----:B------:R-:W2:Y:S01]  /*24890*/  LDL R159, [R1+0x1458] ;  /* 0x00145800019f7983 */ /* 0x000ea20000100800 */
[----:B-1----:R-:W-:-:S03]  /*248a0*/  @!P0 IMAD.MOV.U32 R158, RZ, RZ, R2 ;  /* 0x000000ffff9e8224 */ /* 0x002fc600078e0002 */
[----:B------:R0:W-:Y:S01]  /*248b0*/  STL [R1+0x1960], R2 ;  /* 0x0019600201007387 */ /* 0x0001e20000100800 */
[----:B------:R-:W-:Y:S02]  /*248c0*/  PRMT R204, RZ, 0x7610, R204 ;  /* 0x00007610ffcc7816 */ /* 0x000fe400000000cc */
[----:B------:R-:W-:Y:S01]  /*248d0*/  PRMT R203, RZ, 0x7610, R203 ;  /* 0x00007610ffcb7816 */ /* 0x000fe200000000cb */
[----:B0-----:R-:W4:Y:S04]  /*248e0*/  LDL R2, [R1+0x177c] ;  /* 0x00177c0001027983 */ /* 0x001f280000100800 */
[----:B--2---:R0:W2:Y:S04]  /*248f0*/  @!P0 LDG.E.U16 R205, desc[UR60][R158.64] ;  /* 0x0000003c9ecd8981 */ /* 0x0040a8000c1e1500 */
[----:B------:R-:W0:Y:S04]  /*24900*/  LDL R158, [R1+0x183c] ;  /* 0x00183c00019e7983 */ /* 0x000e280000100800 */
[----:B------:R-:W0:Y:S02]  /*24910*/  LDL R159, [R1+0x1840] ;  /* 0x00184000019f7983 */ /* 0x000e240000100800 */
[----:B0-----:R-:W-:-:S04]  /*24920*/  @!P0 LOP3.LUT R159, R159, R158, RZ, 0x3c, !PT ;  /* 0x0000009e9f9f8212 */ /* 0x001fc800078e3cff */
[----:B------:R-:W-:-:S04]  /*24930*/  @!P0 LOP3.LUT R158, R159, R158, RZ, 0x3c, !PT ;  /* 0x0000009e9f9e8212 */ /* 0x000fc800078e3cff */
[----:B------:R-:W-:-:S05]  /*24940*/  @!P0 LOP3.LUT R159, R159, R158, RZ, 0x3c, !PT ;  /* 0x0000009e9f9f8212 */ /* 0x000fca00078e3cff */
[----:B------:R0:W2:Y:S04]  /*24950*/  @!P0 LDG.E.U16 R204, desc[UR60][R158.64] ;  /* 0x0000003c9ecc8981 */ /* 0x0000a8000c1e1500 */
[----:B------:R-:W0:Y:S04]  /*24960*/  LDL R158, [R1+0x17fc] ;  /* 0x0017fc00019e7983 */ /* 0x000e280000100800 */
[----:B------:R-:W0:Y:S02]  /*24970*/  LDL R159, [R1+0x1800] ;  /* 0x00180000019f7983 */ /* 0x000e240000100800 */
[----:B0-----:R-:W-:-:S04]  /*24980*/  @!P0 LOP3.LUT R159, R159, R158, RZ, 0x3c, !PT ;  /* 0x0000009e9f9f8212 */ /* 0x001fc800078e3cff */
[----:B------:R-:W-:-:S04]  /*24990*/  @!P0 LOP3.LUT R158, R159, R158, RZ, 0x3c, !PT ;  /* 0x0000009e9f9e8212 */ /* 0x000fc800078e3cff */
[----:B------:R-:W-:-:S05]  /*249a0*/  @!P0 LOP3.LUT R159, R159, R158, RZ, 0x3c, !PT ;  /* 0x0000009e9f9f8212 */ /* 0x000fca00078e3cff */
[----:B------:R0:W2:Y:S04]  /*249b0*/  @!P0 LDG.E.U16 R203, desc[UR60][R158.64] ;  /* 0x0000003c9ecb8981 */ /* 0x0000a8000c1e1500 */
[----:B------:R-:W0:Y:S04]  /*249c0*/  LDL R158, [R1+0x17bc] ;  /* 0x0017bc00019e7983 */ /* 0x000e280000100800 */
[----:B------:R-:W0:Y:S01]  /*249d0*/  LDL R159, [R1+0x17c0] ;  /* 0x0017c000019f7983 */ /* 0x000e220000100800 */
[----:B------:R-:W-:Y:S02]  /*249e0*/  PRMT R202, RZ, 0x7610, R202 ;  /* 0x00007610ffca7816 */ /* 0x000fe400000000ca */
[----:B------:R-:W-:-:S02]  /*249f0*/  PRMT R201, RZ, 0x7610, R201 ;  /* 0x00007610ffc97816 */ /* 0x000fc400000000c9 */
[----:B------:R-:W-:Y:S02]  /*24a00*/  PRMT R200, RZ, 0x7610, R200 ;  /* 0x00007610ffc87816 */ /* 0x000fe400000000c8 */
[----:B0-----:R-:W-:-:S04]  /*24a10*/  @!P0 LOP3.LUT R159, R159, R158, RZ, 0x3c, !PT ;  /* 0x0000009e9f9f8212 */ /* 0x001fc800078e3cff */
[----:B------:R-:W-:-:S04]  /*24a20*/  @!P0 LOP3.LUT R158, R159, R158, RZ, 0x3c, !PT ;  /* 0x0000009e9f9e8212 */ /* 0x000fc800078e3cff */
[----:B------:R-:W-:-:S05]  /*24a30*/  @!P0 LOP3.LUT R159, R159, R158, RZ, 0x3c, !PT ;  /* 0x0000009e9f9f8212 */ /* 0x000fca00078e3cff */
[----:B------:R3:W2:Y:S02]  /*24a40*/  @!P0 LDG.E.U16 R202, desc[UR60][R158.64] ;  /* 0x0000003c9eca8981 */ /* 0x0006a4000c1e1500 */
[----:B---3--:R-:W-:Y:S02]  /*24a50*/  @!P0 IMAD.MOV.U32 R158, RZ, RZ, R17 ;  /* 0x000000ffff9e8224 */ /* 0x008fe400078e0011 */
[----:B----4-:R-:W-:Y:S01]  /*24a60*/  @!P0 IMAD.MOV.U32 R159, RZ, RZ, R2 ;  /* 0x000000ffff9f8224 */ /* 0x010fe200078e0002 */
[----:B------:R-:W-:Y:S01]  /*24a70*/  PRMT R199, RZ, 0x7610, R199 ;  /* 0x00007610ffc77816 */ /* 0x000fe200000000c7 */
[----:B------:R-:W3:Y:S04]  /*24a80*/  LDL R17, [R1+0x1600] ;  /* 0x0016000001117983 */ /* 0x000ee80000100800 */
[----:B------:R0:W4:Y:S01]  /*24a90*/  @!P0 LDG.E.U16 R201, desc[UR60][R158.64] ;  /* 0x0000003c9ec98981 */ /* 0x000122000c1e1500 */
[----:B------:R-:W-:-:S02]  /*24aa0*/  PRMT R198, RZ, 0x7610, R198 ;  /* 0x00007610ffc67816 */ /* 0x000fc400000000c6 */
[----:B------:R-:W-:Y:S01]  /*24ab0*/  PRMT R197, RZ, 0x7610, R197 ;  /* 0x00007610ffc57816 */ /* 0x000fe200000000c5 */
[----:B------:R-:W2:Y:S01]  /*24ac0*/  LDL R2, [R1+0x15c0] ;  /* 0x0015c00001027983 */ /* 0x000ea20000100800 */
[----:B0-----:R-:W-:Y:S02]  /*24ad0*/  @!P0 IMAD.MOV.U32 R158, RZ, RZ, R15 ;  /* 0x000000ffff9e8224 */ /* 0x001fe400078e000f */
[----:B------:R-:W-:Y:S01]  /*24ae0*/  @!P0 IMAD.MOV.U32 R159, RZ, RZ, R29 ;  /* 0x000000ffff9f8224 */ /* 0x000fe200078e001d */
[----:B------:R-:W4:Y:S04]  /*24af0*/  LDL R15, [R1+0x15bc] ;  /* 0x0015bc00010f7983 */ /* 0x000f280000100800 */
[----:B------:R0:W4:Y:S04]  /*24b00*/  @!P0 LDG.E.U16 R200, desc[UR60][R158.64] ;  /* 0x0000003c9ec88981 */ /* 0x000128000c1e1500 */
[----:B------:R-:W2:Y:S04]  /*24b10*/  LDL R29, [R1+0x15fc] ;  /* 0x0015fc00011d7983 */ /* 0x000ea80000100800 */
[----:B------:R-:W0:Y:S04]  /*24b20*/  LDL R158, [R1+0x16fc] ;  /* 0x0016fc00019e7983 */ /* 0x000e280000100800 */
[----:B------:R-:W0:Y:S02]  /*24b30*/  LDL R159, [R1+0x1700] ;  /* 0x00170000019f7983 */ /* 0x000e240000100800 */
[----:B0-----:R-:W-:-:S04]  /*24b40*/  @!P0 LOP3.LUT R159, R159, R158, RZ, 0x3c, !PT ;  /* 0x0000009e9f9f8212 */ /* 0x001fc800078e3cff */
[----:B------:R-:W-:-:S04]  /*24b50*/  @!P0 LOP3.LUT R158, R159, R158, RZ, 0x3c, !PT ;  /* 0x0000009e9f9e8212 */ /* 0x000fc800078e3cff */
[----:B------:R-:W-:-:S05]  /*24b60*/  @!P0 LOP3.LUT R159, R159, R158, RZ, 0x3c, !PT ;  /* 0x0000009e9f9f8212 */ /* 0x000fca00078e3cff */
[----:B------:R0:W4:Y:S04]  /*24b70*/  @!P0 LDG.E.U16 R199, desc[UR60][R158.64] ;  /* 0x0000003c9ec78981 */ /* 0x000128000c1e1500 */
        /* <DEDUP_REMOVED lines=20> */
[----:B------:R3:W4:Y:S02]  /*24cc0*/  @!P0 LDG.E.U16 R196, desc[UR60][R158.64] ;  /* 0x0000003c9ec48981 */ /* 0x000724000c1e1500 */
[----:B---3--:R-:W-:Y:S02]  /*24cd0*/  @!P0 IMAD.MOV.U32 R158, RZ, RZ, R17 ;  /* 0x000000ffff9e8224 */ /* 0x008fe400078e0011 */
[----:B--2---:R-:W-:Y:S01]  /*24ce0*/  @!P0 IMAD.MOV.U32 R159, RZ, RZ, R29 ;  /* 0x000000ffff9f8224 */ /* 0x004fe200078e001d */
[----:B------:R-:W-:Y:S01]  /*24cf0*/  PRMT R193, RZ, 0x7610, R193 ;  /* 0x00007610ffc17816 */ /* 0x000fe200000000c1 */
[----:B------:R-:W2:Y:S04]  /*24d00*/  LDL R29, [R1+0x147c] ;  /* 0x00147c00011d7983 */ /* 0x000ea80000100800 */
[----:B------:R0:W3:Y:S01]  /*24d10*/  @!P0 LDG.E.U16 R195, desc[UR60][R158.64] ;  /* 0x0000003c9ec38981 */ /* 0x0000e2000c1e1500 */
[----:B------:R-:W-:-:S02]  /*24d20*/  PRMT R192, RZ, 0x7610, R192 ;  /* 0x00007610ffc07816 */ /* 0x000fc400000000c0 */
[----:B------:R-:W-:Y:S01]  /*24d30*/  PRMT R191, RZ, 0x7610, R191 ;  /* 0x00007610ffbf7816 */ /* 0x000fe200000000bf */
[----:B------:R-:W2:Y:S01]  /*24d40*/  LDL R17, [R1+0x1480] ;  /* 0x0014800001117983 */ /* 0x000ea20000100800 */
[----:B0-----:R-:W-:Y:S02]  /*24d50*/  @!P0 IMAD.MOV.U32 R158, RZ, RZ, R2 ;  /* 0x000000ffff9e8224 */ /* 0x001fe400078e0002 */
[----:B----4-:R-:W-:Y:S01]  /*24d60*/  @!P0 IMAD.MOV.U32 R159, RZ, RZ, R15 ;  /* 0x000000ffff9f8224 */ /* 0x010fe200078e000f */
[----:B------:R-:W4:Y:S04]  /*24d70*/  LDL R2, [R1+0xc30] ;  /* 0x000c300001027983 */ /* 0x000f280000100800 */
[----:B------:R0:W3:Y:S04]  /*24d80*/  @!P0 LDG.E.U16 R194, desc[UR60][R158.64] ;  /* 0x0000003c9ec28981 */ /* 0x0000e8000c1e1500 */
[----:B------:R-:W3:Y:S04]  /*24d90*/  LDL R15, [R1+0xc2c] ;  /* 0x000c2c00010f7983 */ /* 0x000ee80000100800 */
[----:B------:R-:W0:Y:S04]  /*24da0*/  LDL R158, [R1+0x157c] ;  /* 0x00157c00019e7983 */ /* 0x000e280000100800 */
[----:B------:R-:W0:Y:S02]  /*24db0*/  LDL R159, [R1+0x1580] ;  /* 0x00158000019f7983 */ /* 0x000e240000100800 */
[----:B0-----:R-:W-:-:S04]  /*24dc0*/  @!P0 LOP3.LUT R159, R159, R158, RZ, 0x3c, !PT ;  /* 0x0000009e9f9f8212 */ /* 0x001fc800078e3cff */
[----:B------:R-:W-:-:S04]  /*24dd0*/  @!P0 LOP3.LUT R158, R159, R158, RZ, 0x3c, !PT ;  /* 0x0000009e9f9e8212 */ /* 0x000fc800078e3cff */
[----:B------:R-:W-:-:S05]  /*24de0*/  @!P0 LOP3.LUT R159, R159, R158, RZ, 0x3c, !PT ;  /* 0x0000009e9f9f8212 */ /* 0x000fca00078e3cff */
[----:B------:R0:W3:Y:S04]  /*24df0*/  @!P0 LDG.E.U16 R193, desc[UR60][R158.64] ;  /* 0x0000003c9ec18981 */ /* 0x0000e8000c1e1500 */
        /* <DEDUP_REMOVED lines=20> */
[----:B------:R2:W3:Y:S02]  /*24f40*/  @!P0 LDG.E.U16 R190, desc[UR60][R158.64] ;  /* 0x0000003c9ebe8981 */ /* 0x0004e4000c1e1500 */
[----:B--2---:R-:W-:Y:S02]  /*24f50*/  @!P0 IMAD.MOV.U32 R158, RZ, RZ, R17 ;  /* 0x000000ffff9e8224 */ /* 0x004fe400078e0011 */
[----:B------:R-:W-:Y:S01]  /*24f60*/  @!P0 IMAD.MOV.U32 R159, RZ, RZ, R29 ;  /* 0x000000ffff9f8224 */ /* 0x000fe200078e001d */
[----:B------:R-:W-:Y:S01]  /*24f70*/  PRMT R187, RZ, 0x7610, R187 ;  /* 0x00007610ffbb7816 */ /* 0x000fe200000000bb */
[----:B------:R-:W2:Y:S04]  /*24f80*/  LDL R29, [R1+0xaec] ;  /* 0x000aec00011d7983 */ /* 0x000ea80000100800 */
[----:B------:R4:W2:Y:S01]  /*24f90*/  @!P0 LDG.E.U16 R189, desc[UR60][R158.64] ;  /* 0x0000003c9ebd8981 */ /* 0x0008a2000c1e1500 */
[----:B------:R-:W-:-:S02]  /*24fa0*/  PRMT R186, RZ, 0x7610, R186 ;  /* 0x00007610ffba7816 */ /* 0x000fc400000000ba */
[----:B------:R-:W-:Y:S01]  /*24fb0*/  PRMT R185, RZ, 0x7610, R185 ;  /* 0x00007610ffb97816 */ /* 0x000fe200000000b9 */
[----:B------:R-:W2:Y:S01]  /*24fc0*/  LDL R17, [R1+0xaf0] ;  /* 0x000af00001117983 */ /* 0x000ea20000100800 */
[----:B----4-:R-:W-:Y:S02]  /*24fd0*/  @!P0 IMAD.MOV.U32 R158, RZ, RZ, R2 ;  /* 0x000000ffff9e8224 */ /* 0x010fe400078e0002 */
[----:B---3--:R-:W-:Y:S01]  /*24fe0*/  @!P0 IMAD.MOV.U32 R159, RZ, RZ, R15 ;  /* 0x000000ffff9f8224 */ /* 0x008fe200078e000f */
[----:B------:R-:W3:Y:S04]  /*24ff0*/  LDL R2, [R1+0xab0] ;  /* 0x000ab00001027983 */ /* 0x000ee80000100800 */
[----:B------:R0:W4:Y:S04]  /*25000*/  @!P0 LDG.E.U16 R188, desc[UR60][R158.64] ;  /* 0x0000003c9ebc8981 */ /* 0x000128000c1e1500 */
[----:B------:R-:W4:Y:S04]  /*25010*/  LDL R15, [R1+0xaac] ;  /* 0x000aac00010f7983 */ /* 0x000f280000100800 */
        /* <DEDUP_REMOVED lines=30> */
[----:B------:R3:W2:Y:S02]  /*25200*/  @!P0 LDG.E.U16 R183, desc[UR60][R158.64] ;  /* 0x0000003c9eb78981 */ /* 0x0006a4000c1e1500 */
[----:B---3--:R-:W-:-:S02]  /*25210*/  @!P0 IMAD.MOV.U32 R158, RZ, RZ, R2 ;  /* 0x000000ffff9e8224 */ /* 0x008fc400078e0002 */
[----:B----4-:R-:W-:Y:S01]  /*25220*/  @!P0 IMAD.MOV.U32 R159, RZ, RZ, R15 ;  /* 0x000000ffff9f8224 */ /* 0x010fe200078e000f */
[----:B------:R-:W3:Y:S04]  /*25230*/  LDL R2, [R1+0x92c] ;  /* 0x00092c0001027983 */ /* 0x000ee80000100800 */
[----:B------:R-:W4:Y:S04]  /*25240*/  LDL R15, [R1+0x970] ;  /* 0x00097000010f7983 */ /* 0x000f280000100800 */
[----:B------:R-:W3:Y:S04]  /*25250*/  LDL.LU R29, [R1+0x930] ;  /* 0x00093000011d7983 */ /* 0x000ee80000300800 */
[----:B------:R0:W3:Y:S04]  /*25260*/  @!P0 LDG.E.U16 R182, desc[UR60][R158.64] ;  /* 0x0000003c9eb68981 */ /* 0x0000e8000c1e1500 */
[----:B------:R-:W0:Y:S04]  /*25270*/  LDL R158, [R1+0xa6c] ;  /* 0x000a6c00019e7983 */ /* 0x000e280000100800 */
[----:B------:R-:W0:Y:S01]  /*25280*/  LDL R159, [R1+0xa70] ;  /* 0x000a7000019f7983 */ /* 0x000e220000100800 */
[----:B------:R-:W-:-:S02]  /*25290*/  PRMT R181, RZ, 0x7610, R181 ;  /* 0x00007610ffb57816 */ /* 0x000fc400000000b5 */
[----:B0-----:R-:W-:-:S04]  /*252a0*/  @!P0 LOP3.LUT R159, R159, R158, RZ, 0x3c, !PT ;  /* 0x0000009e9f9f8212 */ /* 0x001fc800078e3cff */
[----:B------:R-:W-:-:S04]  /*252b0*/  @!P0 LOP3.LUT R158, R159, R158, RZ, 0x3c, !PT ;  /* 0x0000009e9f9e8212 */ /* 0x000fc800078e3cff */
[----:B------:R-:W-:-:S05]  /*252c0*/  @!P0 LOP3.LUT R159, R159, R158, RZ, 0x3c, !PT ;  /* 0x0000009e9f9f8212 */ /* 0x000fca00078e3cff */
[----:B------:R0:W3:Y:S04]  /*252d0*/  @!P0 LDG.E.U16 R181, desc[UR60][R158.64] ;  /* 0x0000003c9eb58981 */ /* 0x0000e8000c1e1500 */
[----:B------:R-:W0:Y:S04]  /*252e0*/  LDL R158, [R1+0xa2c] ;  /* 0x000a2c00019e7983 */ /* 0x000e280000100800 */
[----:B------:R-:W0:Y:S01]  /*252f0*/  LDL R159, [R1+0xa30] ;  /* 0x000a3000019f7983 */ /* 0x000e220000100800 */
[----:B------:R-:W-:Y:S02]  /*25300*/  PRMT R180, RZ, 0x7610, R180 ;  /* 0x00007610ffb47816 */ /* 0x000fe400000000b4 */
        /* <DEDUP_REMOVED lines=20> */
[----:B----4-:R-:W-:Y:S02]  /*25450*/  @!P0 IMAD.MOV.U32 R158, RZ, RZ, R15 ;  /* 0x000000ffff9e8224 */ /* 0x010fe400078e000f */
[----:B--2---:R-:W-:Y:S01]  /*25460*/  @!P0 IMAD.MOV.U32 R159, RZ, RZ, R17 ;  /* 0x000000ffff9f8224 */ /* 0x004fe200078e0011 */
[----:B------:R-:W-:Y:S01]  /*25470*/  PRMT R175, RZ, 0x7610, R175 ;  /* 0x00007610ffaf7816 */ /* 0x000fe200000000af */
[----:B------:R-:W2:Y:S04]  /*25480*/  LDL R17, [R1+0x17f8] ;  /* 0x0017f80001117983 */ /* 0x000ea80000100800 */
[----:B------:R3:W4:Y:S01]  /*25490*/  @!P0 LDG.E.U16 R177, desc[UR60][R158.64] ;  /* 0x0000003c9eb18981 */ /* 0x000722000c1e1500 */
[----:B------:R-:W-:-:S03]  /*254a0*/  PRMT R174, RZ, 0x7610, R174 ;  /* 0x00007610ffae7816 */ /* 0x000fc600000000ae */
[----:B------:R-:W4:Y:S01]  /*254b0*/  LDL R15, [R1+0x17b4] ;  /* 0x0017b400010f7983 */ /* 0x000f220000100800 */
[----:B---3--:R-:W-:Y:S02]  /*254c0*/  @!P0 IMAD.MOV.U32 R158, RZ, RZ, R29 ;  /* 0x000000ffff9e8224 */ /* 0x008fe400078e001d */
[----:B------:R-:W-:Y:S02]  /*254d0*/  @!P0 IMAD.MOV.U32 R159, RZ, RZ, R2 ;  /* 0x000000ffff9f8224 */ /* 0x000fe400078e0002 */
[----:B------:R-:W3:Y:S04]  /*254e0*/  LDL R2, [R1+0x17b8] ;  /* 0x0017b80001027983 */ /* 0x000ee80000100800 */
        /* <DEDUP_REMOVED lines=8> */
[----:B------:R1:W-:Y:S01]  /*25570*/  STL [R1+0x18c8], R18 ;  /* 0x0018c81201007387 */ /* 0x0003e20000100800 */
[----:B0-----:R-:W-:Y:S02]  /*25580*/  @!P0 IMAD.MOV.U32 R158, RZ, RZ, R159 ;  /* 0x000000ffff9e8224 */ /* 0x001fe400078e009f */
[----:B------:R-:W-:Y:S01]  /*25590*/  @!P0 IMAD.MOV.U32 R159, RZ, RZ, R18 ;  /* 0x000000ffff9f8224 */ /* 0x000fe200078e0012 */
[----:B------:R-:W-:Y:S01]  /*255a0*/  PRMT R173, RZ, 0x7610, R173 ;  /* 0x00007610ffad7816 */ /* 0x000fe200000000ad */
[----:B-1----:R-:W3:Y:S04]  /*255b0*/  LDL R18, [R1+0x17f4] ;  /* 0x0017f40001127983 */ /* 0x002ee80000100800 */
        /* <DEDUP_REMOVED lines=89> */
[----:B------:R-:W-:-:S03]  /*25b50*/  PRMT R160, RZ, 0x7610, R160 ;  /* 0x00007610ffa07816 */ /* 0x000fc600000000a0 */
[----:B------:R1:W-:Y:S01]  /*25b60*/  STS.U16 [R13+0x1300], R8 ;  /* 0x001300080d007388 */ /* 0x0003e20000000400 */
[----:B------:R-:W-:-:S03]  /*25b70*/  PRMT R157, RZ, 0x7610, R157 ;  /* 0x00007610ff9d7816 */ /* 0x000fc6000000009d */
[----:B------:R2:W-:Y:S04]  /*25b80*/  STS.U16 [R13+0x9300], R7 ;  /* 0x009300070d007388 */ /* 0x0005e80000000400 */
[----:B------:R3:W-:Y:S04]  /*25b90*/  STS.U16 [R13+0x1700], R6 ;  /* 0x001700060d007388 */ /* 0x0007e80000000400 */
[----:B-1----:R-:W4:Y:S04]  /*25ba0*/  LDL.LU R8, [R1+0x1dac] ;  /* 0x001dac0001087983 */ /* 0x002f280000300800 */
[----:B--2---:R-:W2:Y:S04]  /*25bb0*/  LDL.LU R7, [R1+0x1da8] ;  /* 0x001da80001077983 */ /* 0x004ea80000300800 */
[----:B---3--:R-:W3:Y:S04]  /*25bc0*/  LDL.LU R6, [R1+0x1da4] ;  /* 0x001da40001067983 */ /* 0x008ee80000300800 */
[----:B------:R1:W-:Y:S04]  /*25bd0*/  STS.U16 [R13+0x9700], R5 ;  /* 0x009700050d007388 */ /* 0x0003e80000000400 */
[----:B------:R1:W-:Y:S01]  /*25be0*/  STS.U16 [R13+0x1b00], R4 ;  /* 0x001b00040d007388 */ /* 0x0003e20000000400 */
[----:B------:R-:W-:-:S03]  /*25bf0*/  PRMT R20, RZ, 0x7610, R20 ;  /* 0x00007610ff147816 */ /* 0x000fc60000000014 */
[----:B------:R1:W-:Y:S04]  /*25c00*/  STS.U16 [R13+0x9b00], R0 ;  /* 0x009b00000d007388 */ /* 0x0003e80000000400 */
[----:B-1----:R-:W3:Y:S04]  /*25c10*/  LDL.LU R5, [R1+0x1da0] ;  /* 0x001da00001057983 */ /* 0x002ee80000300800 */
[----:B------:R-:W3:Y:S04]  /*25c20*/  LDL.LU R4, [R1+0x1d9c] ;  /* 0x001d9c0001047983 */ /* 0x000ee80000300800 */
[----:B------:R-:W3:Y:S04]  /*25c30*/  LDL.LU R0, [R1+0x1d98] ;  /* 0x001d980001007983 */ /* 0x000ee80000300800 */
[----:B------:R1:W-:Y:S04]  /*25c40*/  STS.U16 [R13+0x1f00], R21 ;  /* 0x001f00150d007388 */ /* 0x0003e80000000400 */
[----:B------:R-:W-:Y:S04]  /*25c50*/  STS.U16 [R13+0x9f00], R156 ;  /* 0x009f009c0d007388 */ /* 0x000fe80000000400 */
[----:B------:R-:W-:Y:S01]  /*25c60*/  STS.U16 [R13+0x2300], R145 ;  /* 0x002300910d007388 */ /* 0x000fe20000000400 */
[----:B------:R-:W-:Y:S01]  /*25c70*/  PRMT R58, RZ, 0x7610, R58 ;  /* 0x00007610ff3a7816 */ /* 0x000fe2000000003a */
[----:B-1----:R-:W1:Y:S02]  /*25c80*/  LDC R21, c[0x0][0x238] ;  /* 0x00008e00ff157b82 */ /* 0x002e640000000800 */
        /* <DEDUP_REMOVED lines=54> */
[----:B------:R-:W-:Y:S01]  /*25ff0*/  STS.U16 [R11+0x11400], R92 ;  /* 0x0114005c0b007388 */ /* 0x000fe20000000400 */
[----:B0-----:R-:W-:-:S04]  /*26000*/  @!P0 LOP3.LUT R159, R159, R158, RZ, 0x3c, !PT ;  /* 0x0000009e9f9f8212 */ /* 0x001fc800078e3cff */
[----:B------:R-:W-:-:S04]  /*26010*/  @!P0 LOP3.LUT R158, R159, R158, RZ, 0x3c, !PT ;  /* 0x0000009e9f9e8212 */ /* 0x000fc800078e3cff */
[----:B------:R-:W-:-:S05]  /*26020*/  @!P0 LOP3.LUT R159, R159, R158, RZ, 0x3c, !PT ;  /* 0x0000009e9f9f8212 */ /* 0x000fca00078e3cff */
[----:B------:R0:W3:Y:S04]  /*26030*/  @!P0 LDG.E.U16 R160, desc[UR60][R158.64] ;  /* 0x0000003c9ea08981 */ /* 0x0000e8000c1e1500 */
[----:B------:R-:W-:Y:S01]  /*26040*/  STS.U16 [R11+0x11800], R91 ;  /* 0x0118005b0b007388 */ /* 0x000fe20000000400 */
[----:B0-----:R-:W-:Y:S02]  /*26050*/  @!P0 IMAD.MOV.U32 R158, RZ, RZ, R17 ;  /* 0x000000ffff9e8224 */ /* 0x001fe400078e0011 */
[----:B------:R-:W-:Y:S01]  /*26060*/  @!P0 IMAD.MOV.U32 R159, RZ, RZ, R18 ;  /* 0x000000ffff9f8224 */ /* 0x000fe200078e0012 */
[----:B------:R-:W-:Y:S04]  /*26070*/  STS.U16 [R11+0x11c00], R90 ;  /* 0x011c005a0b007388 */ /* 0x000fe80000000400 */
[----:B------:R0:W3:Y:S04]  /*26080*/  @!P0 LDG.E.U16 R157, desc[UR60][R158.64] ;  /* 0x0000003c9e9d8981 */ /* 0x0000e8000c1e1500 */
[----:B------:R-:W-:Y:S04]  /*26090*/  STS.U16 [R11+0x12000], R89 ;  /* 0x012000590b007388 */ /* 0x000fe80000000400 */
[----:B------:R-:W-:Y:S01]  /*260a0*/  STS.U16 [R11+0x12400], R88 ;  /* 0x012400580b007388 */ /* 0x000fe20000000400 */
[----:B0-----:R-:W-:-:S03]  /*260b0*/  @!P0 IMAD.MOV.U32 R158, RZ, RZ, R2 ;  /* 0x000000ffff9e8224 */ /* 0x001fc600078e0002 */
[----:B------:R-:W-:Y:S01]  /*260c0*/  STS.U16 [R11+0x12800], R87 ;  /* 0x012800570b007388 */ /* 0x000fe20000000400 */
[----:B----4-:R-:W-:-:S03]  /*260d0*/  @!P0 IMAD.MOV.U32 R159, RZ, RZ, R15 ;  /* 0x000000ffff9f8224 */ /* 0x010fc600078e000f */
        /* <DEDUP_REMOVED lines=21> */
[----:B------:R0:W-:Y:S04]  /*26230*/  STL [R1+0x18d8], R11 ;  /* 0x0018d80b01007387 */ /* 0x0001e80000100800 */
[----:B------:R4:W-:Y:S04]  /*26240*/  STS.U16 [R10+0x10480], R64 ;  /* 0x010480400a007388 */ /* 0x0009e80000000400 */
[----:B------:R1:W3:Y:S04]  /*26250*/  @!P0 LDG.E.U16 R20, desc[UR60][R158.64] ;  /* 0x0000003c9e148981 */ /* 0x0002e8000c1e1500 */
[----:B0-----:R-:W1:Y:S04]  /*26260*/  LDL R11, [R1+0x1868] ;  /* 0x00186800010b7983 */ /* 0x001e680000100800 */
[----:B----4-:R-:W4:Y:S04]  /*26270*/  LDL R64, [R1+0x1450] ;  /* 0x0014500001407983 */ /* 0x010f280000100800 */
[----:B------:R0:W-:Y:S04]  /*26280*/  STS.U16 [R10+0x11880], R59 ;  /* 0x0118803b0a007388 */ /* 0x0001e80000000400 */
[----:B------:R2:W-:Y:S04]  /*26290*/  STS.U16 [R10+0x11c80], R41 ;  /* 0x011c80290a007388 */ /* 0x0005e80000000400 */
[----:B------:R2:W-:Y:S04]  /*262a0*/  STS.U16 [R10+0x12080], R39 ;  /* 0x012080270a007388 */ /* 0x0005e80000000400 */
[----:B0-----:R-:W3:Y:S04]  /*262b0*/  LDL R59, [R1+0xc58] ;  /* 0x000c5800013b7983 */ /* 0x001ee80000100800 */
[----:B--2---:R-:W2:Y:S04]  /*262c0*/  LDL R41, [R1+0x1864] ;  /* 0x0018640001297983 */ /* 0x004ea80000100800 */
[----:B------:R0:W-:Y:S04]  /*262d0*/  STS.U16 [R10+0x12480], R35 ;  /* 0x012480230a007388 */ /* 0x0001e80000000400 */
[----:B------:R-:W2:Y:S04]  /*262e0*/  LDL R39, [R1+0x185c] ;  /* 0x00185c0001277983 */ /* 0x000ea80000100800 */
[----:B------:R0:W-:Y:S04]  /*262f0*/  STS.U16 [R10+0x11080], R61 ;  /* 0x0110803d0a007388 */ /* 0x0001e80000000400 */
[----:B0-----:R-:W2:Y:S04]  /*26300*/  LDL R35, [R1+0x1860] ;  /* 0x0018600001237983 */ /* 0x001ea80000100800 */
        /* <DEDUP_REMOVED lines=10> */
[----:B------:R-:W2:Y:S04]  /*263b0*/  LDL R12, [R1+0x17ec] ;  /* 0x0017ec00010c7983 */ /* 0x000ea80000100800 */
[----:B0-----:R-:W2:Y:S04]  /*263c0*/  LDL R24, [R1+0x1820] ;  /* 0x0018200001187983 */ /* 0x001ea80000100800 */
[----:B------:R-:W2:Y:S04]  /*263d0*/  LDL R2, [R1+0x17f0] ;  /* 0x0017f00001027983 */ /* 0x000ea80000100800 */
[----:B------:R-:W2:Y:S04]  /*263e0*/  LDL.LU R13, [R1+0x8d4] ;  /* 0x0008d400010d7983 */ /* 0x000ea80000300800 */
[----:B------:R-:W2:Y:S04]  /*263f0*/  LDL.LU R15, [R1+0x8a8] ;  /* 0x0008a800010f7983 */ /* 0x000ea80000300800 */
[----:B------:R-:W2:Y:S04]  /*26400*/  LDL.LU R18, [R1+0x8cc] ;  /* 0x0008cc0001127983 */ /* 0x000ea80000300800 */
[----:B------:R0:W-:Y:S04]  /*26410*/  STS.U16 [R10+0x13c80], R14 ;  /* 0x013c800e0a007388 */ /* 0x0001e80000000400 */
[----:B------:R-:W2:Y:S04]  /*26420*/  LDL.LU R17, [R1+0x8a0] ;  /* 0x0008a00001117983 */ /* 0x000ea80000300800 */
[----:B------:R0:W-:Y:S04]  /*26430*/  STS.U16 [R10+0x13880], R16 ;  /* 0x013880100a007388 */ /* 0x0001e80000000400 */
[----:B0-----:R-:W2:Y:S04]  /*26440*/  LDL.LU R14, [R1+0x898] ;  /* 0x00089800010e7983 */ /* 0x001ea80000300800 */
[----:B------:R0:W-:Y:S04]  /*26450*/  STS.U16 [R10+0x13480], R19 ;  /* 0x013480130a007388 */ /* 0x0001e80000000400 */
[----:B------:R-:W2:Y:S04]  /*26460*/  LDL.LU R16, [R1+0x890] ;  /* 0x0008900001107983 */ /* 0x000ea80000300800 */
[----:B------:R0:W-:Y:S04]  /*26470*/  STS.U16 [R10+0x13080], R23 ;  /* 0x013080170a007388 */ /* 0x0001e80000000400 */
[----:B0-----:R-:W2:Y:S04]  /*26480*/  LDL.LU R19, [R1+0x8a4] ;  /* 0x0008a40001137983 */ /* 0x001ea80000300800 */
[----:B------:R-:W2:Y:S04]  /*26490*/  LDL.LU R156, [R1+0x89c] ;  /* 0x00089c00019c7983 */ /* 0x000ea80000300800 */
[----:B------:R0:W-:Y:S04]  /*264a0*/  STS.U16 [R10+0x14080], R3 ;  /* 0x014080030a007388 */ /* 0x0001e80000000400 */
[----:B------:R-:W2:Y:S04]  /*264b0*/  LDL.LU R23, [R1+0x894] ;  /* 0x0008940001177983 */ /* 0x000ea80000300800 */
[----:B0-----:R-:W2:Y:S04]  /*264c0*/  LDL.LU R3, [R1+0x88c] ;  /* 0x00088c0001037983 */ /* 0x001ea80000300800 */
[----:B------:R-:W-:Y:S04]  /*264d0*/  STL [R1+0x18dc], R10 ;  /* 0x0018dc0a01007387 */ /* 0x000fe80000100800 */
        /* <DEDUP_REMOVED lines=16> */
[----:B------:R0:W-:Y:S04]  /*265e0*/  STS.U16 [R10+0x17c80], R238 ;  /* 0x017c80ee0a007388 */ /* 0x0001e80000000400 */
[----:B------:R-:W-:Y:S01]  /*265f0*/  STL [R1+0x18e4], R8 ;  /* 0x0018e40801007387 */ /* 0x000fe20000100800 */
[----:B------:R-:W-:-:S03]  /*26600*/  PRMT R52, RZ, 0x7610, R52 ;  /* 0x00007610ff347816 */ /* 0x000fc60000000034 */
[----:B------:R-:W-:Y:S04]  /*26610*/  STS.U16 [R9+0x10100], R237 ;  /* 0x010100ed09007388 */ /* 0x000fe80000000400 */
[----:B0-----:R-:W2:Y:S04]  /*26620*/  LDL R10, [R1+0x17e8] ;  /* 0x0017e800010a7983 */ /* 0x001ea80000100800 */
        /* <DEDUP_REMOVED lines=14> */
[----:B------:R-:W-:Y:S01]  /*26710*/  STS.U16 [R9+0x13d00], R222 ;  /* 0x013d00de09007388 */ /* 0x000fe20000000400 */
[----:B-1----:R-:W-:-:S03]  /*26720*/  @!P0 IMAD.MOV.U32 R158, RZ, RZ, R11 ;  /* 0x000000ffff9e8224 */ /* 0x002fc600078e000b */
[----:B------:R-:W2:Y:S01]  /*26730*/  LDL R11, [R1+0x17e4] ;  /* 0x0017e400010b7983 */ /* 0x000ea20000100800 */
        /* <DEDUP_REMOVED lines=62> */
[----:B---3--:R-:W-:Y:S04]  /*26b20*/  STS.U16 [R7+0x13600], R160 ;  /* 0x013600a007007388 */ /* 0x008fe80000000400 */
[----:B------:R-:W-:Y:S04]  /*26b30*/  STS.U16 [R7+0x13a00], R157 ;  /* 0x013a009d07007388 */ /* 0x000fe80000000400 */
[----:B------:R-:W-:Y:S04]  /*26b40*/  STS.U16 [R7+0x13e00], R20 ;  /* 0x013e001407007388 */ /* 0x000fe80000000400 */
[----:B------:R2:W3:Y:S01]  /*26b50*/  @!P0 LDG.E.U16 R58, desc[UR60][R158.64] ;  /* 0x0000003c9e3a8981 */ /* 0x0004e2000c1e1500 */
[----:B------:R-:W-:-:S02]  /*26b60*/  PRMT R46, RZ, 0x7610, R46 ;  /* 0x00007610ff2e7816 */ /* 0x000fc4000000002e */
[----:B------:R-:W-:Y:S01]  /*26b70*/  PRMT R57, RZ, 0x7610, R57 ;  /* 0x00007610ff397816 */ /* 0x000fe20000000039 */
[----:B0-----:R-:W4:Y:S01]  /*26b80*/  LDL R9, [R1+0x17a0] ;  /* 0x0017a00001097983 */ /* 0x001f220000100800 */
[----:B------:R-:W-:-:S03]  /*26b90*/  PRMT R51, RZ, 0x7610, R51 ;  /* 0x00007610ff337816 */ /* 0x000fc60000000033 */
[----:B-1----:R-:W3:Y:S01]  /*26ba0*/  LDL R8, [R1+0x1770] ;  /* 0x0017700001087983 */ /* 0x002ee20000100800 */
[----:B--2---:R-:W-:Y:S02]  /*26bb0*/  @!P0 IMAD.MOV.U32 R158, RZ, RZ, R41 ;  /* 0x000000ffff9e8224 */ /* 0x004fe400078e0029 */
[----:B------:R-:W-:Y:S01]  /*26bc0*/  @!P0 IMAD.MOV.U32 R159, RZ, RZ, R59 ;  /* 0x000000ffff9f8224 */ /* 0x000fe200078e003b */
[----:B------:R-:W2:Y:S04]  /*26bd0*/  LDL R41, [R1+0x17e0] ;  /* 0x0017e00001297983 */ /* 0x000ea80000100800 */
[----:B------:R-:W4:Y:S04]  /*26be0*/  LDL R59, [R1+0x17dc] ;  /* 0x0017dc00013b7983 */ /* 0x000f280000100800 */
[----:B------:R0:W3:Y:S02]  /*26bf0*/  @!P0 LDG.E.U16 R52, desc[UR60][R158.64] ;  /* 0x0000003c9e348981 */ /* 0x0000e4000c1e1500 */
[----:B0-----:R-:W-:-:S02]  /*26c00*/  @!P0 IMAD.MOV.U32 R158, RZ, RZ, R35 ;  /* 0x000000ffff9e8224 */ /* 0x001fc400078e0023 */
[----:B------:R-:W-:Y:S01]  /*26c10*/  @!P0 IMAD.MOV.U32 R159, RZ, RZ, R39 ;  /* 0x000000ffff9f8224 */ /* 0x000fe200078e0027 */
[----:B------:R-:W3:Y:S04]  /*26c20*/  LDL R35, [R1+0x17b0] ;  /* 0x0017b00001237983 */ /* 0x000ee80000100800 */
[----:B------:R-:W3:Y:S04]  /*26c30*/  LDL R39, [R1+0x17ac] ;  /* 0x0017ac0001277983 */ /* 0x000ee80000100800 */
[----:B------:R0:W3:Y:S02]  /*26c40*/  @!P0 LDG.E.U16 R46, desc[UR60][R158.64] ;  /* 0x0000003c9e2e8981 */ /* 0x0000e4000c1e1500 */
[----:B0-----:R-:W-:-:S02]  /*26c50*/  @!P0 IMAD.MOV.U32 R158, RZ, RZ, R60 ;  /* 0x000000ffff9e8224 */ /* 0x001fc400078e003c */
[----:B------:R-:W-:Y:S01]  /*26c60*/  @!P0 IMAD.MOV.U32 R159, RZ, RZ, R61 ;  /* 0x000000ffff9f8224 */ /* 0x000fe200078e003d */
[----:B------:R-:W3:Y:S04]  /*26c70*/  LDL R60, [R1+0x17a8] ;  /* 0x0017a800013c7983 */ /* 0x000ee80000100800 */
[----:B------:R-:W3:Y:S04]  /*26c80*/  LDL R61, [R1+0x17a4] ;  /* 0x0017a400013d7983 */ /* 0x000ee80000100800 */
[----:B------:R0:W3:Y:S02]  /*26c90*/  @!P0 LDG.E.U16 R57, desc[UR60][R158.64] ;  /* 0x0000003c9e398981 */ /* 0x0000e4000c1e1500 */
[----:B0-----:R-:W-:-:S02]  /*26ca0*/  @!P0 IMAD.MOV.U32 R158, RZ, RZ, R33 ;  /* 0x000000ffff9e8224 */ /* 0x001fc400078e0021 */
[----:B------:R-:W3:Y:S01]  /*26cb0*/  LDL R33, [R1+0x179c] ;  /* 0x00179c0001217983 */ /* 0x000ee20000100800 */
[----:B------:R-:W-:Y:S02]  /*26cc0*/  @!P0 MOV R159, R63 ;  /* 0x0000003f009f8202 */ /* 0x000fe40000000f00 */
[----:B------:R-:W-:Y:S01]  /*26cd0*/  PRMT R45, RZ, 0x7610, R45 ;  /* 0x00007610ff2d7816 */ /* 0x000fe2000000002d */
[----:B------:R-:W3:Y:S04]  /*26ce0*/  LDL R63, [R1+0xb54] ;  /* 0x000b5400013f7983 */ /* 0x000ee80000100800 */
[----:B------:R0:W3:Y:S02]  /*26cf0*/  @!P0 LDG.E.U16 R51, desc[UR60][R158.64] ;  /* 0x0000003c9e338981 */ /* 0x0000e4000c1e1500 */
[----:B0-----:R-:W-:-:S02]  /*26d00*/  @!P0 IMAD.MOV.U32 R158, RZ, RZ, R24 ;  /* 0x000000ffff9e8224 */ /* 0x001fc400078e0018 */
[----:B------:R-:W-:Y:S01]  /*26d10*/  @!P0 IMAD.MOV.U32 R159, RZ, RZ, R62 ;  /* 0x000000ffff9f8224 */ /* 0x000fe200078e003e */
[----:B------:R-:W3:Y:S04]  /*26d20*/  LDL R24, [R1+0x176c] ;  /* 0x00176c0001187983 */ /* 0x000ee80000100800 */
[----:B------:R0:W3:Y:S01]  /*26d30*/  @!P0 LDG.E.U16 R45, desc[UR60][R158.64] ;  /* 0x0000003c9e2d8981 */ /* 0x0000e2000c1e1500 */
[----:B------:R-:W-:Y:S02]  /*26d40*/  PRMT R56, RZ, 0x7610, R56 ;  /* 0x00007610ff387816 */ /* 0x000fe40000000038 */
[----:B------:R-:W-:Y:S01]  /*26d50*/  PRMT R50, RZ, 0x7610, R50 ;  /* 0x00007610ff327816 */ /* 0x000fe20000000032 */
[----:B------:R-:W3:Y:S01]  /*26d60*/  LDL R62, [R1+0xb24] ;  /* 0x000b2400013e7983 */ /* 0x000ee20000100800 */
[----:B0-----:R-:W-:-:S02]  /*26d70*/  @!P0 IMAD.MOV.U32 R159, RZ, RZ, R12 ;  /* 0x000000ffff9f8224 */ /* 0x001fc400078e000c */
[----:B------:R-:W-:Y:S01]  /*26d80*/  @!P0 IMAD.MOV.U32 R158, RZ, RZ, R2 ;  /* 0x000000ffff9e8224 */ /* 0x000fe200078e0002 */
[----:B------:R-:W3:Y:S04]  /*26d90*/  LDL R12, [R1+0x1764] ;  /* 0x00176400010c7983 */ /* 0x000ee80000100800 */
[----:B------:R-:W3:Y:S04]  /*26da0*/  LDL R2, [R1+0x1768] ;  /* 0x0017680001027983 */ /* 0x000ee80000100800 */
[----:B------:R0:W3:Y:S01]  /*26db0*/  @!P0 LDG.E.U16 R56, desc[UR60][R158.64] ;  /* 0x0000003c9e388981 */ /* 0x0000e2000c1e1500 */
[----:B------:R-:W-:Y:S01]  /*26dc0*/  PRMT R44, RZ, 0x7610, R44 ;  /* 0x00007610ff2c7816 */ /* 0x000fe2000000002c */
[----:B0-----:R-:W-:-:S02]  /*26dd0*/  @!P0 IMAD.MOV.U32 R158, RZ, RZ, R10 ;  /* 0x000000ffff9e8224 */ /* 0x001fc400078e000a */
[----:B------:R-:W-:Y:S01]  /*26de0*/  @!P0 IMAD.MOV.U32 R159, RZ, RZ, R11 ;  /* 0x000000ffff9f8224 */ /* 0x000fe200078e000b */
[----:B------:R-:W3:Y:S04]  /*26df0*/  LDL R10, [R1+0x1760] ;  /* 0x00176000010a7983 */ /* 0x000ee80000100800 */
[----:B------:R-:W3:Y:S04]  /*26e00*/  LDL R11, [R1+0x175c] ;  /* 0x00175c00010b7983 */ /* 0x000ee80000100800 */
[----:B------:R2:W3:Y:S01]  /*26e10*/  @!P0 LDG.E.U16 R50, desc[UR60][R158.64] ;  /* 0x0000003c9e328981 */ /* 0x0004e2000c1e1500 */
[----:B------:R-:W-:-:S02]  /*26e20*/  PRMT R55, RZ, 0x7610, R55 ;  /* 0x00007610ff377816 */ /* 0x000fc40000000037 */
[----:B------:R-:W-:Y:S02]  /*26e30*/  PRMT R49, RZ, 0x7610, R49 ;  /* 0x00007610ff317816 */ /* 0x000fe40000000031 */
[----:B------:R-:W-:Y:S02]  /*26e40*/  PRMT R43, RZ, 0x7610, R43 ;  /* 0x00007610ff2b7816 */ /* 0x000fe4000000002b */
[----:B------:R-:W-:Y:S01]  /*26e50*/  PRMT R54, RZ, 0x7610, R54 ;  /* 0x00007610ff367816 */ /* 0x000fe20000000036 */
[----:B--2---:R-:W-:Y:S02]  /*26e60*/  @!P0 IMAD.MOV.U32 R158, RZ, RZ, R41 ;  /* 0x000000ffff9e8224 */ /* 0x004fe400078e0029 */
[----:B------:R-:W2:Y:S01]  /*26e70*/  LDL R41, [R1+0x1730] ;  /* 0x0017300001297983 */ /* 0x000ea20000100800 */
[----:B----4-:R-:W-:-:S03]  /*26e80*/  @!P0 IMAD.MOV.U32 R159, RZ, RZ, R59 ;  /* 0x000000ffff9f8224 */ /* 0x010fc600078e003b */
[----:B------:R-:W4:Y:S04]  /*26e90*/  LDL R59, [R1+0x172c] ;  /* 0x00172c00013b7983 */ /* 0x000f280000100800 */
[----:B------:R3:W4:Y:S02]  /*26ea0*/  @!P0 LDG.E.U16 R44, desc[UR60][R158.64] ;  /* 0x0000003c9e2c8981 */ /* 0x000724000c1e1500 */
[----:B---3--:R-:W-:Y:S02]  /*26eb0*/  @!P0 IMAD.MOV.U32 R158, RZ, RZ, R35 ;  /* 0x000000ffff9e8224 */ /* 0x008fe400078e0023 */
[----:B------:R-:W3:Y:S01]  /*26ec0*/  LDL R35, [R1+0x1728] ;  /* 0x0017280001237983 */ /* 0x000ee20000100800 */
[----:B------:R-:W-:-:S03]  /*26ed0*/  @!P0 IMAD.MOV.U32 R159, RZ, RZ, R39 ;  /* 0x000000ffff9f8224 */ /* 0x000fc600078e0027 */
[----:B------:R-:W3:Y:S04]  /*26ee0*/  LDL R39, [R1+0x1724] ;  /* 0x0017240001277983 */ /* 0x000ee80000100800 */
[----:B------:R0:W3:Y:S02]  /*26ef0*/  @!P0 LDG.E.U16 R55, desc[UR60][R158.64] ;  /* 0x0000003c9e378981 */ /* 0x0000e4000c1e1500 */
[----:B0-----:R-:W-:Y:S02]  /*26f00*/  @!P0 IMAD.MOV.U32 R158, RZ, RZ, R60 ;  /* 0x000000ffff9e8224 */ /* 0x001fe400078e003c */
[----:B------:R-:W3:Y:S01]  /*26f10*/  LDL R60, [R1+0x1720] ;  /* 0x00172000013c7983 */ /* 0x000ee20000100800 */
[----:B------:R-:W-:-:S03]  /*26f20*/  @!P0 IMAD.MOV.U32 R159, RZ, RZ, R61 ;  /* 0x000000ffff9f8224 */ /* 0x000fc600078e003d */
[----:B------:R-:W3:Y:S04]  /*26f30*/  LDL R61, [R1+0x171c] ;  /* 0x00171c00013d7983 */ /* 0x000ee80000100800 */
        /* <DEDUP_REMOVED lines=8> */
[----:B------:R-:W-:-:S03]  /*26fc0*/  @!P0 IMAD.MOV.U32 R159, RZ, RZ, R24 ;  /* 0x000000ffff9f8224 */ /* 0x000fc600078e0018 */
[----:B------:R-:W3:Y:S04]  /*26fd0*/  LDL R24, [R1+0x16e4] ;  /* 0x0016e40001187983 */ /* 0x000ee80000100800 */
[----:B------:R0:W3:Y:S02]  /*26fe0*/  @!P0 LDG.E.U16 R54, desc[UR60][R158.64] ;  /* 0x0000003c9e368981 */ /* 0x0000e4000c1e1500 */
[----:B0-----:R-:W-:Y:S02]  /*26ff0*/  @!P0 IMAD.MOV.U32 R159, RZ, RZ, R12 ;  /* 0x000000ffff9f8224 */ /* 0x001fe400078e000c */
[----:B------:R-:W-:Y:S01]  /*27000*/  @!P0 IMAD.MOV.U32 R158, RZ, RZ, R2 ;  /* 0x000000ffff9e8224 */ /* 0x000fe200078e0002 */
[----:B------:R-:W3:Y:S04]  /*27010*/  LDL R12, [R1+0x16dc] ;  /* 0x0016dc00010c7983 */ /* 0x000ee80000100800 */
[----:B------:R-:W3:Y:S01]  /*27020*/  LDL R2, [R1+0x16e0] ;  /* 0x0016e00001027983 */ /* 0x000ee20000100800 */
[----:B------:R-:W-:-:S02]  /*27030*/  PRMT R48, RZ, 0x7610, R48 ;  /* 0x00007610ff307816 */ /* 0x000fc40000000030 */
[----:B------:R-:W-:-:S04]  /*27040*/  PRMT R42, RZ, 0x7610, R42 ;  /* 0x00007610ff2a7816 */ /* 0x000fc8000000002a */
[----:B------:R0:W3:Y:S01]  /*27050*/  @!P0 LDG.E.U16 R48, desc[UR60][R158.64] ;  /* 0x0000003c9e308981 */ /* 0x0000e2000c1e1500 */
[----:B------:R-:W-:Y:S01]  /*27060*/  PRMT R53, RZ, 0x7610, R53 ;  /* 0x00007610ff357816 */ /* 0x000fe20000000035 */
[----:B0-----:R-:W-:Y:S02]  /*27070*/  @!P0 IMAD.MOV.U32 R158, RZ, RZ, R10 ;  /* 0x000000ffff9e8224 */ /* 0x001fe400078e000a */
        /* <DEDUP_REMOVED lines=36> */
[----:B------:R-:W3:Y:S01]  /*272c0*/  LDL R2, [R1+0x1630] ;  /* 0x0016300001027983 */ /* 0x000ee20000100800 */
[----:B------:R-:W-:Y:S02]  /*272d0*/  PRMT R249, RZ, 0x7610, R249 ;  /* 0x00007610fff97816 */ /* 0x000fe400000000f9 */
[----:B------:R-:W-:-:S04]  /*272e0*/  PRMT R248, RZ, 0x7610, R248 ;  /* 0x00007610fff87816 */ /* 0x000fc800000000f8 */
[----:B------:R0:W3:Y:S01]  /*272f0*/  @!P0 LDG.E.U16 R249, desc[UR60][R158.64] ;  /* 0x0000003c9ef98981 */ /* 0x0000e2000c1e1500 */
[----:B------:R-:W-:Y:S01]  /*27300*/  PRMT R247, RZ, 0x7610, R247 ;  /* 0x00007610fff77816 */ /* 0x000fe200000000f7 */
[----:B0-----:R-:W-:Y:S02]  /*27310*/  @!P0 IMAD.MOV.U32 R158, RZ, RZ, R10 ;  /* 0x000000ffff9e8224 */ /* 0x001fe400078e000a */
[----:B------:R-:W3:Y:S01]  /*27320*/  LDL R10, [R1+0x1628] ;  /* 0x00162800010a7983 */ /* 0x000ee20000100800 */
[----:B------:R-:W-:-:S03]  /*27330*/  @!P0 IMAD.MOV.U32 R159, RZ, RZ, R11 ;  /* 0x000000ffff9f8224 */ /* 0x000fc600078e000b */
[----:B------:R-:W3:Y:S04]  /*27340*/  LDL R11, [R1+0x1624] ;  /* 0x00162400010b7983 */ /* 0x000ee80000100800 */
[----:B------:R2:W3:Y:S01]  /*27350*/  @!P0 LDG.E.U16 R248, desc[UR60][R158.64] ;  /* 0x0000003c9ef88981 */ /* 0x0004e2000c1e1500 */
[----:B------:R-:W-:Y:S02]  /*27360*/  PRMT R246, RZ, 0x7610, R246 ;  /* 0x00007610fff67816 */ /* 0x000fe400000000f6 */
[----:B------:R-:W-:Y:S02]  /*27370*/  PRMT R245, RZ, 0x7610, R245 ;  /* 0x00007610fff57816 */ /* 0x000fe400000000f5 */
[----:B------:R-:W-:Y:S02]  /*27380*/  PRMT R244, RZ, 0x7610, R244 ;  /* 0x00007610fff47816 */ /* 0x000fe400000000f4 */
[----:B------:R-:W-:Y:S01]  /*27390*/  PRMT R243, RZ, 0x7610, R243 ;  /* 0x00007610fff37816 */ /* 0x000fe200000000f3 */
[----:B--2---:R-:W-:-:S02]  /*273a0*/  @!P0 IMAD.MOV.U32 R158, RZ, RZ, R41 ;  /* 0x000000ffff9e8224 */ /* 0x004fc400078e0029 */
        /* <DEDUP_REMOVED lines=53> */
[----:B------:R-:W-:-:S03]  /*27700*/  @!P0 MOV R159, R61 ;  /* 0x0000003d009f8202 */ /* 0x000fc60000000f00 */
        /* <DEDUP_REMOVED lines=162> */
[----:B------:R-:W-:-:S03]  /*28130*/  @!P0 MOV R159, R39 ;  /* 0x00000027009f8202 */ /* 0x000fc60000000f00 */
[----:B------:R-:W3:Y:S04]  /*28140*/  LDL R39, [R1+0xb5c] ;  /* 0x000b5c0001277983 */ /* 0x000ee80000100800 */
[----:B------:R0:W3:Y:S02]  /*28150*/  @!P0 LDG.E.U16 R211, desc[UR60][R158.64] ;  /* 0x0000003c9ed38981 */ /* 0x0000e4000c1e1500 */
[----:B0-----:R-:W-:Y:S01]  /*28160*/  @!P0 IMAD.MOV.U32 R158, RZ, RZ, R60 ;  /* 0x000000ffff9e8224 */ /* 0x001fe200078e003c */
[----:B------:R-:W-:Y:S01]  /*28170*/  PRMT R207, RZ, 0x7610, R207 ;  /* 0x00007610ffcf7816 */ /* 0x000fe200000000cf */
[----:B------:R-:W3:Y:S01]  /*28180*/  LDL R60, [R1+0xa68] ;  /* 0x000a6800013c7983 */ /* 0x000ee20000100800 */
[----:B------:R-:W-:Y:S01]  /*28190*/  @!P0 IMAD.MOV.U32 R159, RZ, RZ, R61 ;  /* 0x000000ffff9f8224 */ /* 0x000fe200078e003d */
[----:B------:R-:W-:-:S02]  /*281a0*/  PRMT R206, RZ, 0x7610, R206 ;  /* 0x00007610ffce7816 */ /* 0x000fc400000000ce */
        /* <DEDUP_REMOVED lines=16> */
[----:B------:R0:W3:Y:S01]  /*282b0*/  @!P0 LDG.E.U16 R207, desc[UR60][R158.64] ;  /* 0x0000003c9ecf8981 */ /* 0x0000e2000c1e1500 */
[----:B------:R-:W-:Y:S02]  /*282c0*/  PRMT R205, RZ, 0x7610, R205 ;  /* 0x00007610ffcd7816 */ /* 0x000fe400000000cd */
        /* <DEDUP_REMOVED lines=20> */
[----:B------:R-:W-:Y:S02]  /*28410*/  @!P0 IMAD.MOV.U32 R158, RZ, RZ, R9 ;  /* 0x000000ffff9e8224 */ /* 0x000fe400078e0009 */
        /* <DEDUP_REMOVED lines=8> */
[----:B------:R-:W-:-:S05]  /*284a0*/  @!P0 IMAD.MOV.U32 R159, RZ, RZ, R62 ;  /* 0x000000ffff9f8224 */ /* 0x000fca00078e003e */
[----:B------:R0:W3:Y:S02]  /*284b0*/  @!P0 LDG.E.U16 R201, desc[UR60][R158.64] ;  /* 0x0000003c9ec98981 */ /* 0x0000e4000c1e1500 */
[----:B0-----:R-:W-:Y:S02]  /*284c0*/  @!P0 IMAD.MOV.U32 R159, RZ, RZ, R12 ;  /* 0x000000ffff9f8224 */ /* 0x001fe400078e000c */
[----:B------:R-:W-:Y:S01]  /*284d0*/  @!P0 IMAD.MOV.U32 R158, RZ, RZ, R2 ;  /* 0x000000ffff9e8224 */ /* 0x000fe200078e0002 */
[----:B------:R-:W3:Y:S04]  /*284e0*/  LDL R12, [R1+0x924] ;  /* 0x00092400010c7983 */ /* 0x000ee80000100800 */
[----:B------:R-:W3:Y:S01]  /*284f0*/  LDL.LU R2, [R1+0x9a8] ;  /* 0x0009a80001027983 */ /* 0x000ee20000300800 */
        /* <DEDUP_REMOVED lines=8> */
[----:B------:R0:W3:Y:S04]  /*28580*/  @!P0 LDG.E.U16 R199, desc[UR60][R158.64] ;  /* 0x0000003c9ec78981 */ /* 0x0000e8000c1e1500 */
[----:B------:R-:W3:Y:S01]  /*28590*/  LDL.LU R24, [R1+0x928] ;  /* 0x0009280001187983 */ /* 0x000ee20000300800 */
[----:B------:R-:W-:-:S02]  /*285a0*/  PRMT R197, RZ, 0x7610, R197 ;  /* 0x00007610ffc57816 */ /* 0x000fc400000000c5 */
[----:B------:R-:W-:Y:S01]  /*285b0*/  PRMT R196, RZ, 0x7610, R196 ;  /* 0x00007610ffc47816 */ /* 0x000fe200000000c4 */
[----:B------:R-:W3:Y:S01]  /*285c0*/  LDL R64, [R1+0xb1c] ;  /* 0x000b1c0001407983 */ /* 0x000ee20000100800 */
[----:B------:R-:W-:-:S03]  /*285d0*/  PRMT R195, RZ, 0x7610, R195 ;  /* 0x00007610ffc37816 */ /* 0x000fc600000000c3 */
[----:B------:R-:W3:Y:S04]  /*285e0*/  LDL R63, [R1+0xadc] ;  /* 0x000adc00013f7983 */ /* 0x000ee80000100800 */
[----:B------:R-:W3:Y:S01]  /*285f0*/  LDL R62, [R1+0xae0] ;  /* 0x000ae000013e7983 */ /* 0x000ee20000100800 */
[----:B0-----:R-:W-:Y:S02]  /*28600*/  @!P0 IMAD.MOV.U32 R158, RZ, RZ, R60 ;  /* 0x000000ffff9e8224 */ /* 0x001fe400078e003c */
[----:B------:R-:W-:Y:S01]  /*28610*/  @!P0 IMAD.MOV.U32 R159, RZ, RZ, R61 ;  /* 0x000000ffff9f8224 */ /* 0x000fe200078e003d */
[----:B------:R-:W3:Y:S04]  /*28620*/  LDL R60, [R1+0xa60] ;  /* 0x000a6000013c7983 */ /* 0x000ee80000100800 */
[----:B------:R-:W3:Y:S04]  /*28630*/  LDL R61, [R1+0xa5c] ;  /* 0x000a5c00013d7983 */ /* 0x000ee80000100800 */
[----:B------:R2:W3:Y:S01]  /*28640*/  @!P0 LDG.E.U16 R198, desc[UR60][R158.64] ;  /* 0x0000003c9ec68981 */ /* 0x0004e2000c1e1500 */
        /* <DEDUP_REMOVED lines=9> */
[----:B------:R-:W4:Y:S04]  /*286e0*/  LDL R39, [R1+0xa20] ;  /* 0x000a200001277983 */ /* 0x000f280000100800 */
[----:B------:R0:W3:Y:S02]  /*286f0*/  @!P0 LDG.E.U16 R196, desc[UR60][R158.64] ;  /* 0x0000003c9ec48981 */ /* 0x0000e4000c1e1500 */
[----:B0-----:R-:W-:Y:S02]  /*28700*/  @!P0 IMAD.MOV.U32 R159, RZ, RZ, R9 ;  /* 0x000000ffff9f8224 */ /* 0x001fe400078e0009 */
[----:B------:R-:W2:Y:S01]  /*28710*/  LDL R9, [R1+0xb20] ;  /* 0x000b200001097983 */ /* 0x000ea20000100800 */
[----:B------:R-:W-:-:S05]  /*28720*/  @!P0 IMAD.MOV.U32 R158, RZ, RZ, R2 ;  /* 0x000000ffff9e8224 */ /* 0x000fca00078e0002 */
[----:B------:R0:W3:Y:S02]  /*28730*/  @!P0 LDG.E.U16 R195, desc[UR60][R158.64] ;  /* 0x0000003c9ec38981 */ /* 0x0000e4000c1e1500 */
[----:B0-----:R-:W-:Y:S02]  /*28740*/  @!P0 IMAD.MOV.U32 R158, RZ, RZ, R8 ;  /* 0x000000ffff9e8224 */ /* 0x001fe400078e0008 */
[----:B------:R-:W4:Y:S01]  /*28750*/  LDL R8, [R1+0xaa0] ;  /* 0x000aa00001087983 */ /* 0x000f220000100800 */
[----:B------:R-:W-:-:S03]  /*28760*/  @!P0 IMAD.MOV.U32 R159, RZ, RZ, R33 ;  /* 0x000000ffff9f8224 */ /* 0x000fc600078e0021 */
[----:B------:R-:W3:Y:S04]  /*28770*/  LDL R33, [R1+0x9e0] ;  /* 0x0009e00001217983 */ /* 0x000ee80000100800 */
[----:B------:R0:W3:Y:S02]  /*28780*/  @!P0 LDG.E.U16 R194, desc[UR60][R158.64] ;  /* 0x0000003c9ec28981 */ /* 0x0000e4000c1e1500 */
[----:B0-----:R-:W-:Y:S02]  /*28790*/  @!P0 IMAD.MOV.U32 R159, RZ, RZ, R12 ;  /* 0x000000ffff9f8224 */ /* 0x001fe400078e000c */
[----:B------:R-:W3:Y:S01]  /*287a0*/  LDL R12, [R1+0x99c] ;  /* 0x00099c00010c7983 */ /* 0x000ee20000100800 */
[----:B------:R-:W-:Y:S01]  /*287b0*/  PRMT R193, RZ, 0x7610, R193 ;  /* 0x00007610ffc17816 */ /* 0x000fe200000000c1 */
[----:B------:R-:W-:Y:S01]  /*287c0*/  @!P0 IMAD.MOV.U32 R158, RZ, RZ, R24 ;  /* 0x000000ffff9e8224 */ /* 0x000fe200078e0018 */
[----:B------:R-:W-:-:S04]  /*287d0*/  PRMT R192, RZ, 0x7610, R192 ;  /* 0x00007610ffc07816 */ /* 0x000fc800000000c0 */
[----:B------:R0:W3:Y:S01]  /*287e0*/  @!P0 LDG.E.U16 R193, desc[UR60][R158.64] ;  /* 0x0000003c9ec18981 */ /* 0x0000e2000c1e1500 */
[----:B------:R-:W-:Y:S01]  /*287f0*/  PRMT R191, RZ, 0x7610, R191 ;  /* 0x00007610ffbf7816 */ /* 0x000fe200000000bf */
[----:B0-----:R-:W-:Y:S02]  /*28800*/  @!P0 IMAD.MOV.U32 R158, RZ, RZ, R10 ;  /* 0x000000ffff9e8224 */ /* 0x001fe400078e000a */
[----:B------:R-:W-:Y:S01]  /*28810*/  @!P0 IMAD.MOV.U32 R159, RZ, RZ, R11 ;  /* 0x000000ffff9f8224 */ /* 0x000fe200078e000b */
[----:B------:R-:W-:Y:S02]  /*28820*/  PRMT R190, RZ, 0x7610, R190 ;  /* 0x00007610ffbe7816 */ /* 0x000fe400000000be */
[----:B------:R-:W-:Y:S01]  /*28830*/  PRMT R189, RZ, 0x7610, R189 ;  /* 0x00007610ffbd7816 */ /* 0x000fe200000000bd */
[----:B------:R-:W3:Y:S04]  /*28840*/  LDL R11, [R1+0x9a0] ;  /* 0x0009a000010b7983 */ /* 0x000ee80000100800 */
[----:B------:R0:W3:Y:S04]  /*28850*/  @!P0 LDG.E.U16 R192, desc[UR60][R158.64] ;  /* 0x0000003c9ec08981 */ /* 0x0000e8000c1e1500 */
[----:B------:R-:W3:Y:S01]  /*28860*/  LDL R10, [R1+0x960] ;  /* 0x00096000010a7983 */ /* 0x000ee20000100800 */
[----:B0-----:R-:W-:-:S02]  /*28870*/  @!P0 IMAD.MOV.U32 R158, RZ, RZ, R15 ;  /* 0x000000ffff9e8224 */ /* 0x001fc400078e000f */
[----:B------:R-:W-:-:S05]  /*28880*/  @!P0 IMAD.MOV.U32 R159, RZ, RZ, R19 ;  /* 0x000000ffff9f8224 */ /* 0x000fca00078e0013 */
[----:B------:R0:W3:Y:S02]  /*28890*/  @!P0 LDG.E.U16 R191, desc[UR60][R158.64] ;  /* 0x0000003c9ebf8981 */ /* 0x0000e4000c1e1500 */
[----:B0-----:R-:W-:Y:S02]  /*288a0*/  @!P0 IMAD.MOV.U32 R159, RZ, RZ, R64 ;  /* 0x000000ffff9f8224 */ /* 0x001fe400078e0040 */
[----:B------:R-:W-:Y:S04]  /*288b0*/  STL [R1+0x18ec], R15 ;  /* 0x0018ec0f01007387 */ /* 0x000fe80000100800 */
[----:B------:R0:W-:Y:S04]  /*288c0*/  STL [R1+0x18e8], R19 ;  /* 0x0018e81301007387 */ /* 0x0001e80000100800 */
[----:B0-----:R-:W3:Y:S01]  /*288d0*/  LDL.LU R19, [R1+0x8e0] ;  /* 0x0008e00001137983 */ /* 0x001ee20000300800 */
        /* <DEDUP_REMOVED lines=8> */
[----:B------:R-:W-:-:S05]  /*28960*/  @!P0 IMAD.MOV.U32 R159, RZ, RZ, R63 ;  /* 0x000000ffff9f8224 */ /* 0x000fca00078e003f */
[----:B------:R0:W2:Y:S02]  /*28970*/  @!P0 LDG.E.U16 R189, desc[UR60][R158.64] ;  /* 0x0000003c9ebd8981 */ /* 0x0000a4000c1e1500 */
[----:B0-----:R-:W-:Y:S02]  /*28980*/  @!P0 IMAD.MOV.U32 R159, RZ, RZ, R41 ;  /* 0x000000ffff9f8224 */ /* 0x001fe400078e0029 */
[----:B----4-:R-:W-:Y:S02]  /*28990*/  @!P0 IMAD.MOV.U32 R158, RZ, RZ, R8 ;  /* 0x000000ffff9e8224 */ /* 0x010fe400078e0008 */
[----:B------:R-:W4:Y:S04]  /*289a0*/  LDL R8, [R1+0x8dc] ;  /* 0x0008dc0001087983 */ /* 0x000f280000100800 */
[----:B------:R-:W2:Y:S04]  /*289b0*/  LDL.LU R41, [R1+0x95c] ;  /* 0x00095c0001297983 */ /* 0x000ea80000300800 */
[----:B------:R-:W4:Y:S04]  /*289c0*/  LDL.LU R15, [R1+0x920] ;  /* 0x00092000010f7983 */ /* 0x000f280000300800 */
[----:B------:R0:W4:Y:S04]  /*289d0*/  @!P0 LDG.E.U16 R188, desc[UR60][R158.64] ;  /* 0x0000003c9ebc8981 */ /* 0x000128000c1e1500 */
[----:B------:R-:W4:Y:S04]  /*289e0*/  LDL R66, [R1+0xb14] ;  /* 0x000b140001427983 */ /* 0x000f280000100800 */
[----:B------:R-:W4:Y:S04]  /*289f0*/  LDL R65, [R1+0xad4] ;  /* 0x000ad40001417983 */ /* 0x000f280000100800 */
[----:B------:R-:W4:Y:S04]  /*28a00*/  LDL R64, [R1+0xad8] ;  /* 0x000ad80001407983 */ /* 0x000f280000100800 */
[----:B------:R-:W4:Y:S04]  /*28a10*/  LDL R63, [R1+0xa94] ;  /* 0x000a9400013f7983 */ /* 0x000f280000100800 */
[----:B------:R-:W4:Y:S01]  /*28a20*/  LDL R62, [R1+0xa98] ;  /* 0x000a9800013e7983 */ /* 0x000f220000100800 */
[----:B0-----:R-:W-:-:S02]  /*28a30*/  @!P0 IMAD.MOV.U32 R158, RZ, RZ, R60 ;  /* 0x000000ffff9e8224 */ /* 0x001fc400078e003c */
[----:B------:R-:W-:Y:S01]  /*28a40*/  @!P0 IMAD.MOV.U32 R159, RZ, RZ, R61 ;  /* 0x000000ffff9f8224 */ /* 0x000fe200078e003d */
[----:B------:R-:W-:Y:S02]  /*28a50*/  PRMT R184, RZ, 0x7610, R184 ;  /* 0x00007610ffb87816 */ /* 0x000fe400000000b8 */
[----:B------:R-:W-:Y:S01]  /*28a60*/  PRMT R183, RZ, 0x7610, R183 ;  /* 0x00007610ffb77816 */ /* 0x000fe200000000b7 */
[----:B------:R-:W4:Y:S04]  /*28a70*/  LDL R61, [R1+0xa54] ;  /* 0x000a5400013d7983 */ /* 0x000f280000100800 */
[----:B------:R0:W4:Y:S04]  /*28a80*/  @!P0 LDG.E.U16 R187, desc[UR60][R158.64] ;  /* 0x0000003c9ebb8981 */ /* 0x000128000c1e1500 */
[----:B------:R-:W4:Y:S01]  /*28a90*/  LDL R60, [R1+0xa14] ;  /* 0x000a1400013c7983 */ /* 0x000f220000100800 */
[----:B0-----:R-:W-:-:S03]  /*28aa0*/  @!P0 IMAD.MOV.U32 R158, RZ, RZ, R39 ;  /* 0x000000ffff9e8224 */ /* 0x001fc600078e0027 */
[----:B------:R-:W4:Y:S01]  /*28ab0*/  LDL R39, [R1+0xb18] ;  /* 0x000b180001277983 */ /* 0x000f220000100800 */
[----:B------:R-:W-:-:S03]  /*28ac0*/  @!P0 IMAD.MOV.U32 R159, RZ, RZ, R59 ;  /* 0x000000ffff9f8224 */ /* 0x000fc600078e003b */
[----:B------:R-:W4:Y:S04]  /*28ad0*/  LDL R59, [R1+0x994] ;  /* 0x00099400013b7983 */ /* 0x000f280000100800 */
[----:B------:R3:W4:Y:S02]  /*28ae0*/  @!P0 LDG.E.U16 R186, desc[UR60][R158.64] ;  /* 0x0000003c9eba8981 */ /* 0x000724000c1e1500 */
[----:B---3--:R-:W-:Y:S02]  /*28af0*/  @!P0 IMAD.MOV.U32 R158, RZ, RZ, R33 ;  /* 0x000000ffff9e8224 */ /* 0x008fe400078e0021 */
[----:B------:R-:W-:-:S05]  /*28b00*/  @!P0 IMAD.MOV.U32 R159, RZ, RZ, R35 ;  /* 0x000000ffff9f8224 */ /* 0x000fca00078e0023 */
[----:B------:R0:W3:Y:S02]  /*28b10*/  @!P0 LDG.E.U16 R185, desc[UR60][R158.64] ;  /* 0x0000003c9eb98981 */ /* 0x0000e4000c1e1500 */
[----:B0-----:R-:W-:Y:S02]  /*28b20*/  @!P0 MOV R159, R12 ;  /* 0x0000000c009f8202 */ /* 0x001fe40000000f00 */
[----:B------:R-:W3:Y:S01]  /*28b30*/  LDL R12, [R1+0xa58] ;  /* 0x000a5800010c7983 */ /* 0x000ee20000100800 */
[----:B------:R-:W-:Y:S01]  /*28b40*/  @!P0 IMAD.MOV.U32 R158, RZ, RZ, R11 ;  /* 0x000000ffff9e8224 */ /* 0x000fe200078e000b */
[----:B------:R-:W-:Y:S02]  /*28b50*/  PRMT R182, RZ, 0x7610, R182 ;  /* 0x00007610ffb67816 */ /* 0x000fe400000000b6 */
[----:B------:R-:W3:Y:S04]  /*28b60*/  LDL.LU R35, [R1+0x9d8] ;  /* 0x0009d80001237983 */ /* 0x000ee80000300800 */
[----:B------:R-:W3:Y:S04]  /*28b70*/  LDL.LU R33, [R1+0x9d4] ;  /* 0x0009d40001217983 */ /* 0x000ee80000300800 */
[----:B------:R0:W3:Y:S02]  /*28b80*/  @!P0 LDG.E.U16 R184, desc[UR60][R158.64] ;  /* 0x0000003c9eb88981 */ /* 0x0000e4000c1e1500 */
[----:B0-----:R-:W-:-:S02]  /*28b90*/  @!P0 IMAD.MOV.U32 R158, RZ, RZ, R10 ;  /* 0x000000ffff9e8224 */ /* 0x001fc400078e000a */
[----:B------:R-:W3:Y:S01]  /*28ba0*/  LDL.LU R10, [R1+0xa18] ;  /* 0x000a1800010a7983 */ /* 0x000ee20000300800 */
[----:B------:R-:W-:Y:S02]  /*28bb0*/  PRMT R181, RZ, 0x7610, R181 ;  /* 0x00007610ffb57816 */ /* 0x000fe400000000b5 */
[----:B------:R-:W-:Y:S01]  /*28bc0*/  PRMT R180, RZ, 0x7610, R180 ;  /* 0x00007610ffb47816 */ /* 0x000fe200000000b4 */
[----:B------:R-:W3:Y:S04]  /*28bd0*/  LDL.LU R11, [R1+0x954] ;  /* 0x00095400010b7983 */ /* 0x000ee80000300800 */
[----:B------:R-:W-:Y:S01]  /*28be0*/  STL [R1+0x18f0], R19 ;  /* 0x0018f01301007387 */ /* 0x000fe20000100800 */
[----:B------:R-:W-:Y:S02]  /*28bf0*/  PRMT R179, RZ, 0x7610, R179 ;  /* 0x00007610ffb37816 */ /* 0x000fe400000000b3 */
[----:B------:R-:W-:-:S02]  /*28c00*/  PRMT R178, RZ, 0x7610, R178 ;  /* 0x00007610ffb27816 */ /* 0x000fc400000000b2 */
[----:B------:R-:W-:Y:S01]  /*28c10*/  PRMT R177, RZ, 0x7610, R177 ;  /* 0x00007610ffb17816 */ /* 0x000fe200000000b1 */
[----:B--2---:R-:W-:-:S05]  /*28c20*/  @!P0 IMAD.MOV.U32 R159, RZ, RZ, R41 ;  /* 0x000000ffff9f8224 */ /* 0x004fca00078e0029 */
[----:B------:R4:W2:Y:S02]  /*28c30*/  @!P0 LDG.E.U16 R183, desc[UR60][R158.64] ;  /* 0x0000003c9eb78981 */ /* 0x0008a4000c1e1500 */
[----:B----4-:R-:W-:Y:S02]  /*28c40*/  @!P0 IMAD.MOV.U32 R158, RZ, RZ, R15 ;  /* 0x000000ffff9e8224 */ /* 0x010fe400078e000f */
[----:B------:R-:W-:-:S05]  /*28c50*/  @!P0 IMAD.MOV.U32 R159, RZ, RZ, R9 ;  /* 0x000000ffff9f8224 */ /* 0x000fca00078e0009 */
[----:B------:R0:W4:Y:S02]  /*28c60*/  @!P0 LDG.E.U16 R182, desc[UR60][R158.64] ;  /* 0x0000003c9eb68981 */ /* 0x000124000c1e1500 */
[----:B0-----:R-:W-:Y:S02]  /*28c70*/  @!P0 IMAD.MOV.U32 R158, RZ, RZ, R19 ;  /* 0x000000ffff9e8224 */ /* 0x001fe400078e0013 */
[----:B------:R-:W-:Y:S02]  /*28c80*/  @!P0 IMAD.MOV.U32 R159, RZ, RZ, R8 ;  /* 0x000000ffff9f8224 */ /* 0x000fe400078e0008 */
[----:B------:R-:W2:Y:S04]  /*28c90*/  LDL.LU R8, [R1+0x8d8] ;  /* 0x0008d80001087983 */ /* 0x000ea80000300800 */
[----:B------:R0:W4:Y:S04]  /*28ca0*/  @!P0 LDG.E.U16 R181, desc[UR60][R158.64] ;  /* 0x0000003c9eb58981 */ /* 0x000128000c1e1500 */
[----:B------:R-:W4:Y:S04]  /*28cb0*/  LDL.LU R9, [R1+0x8d0] ;  /* 0x0008d00001097983 */ /* 0x000f280000300800 */
[----:B------:R1:W-:Y:S01]  /*28cc0*/  STL [R1+0x18f8], R17 ;  /* 0x0018f81101007387 */ /* 0x0003e20000100800 */
[----:B0-----:R-:W-:-:S02]  /*28cd0*/  @!P0 IMAD.MOV.U32 R158, RZ, RZ, R17 ;  /* 0x000000ffff9e8224 */ /* 0x001fc400078e0011 */
[----:B------:R-:W-:Y:S01]  /*28ce0*/  @!P0 IMAD.MOV.U32 R159, RZ, RZ, R156 ;  /* 0x000000ffff9f8224 */ /* 0x000fe200078e009c */
[----:B-1----:R-:W2:Y:S04]  /*28cf0*/  LDL.LU R17, [R1+0x958] ;  /* 0x0009580001117983 */ /* 0x002ea80000300800 */
[----:B------:R-:W-:Y:S04]  /*28d00*/  STL [R1+0x18f4], R156 ;  /* 0x0018f49c01007387 */ /* 0x000fe80000100800 */
[----:B------:R0:W4:Y:S02]  /*28d10*/  @!P0 LDG.E.U16 R180, desc[UR60][R158.64] ;  /* 0x0000003c9eb48981 */ /* 0x000124000c1e1500 */
[----:B0-----:R-:W-:-:S02]  /*28d20*/  @!P0 IMAD.MOV.U32 R158, RZ, RZ, R39 ;  /* 0x000000ffff9e8224 */ /* 0x001fc400078e0027 */
[----:B------:R-:W2:Y:S01]  /*28d30*/  LDL.LU R39, [R1+0x998] ;  /* 0x0009980001277983 */ /* 0x000ea20000300800 */
[----:B------:R-:W-:-:S03]  /*28d40*/  @!P0 IMAD.MOV.U32 R159, RZ, RZ, R66 ;  /* 0x000000ffff9f8224 */ /* 0x000fc600078e0042 */
[----:B------:R-:W4:Y:S04]  /*28d50*/  LDL R19, [R1+0x914] ;  /* 0x0009140001137983 */ /* 0x000f280000100800 */
[----:B------:R0:W4:Y:S02]  /*28d60*/  @!P0 LDG.E.U16 R179, desc[UR60][R158.64] ;  /* 0x0000003c9eb38981 */ /* 0x000124000c1e1500 */
[----:B0-----:R-:W-:Y:S02]  /*28d70*/  @!P0 IMAD.MOV.U32 R158, RZ, RZ, R64 ;  /* 0x000000ffff9e8224 */ /* 0x001fe400078e0040 */
[----:B------:R-:W-:-:S05]  /*28d80*/  @!P0 IMAD.MOV.U32 R159, RZ, RZ, R65 ;  /* 0x000000ffff9f8224 */ /* 0x000fca00078e0041 */
[----:B------:R0:W4:Y:S02]  /*28d90*/  @!P0 LDG.E.U16 R178, desc[UR60][R158.64] ;  /* 0x0000003c9eb28981 */ /* 0x000124000c1e1500 */
[----:B0-----:R-:W-:Y:S02]  /*28da0*/  @!P0 IMAD.MOV.U32 R158, RZ, RZ, R62 ;  /* 0x000000ffff9e8224 */ /* 0x001fe400078e003e */
[----:B------:R-:W-:Y:S01]  /*28db0*/  @!P0 IMAD.MOV.U32 R159, RZ, RZ, R63 ;  /* 0x000000ffff9f8224 */ /* 0x000fe200078e003f */
[----:B------:R-:W-:Y:S02]  /*28dc0*/  PRMT R176, RZ, 0x7610, R176 ;  /* 0x00007610ffb07816 */ /* 0x000fe400000000b0 */
[----:B------:R-:W-:Y:S02]  /*28dd0*/  PRMT R175, RZ, 0x7610, R175 ;  /* 0x00007610ffaf7816 */ /* 0x000fe400000000af */
[----:B------:R-:W-:Y:S01]  /*28de0*/  PRMT R174, RZ, 0x7610, R174 ;  /* 0x00007610ffae7816 */ /* 0x000fe200000000ae */
[----:B------:R-:W4:Y:S04]  /*28df0*/  LDL R62, [R1+0xb0c] ;  /* 0x000b0c00013e7983 */ /* 0x000f280000100800 */
[----:B------:R3:W4:Y:S02]  /*28e00*/  @!P0 LDG.E.U16 R177, desc[UR60][R158.64] ;  /* 0x0000003c9eb18981 */ /* 0x000724000c1e1500 */
[----:B---3--:R-:W-:-:S02]  /*28e10*/  @!P0 IMAD.MOV.U32 R158, RZ, RZ, R12 ;  /* 0x000000ffff9e8224 */ /* 0x008fc400078e000c */
        /* <DEDUP_REMOVED lines=9> */
[----:B------:R-:W-:-:S05]  /*28eb0*/  @!P0 IMAD.MOV.U32 R159, RZ, RZ, R33 ;  /* 0x000000ffff9f8224 */ /* 0x000fca00078e0021 */
[----:B------:R0:W3:Y:S02]  /*28ec0*/  @!P0 LDG.E.U16 R174, desc[UR60][R158.64] ;  /* 0x0000003c9eae8981 */ /* 0x0000e4000c1e1500 */
[----:B0-----:R-:W-:Y:S02]  /*28ed0*/  @!P0 IMAD.MOV.U32 R159, RZ, RZ, R59 ;  /* 0x000000ffff9f8224 */ /* 0x001fe400078e003b */
[----:B------:R-:W3:Y:S04]  /*28ee0*/  LDL R59, [R1+0xad0] ;  /* 0x000ad000013b7983 */ /* 0x000ee80000100800 */
[----:B------:R-:W-:Y:S04]  /*28ef0*/  STL.64 [R1+0x1bc8], R150 ;  /* 0x001bc89601007387 */ /* 0x000fe80000100a00 */
[----:B------:R-:W-:Y:S04]  /*28f00*/  STL.64 [R1+0x1bc0], R148 ;  /* 0x001bc09401007387 */ /* 0x000fe80000100a00 */
[----:B------:R-:W-:Y:S04]  /*28f10*/  STL.64 [R1+0x1bb8], R146 ;  /* 0x001bb89201007387 */ /* 0x000fe80000100a00 */
[----:B------:R-:W-:Y:S01]  /*28f20*/  STL.64 [R1+0x1bb0], R40 ;  /* 0x001bb02801007387 */ /* 0x000fe20000100a00 */
[----:B------:R-:W-:-:S02]  /*28f30*/  PRMT R173, RZ, 0x7610, R173 ;  /* 0x00007610ffad7816 */ /* 0x000fc400000000ad */
[----:B------:R-:W-:Y:S02]  /*28f40*/  PRMT R172, RZ, 0x7610, R172 ;  /* 0x00007610ffac7816 */ /* 0x000fe400000000ac */
[----:B------:R-:W-:Y:S02]  /*28f50*/  PRMT R171, RZ, 0x7610, R171 ;  /* 0x00007610ffab7816 */ /* 0x000fe400000000ab */
[----:B------:R-:W-:Y:S02]  /*28f60*/  PRMT R170, RZ, 0x7610, R170 ;  /* 0x00007610ffaa7816 */ /* 0x000fe400000000aa */
[----:B------:R-:W-:Y:S01]  /*28f70*/  PRMT R169, RZ, 0x7610, R169 ;  /* 0x00007610ffa97816 */ /* 0x000fe200000000a9 */
[----:B--2---:R-:W-:Y:S04]  /*28f80*/  STL.64 [R1+0x1ba8], R38 ;  /* 0x001ba82601007387 */ /* 0x004fe80000100a00 */
[----:B------:R-:W-:Y:S04]  /*28f90*/  STL.64 [R1+0x1ba0], R36 ;  /* 0x001ba02401007387 */ /* 0x000fe80000100a00 */
[----:B------:R-:W-:Y:S04]  /*28fa0*/  STL.64 [R1+0x1b98], R34 ;  /* 0x001b982201007387 */ /* 0x000fe80000100a00 */
[----:B------:R-:W-:Y:S04]  /*28fb0*/  STL.64 [R1+0x1b90], R32 ;  /* 0x001b902001007387 */ /* 0x000fe80000100a00 */
[----:B------:R0:W-:Y:S04]  /*28fc0*/  STL.64 [R1+0x1b88], R30 ;  /* 0x001b881e01007387 */ /* 0x0001e80000100a00 */
[----:B------:R1:W-:Y:S04]  /*28fd0*/  STL.64 [R1+0x1b80], R28 ;  /* 0x001b801c01007387 */ /* 0x0003e80000100a00 */
[----:B------:R2:W-:Y:S04]  /*28fe0*/  STL.64 [R1+0x1b78], R26 ;  /* 0x001b781a01007387 */ /* 0x0005e80000100a00 */
[----:B------:R4:W-:Y:S04]  /*28ff0*/  STL.64 [R1+0x1b70], R24 ;  /* 0x001b701801007387 */ /* 0x0009e80000100a00 */
[----:B------:R4:W-:Y:S01]  /*29000*/  STL [R1+0x1918], R17 ;  /* 0x0019181101007387 */ /* 0x0009e20000100800 */
[----:B------:R-:W-:-:S03]  /*29010*/  @!P0 IMAD.MOV.U32 R158, RZ, RZ, R39 ;  /* 0x000000ffff9e8224 */ /* 0x000fc600078e0027 */
[----:B------:R4:W-:Y:S04]  /*29020*/  STL [R1+0x190c], R11 ;  /* 0x00190c0b01007387 */ /* 0x0009e80000100800 */
[----:B------:R4:W3:Y:S04]  /*29030*/  @!P0 LDG.E.U16 R173, desc[UR60][R158.64] ;  /* 0x0000003c9ead8981 */ /* 0x0008e8000c1e1500 */
[----:B0-----:R-:W3:Y:S04]  /*29040*/  LDL R31, [R1+0xa8c] ;  /* 0x000a8c00011f7983 */ /* 0x001ee80000100800 */
[----:B------:R-:W3:Y:S04]  /*29050*/  LDL R30, [R1+0xa90] ;  /* 0x000a9000011e7983 */ /* 0x000ee80000100800 */
[----:B-1----:R-:W3:Y:S04]  /*29060*/  LDL R29, [R1+0xa4c] ;  /* 0x000a4c00011d7983 */ /* 0x002ee80000100800 */
[----:B------:R-:W3:Y:S04]  /*29070*/  LDL R28, [R1+0xa50] ;  /* 0x000a5000011c7983 */ /* 0x000ee80000100800 */
[----:B--2---:R-:W2:Y:S04]  /*29080*/  LDL R27, [R1+0xa0c] ;  /* 0x000a0c00011b7983 */ /* 0x004ea80000100800 */
[----:B------:R-:W2:Y:S04]  /*29090*/  LDL R26, [R1+0xa10] ;  /* 0x000a1000011a7983 */ /* 0x000ea80000100800 */
[----:B----4-:R-:W4:Y:S04]  /*290a0*/  LDL R25, [R1+0x9cc] ;  /* 0x0009cc0001197983 */ /* 0x010f280000100800 */
[----:B------:R-:W4:Y:S01]  /*290b0*/  LDL R24, [R1+0x9d0] ;  /* 0x0009d00001187983 */ /* 0x000f220000100800 */
[----:B------:R-:W-:-:S02]  /*290c0*/  @!P0 IMAD.MOV.U32 R158, RZ, RZ, R17 ;  /* 0x000000ffff9e8224 */ /* 0x000fc400078e0011 */
[----:B------:R-:W-:Y:S01]  /*290d0*/  @!P0 IMAD.MOV.U32 R159, RZ, RZ, R11 ;  /* 0x000000ffff9f8224 */ /* 0x000fe200078e000b */
[----:B------:R-:W4:Y:S04]  /*290e0*/  LDL R17, [R1+0x98c] ;  /* 0x00098c0001117983 */ /* 0x000f280000100800 */
[----:B------:R-:W4:Y:S04]  /*290f0*/  LDL R11, [R1+0x90c] ;  /* 0x00090c00010b7983 */ /* 0x000f280000100800 */
[----:B------:R0:W4:Y:S02]  /*29100*/  @!P0 LDG.E.U16 R172, desc[UR60][R158.64] ;  /* 0x0000003c9eac8981 */ /* 0x000124000c1e1500 */
[----:B0-----:R-:W-:-:S02]  /*29110*/  @!P0 IMAD.MOV.U32 R159, RZ, RZ, R19 ;  /* 0x000000ffff9f8224 */ /* 0x001fc400078e0013 */
[----:B------:R-:W4:Y:S01]  /*29120*/  LDL.LU R19, [R1+0x950] ;  /* 0x0009500001137983 */ /* 0x000f220000300800 */
[----:B---3--:R-:W-:-:S03]  /*29130*/  @!P0 IMAD.MOV.U32 R158, RZ, RZ, R12 ;  /* 0x000000ffff9e8224 */ /* 0x008fc600078e000c */
[----:B------:R-:W3:Y:S04]  /*29140*/  LDL.LU R12, [R1+0x94c] ;  /* 0x00094c00010c7983 */ /* 0x000ee80000300800 */
[----:B------:R0:W3:Y:S04]  /*29150*/  @!P0 LDG.E.U16 R171, desc[UR60][R158.64] ;  /* 0x0000003c9eab8981 */ /* 0x0000e8000c1e1500 */
[----:B------:R1:W-:Y:S01]  /*29160*/  STL [R1+0x1900], R8 ;  /* 0x0019000801007387 */ /* 0x0003e20000100800 */
[----:B0-----:R-:W-:Y:S02]  /*29170*/  @!P0 IMAD.MOV.U32 R158, RZ, RZ, R8 ;  /* 0x000000ffff9e8224 */ /* 0x001fe400078e0008 */
[----:B------:R-:W-:Y:S01]  /*29180*/  @!P0 IMAD.MOV.U32 R159, RZ, RZ, R13 ;  /* 0x000000ffff9f8224 */ /* 0x000fe200078e000d */
[----:B-1----:R-:W3:Y:S04]  /*29190*/  LDL.LU R8, [R1+0x910] ;  /* 0x0009100001087983 */ /* 0x002ee80000300800 */
[----:B------:R-:W-:Y:S04]  /*291a0*/  STL [R1+0x18fc], R13 ;  /* 0x0018fc0d01007387 */ /* 0x000fe80000100800 */
[----:B------:R-:W-:Y:S04]  /*291b0*/  STL [R1+0x1908], R14 ;  /* 0x0019080e01007387 */ /* 0x000fe80000100800 */
[----:B------:R0:W-:Y:S04]  /*291c0*/  STL [R1+0x1904], R23 ;  /* 0x0019041701007387 */ /* 0x0001e80000100800 */
[----:B------:R1:W3:Y:S02]  /*291d0*/  @!P0 LDG.E.U16 R170, desc[UR60][R158.64] ;  /* 0x0000003c9eaa8981 */ /* 0x0002e4000c1e1500 */
[----:B-1----:R-:W-:-:S02]  /*291e0*/  @!P0 IMAD.MOV.U32 R159, RZ, RZ, R23 ;  /* 0x000000ffff9f8224 */ /* 0x002fc400078e0017 */
[----:B0-----:R-:W3:Y:S01]  /*291f0*/  LDL.LU R23, [R1+0x990] ;  /* 0x0009900001177983 */ /* 0x001ee20000300800 */
[----:B------:R-:W-:-:S05]  /*29200*/  @!P0 IMAD.MOV.U32 R158, RZ, RZ, R14 ;  /* 0x000000ffff9e8224 */ /* 0x000fca00078e000e */
[----:B------:R0:W3:Y:S01]  /*29210*/  @!P0 LDG.E.U16 R169, desc[UR60][R158.64] ;  /* 0x0000003c9ea98981 */ /* 0x0000e2000c1e1500 */
[----:B------:R-:W-:Y:S02]  /*29220*/  PRMT R168, RZ, 0x7610, R168 ;  /* 0x00007610ffa87816 */ /* 0x000fe400000000a8 */
[----:B------:R-:W-:Y:S01]  /*29230*/  PRMT R167, RZ, 0x7610, R167 ;  /* 0x00007610ffa77816 */ /* 0x000fe200000000a7 */
[----:B0-----:R-:W-:Y:S02]  /*29240*/  @!P0 IMAD.MOV.U32 R158, RZ, RZ, R61 ;  /* 0x000000ffff9e8224 */ /* 0x001fe400078e003d */
[----:B------:R-:W-:-:S05]  /*29250*/  @!P0 IMAD.MOV.U32 R159, RZ, RZ, R62 ;  /* 0x000000ffff9f8224 */ /* 0x000fca00078e003e */
[----:B------:R0:W3:Y:S01]  /*29260*/  @!P0 LDG.E.U16 R168, desc[UR60][R158.64] ;  /* 0x0000003c9ea88981 */ /* 0x0000e2000c1e1500 */
[----:B------:R-:W-:Y:S01]  /*29270*/  PRMT R166, RZ, 0x7610, R166 ;  /* 0x00007610ffa67816 */ /* 0x000fe200000000a6 */
[----:B0-----:R-:W-:Y:S02]  /*29280*/  @!P0 IMAD.MOV.U32 R158, RZ, RZ, R59 ;  /* 0x000000ffff9e8224 */ /* 0x001fe400078e003b */
[----:B------:R-:W-:-:S05]  /*29290*/  @!P0 IMAD.MOV.U32 R159, RZ, RZ, R60 ;  /* 0x000000ffff9f8224 */ /* 0x000fca00078e003c */
[----:B------:R0:W3:Y:S01]  /*292a0*/  @!P0 LDG.E.U16 R167, desc[UR60][R158.64] ;  /* 0x0000003c9ea78981 */ /* 0x0000e2000c1e1500 */
[----:B------:R-:W-:Y:S02]  /*292b0*/  PRMT R165, RZ, 0x7610, R165 ;  /* 0x00007610ffa57816 */ /* 0x000fe400000000a5 */
[----:B------:R-:W-:Y:S02]  /*292c0*/  PRMT R164, RZ, 0x7610, R164 ;  /* 0x00007610ffa47816 */ /* 0x000fe400000000a4 */
[----:B------:R-:W-:Y:S02]  /*292d0*/  PRMT R163, RZ, 0x7610, R163 ;  /* 0x00007610ffa37816 */ /* 0x000fe400000000a3 */
[----:B------:R-:W-:Y:S02]  /*292e0*/  PRMT R162, RZ, 0x7610, R162 ;  /* 0x00007610ffa27816 */ /* 0x000fe400000000a2 */
[----:B------:R-:W-:Y:S02]  /*292f0*/  PRMT R161, RZ, 0x7610, R161 ;  /* 0x00007610ffa17816 */ /* 0x000fe400000000a1 */
[----:B------:R-:W-:-:S02]  /*29300*/  PRMT R160, RZ, 0x7610, R160 ;  /* 0x00007610ffa07816 */ /* 0x000fc400000000a0 */
[----:B------:R-:W-:Y:S02]  /*29310*/  PRMT R157, RZ, 0x7610, R157 ;  /* 0x00007610ff9d7816 */ /* 0x000fe4000000009d */
[----:B------:R-:W-:Y:S01]  /*29320*/  PRMT R20, RZ, 0x7610, R20 ;  /* 0x00007610ff147816 */ /* 0x000fe20000000014 */
[----:B0-----:R-:W-:Y:S02]  /*29330*/  @!P0 IMAD.MOV.U32 R159, RZ, RZ, R31 ;  /* 0x000000ffff9f8224 */ /* 0x001fe400078e001f */
[----:B------:R-:W-:-:S05]  /*29340*/  @!P0 IMAD.MOV.U32 R158, RZ, RZ, R30 ;  /* 0x000000ffff9e8224 */ /* 0x000fca00078e001e */
[----:B------:R0:W3:Y:S02]  /*29350*/  @!P0 LDG.E.U16 R166, desc[UR60][R158.64] ;  /* 0x0000003c9ea68981 */ /* 0x0000e4000c1e1500 */
[----:B0-----:R-:W-:Y:S02]  /*29360*/  @!P0 IMAD.MOV.U32 R158, RZ, RZ, R28 ;  /* 0x000000ffff9e8224 */ /* 0x001fe400078e001c */
[----:B------:R-:W-:-:S05]  /*29370*/  @!P0 IMAD.MOV.U32 R159, RZ, RZ, R29 ;  /* 0x000000ffff9f8224 */ /* 0x000fca00078e001d */
[----:B------:R2:W3:Y:S02]  /*29380*/  @!P0 LDG.E.U16 R165, desc[UR60][R158.64] ;  /* 0x0000003c9ea58981 */ /* 0x0004e4000c1e1500 */
[----:B--2---:R-:W-:Y:S02]  /*29390*/  @!P0 IMAD.MOV.U32 R158, RZ, RZ, R26 ;  /* 0x000000ffff9e8224 */ /* 0x004fe400078e001a */
[----:B------:R-:W-:-:S05]  /*293a0*/  @!P0 IMAD.MOV.U32 R159, RZ, RZ, R27 ;  /* 0x000000ffff9f8224 */ /* 0x000fca00078e001b */
[----:B------:R4:W2:Y:S02]  /*293b0*/  @!P0 LDG.E.U16 R164, desc[UR60][R158.64] ;  /* 0x0000003c9ea48981 */ /* 0x0008a4000c1e1500 */
[----:B----4-:R-:W-:Y:S02]  /*293c0*/  @!P0 IMAD.MOV.U32 R158, RZ, RZ, R24 ;  /* 0x000000ffff9e8224 */ /* 0x010fe400078e0018 */
[----:B------:R-:W-:-:S05]  /*293d0*/  @!P0 IMAD.MOV.U32 R159, RZ, RZ, R25 ;  /* 0x000000ffff9f8224 */ /* 0x000fca00078e0019 */
[----:B------:R0:W4:Y:S02]  /*293e0*/  @!P0 LDG.E.U16 R163, desc[UR60][R158.64] ;  /* 0x0000003c9ea38981 */ /* 0x000124000c1e1500 */
[----:B0-----:R-:W-:Y:S02]  /*293f0*/  @!P0 IMAD.MOV.U32 R159, RZ, RZ, R17 ;  /* 0x000000ffff9f8224 */ /* 0x001fe400078e0011 */
[----:B---3--:R-:W-:-:S05]  /*29400*/  @!P0 IMAD.MOV.U32 R158, RZ, RZ, R23 ;  /* 0x000000ffff9e8224 */ /* 0x008fca00078e0017 */
[----:B------:R0:W3:Y:S04]  /*29410*/  @!P0 LDG.E.U16 R162, desc[UR60][R158.64] ;  /* 0x0000003c9ea28981 */ /* 0x0000e8000c1e1500 */
[----:B------:R-:W-:Y:S01]  /*29420*/  STL [R1+0x191c], R19 ;  /* 0x00191c1301007387 */ /* 0x000fe20000100800 */
[----:B0-----:R-:W-:Y:S02]  /*29430*/  @!P0 IMAD.MOV.U32 R158, RZ, RZ, R19 ;  /* 0x000000ffff9e8224 */ /* 0x001fe400078e0013 */
[----:B------:R-:W-:-:S05]  /*29440*/  @!P0 IMAD.MOV.U32 R159, RZ, RZ, R12 ;  /* 0x000000ffff9f8224 */ /* 0x000fca00078e000c */
[----:B------:R0:W3:Y:S04]  /*29450*/  @!P0 LDG.E.U16 R161, desc[UR60][R158.64] ;  /* 0x0000003c9ea18981 */ /* 0x0000e8000c1e1500 */
[----:B------:R-:W-:Y:S04]  /*29460*/  STL [R1+0x1910], R12 ;  /* 0x0019100c01007387 */ /* 0x000fe80000100800 */
[----:B------:R-:W-:Y:S04]  /*29470*/  STL [R1+0x1914], R8 ;  /* 0x0019140801007387 */ /* 0x000fe80000100800 */
[----:B------:R-:W-:Y:S01]  /*29480*/  STL [R1+0x1924], R9 ;  /* 0x0019240901007387 */ /* 0x000fe20000100800 */
[----:B0-----:R-:W-:-:S02]  /*29490*/  @!P0 IMAD.MOV.U32 R158, RZ, RZ, R8 ;  /* 0x000000ffff9e8224 */ /* 0x001fc400078e0008 */
[----:B------:R-:W-:Y:S01]  /*294a0*/  @!P0 IMAD.MOV.U32 R159, RZ, RZ, R11 ;  /* 0x000000ffff9f8224 */ /* 0x000fe200078e000b */
[----:B------:R-:W-:Y:S04]  /*294b0*/  STL [R1+0x1920], R18 ;  /* 0x0019201201007387 */ /* 0x000fe80000100800 */
[----:B------:R-:W-:Y:S04]  /*294c0*/  STL [R1+0x192c], R16 ;  /* 0x00192c1001007387 */ /* 0x000fe80000100800 */
[----:B------:R0:W3:Y:S04]  /*294d0*/  @!P0 LDG.E.U16 R160, desc[UR60][R158.64] ;  /* 0x0000003c9ea08981 */ /* 0x0000e8000c1e1500 */
[----:B------:R-:W-:Y:S04]  /*294e0*/  STL [R1+0x1928], R3 ;  /* 0x0019280301007387 */ /* 0x000fe80000100800 */
[----:B------:R-:W-:Y:S04]  /*294f0*/  STL [R1+0x1930], R7 ;  /* 0x0019300701007387 */ /* 0x000fe80000100800 */
[----:B------:R-:W-:Y:S04]  /*29500*/  STL [R1+0x1934], R6 ;  /* 0x0019340601007387 */ /* 0x000fe80000100800 */
[----:B------:R-:W-:Y:S01]  /*29510*/  STL [R1+0x1938], R5 ;  /* 0x0019380501007387 */ /* 0x000fe20000100800 */
[----:B0-----:R-:W-:-:S02]  /*29520*/  @!P0 IMAD.MOV.U32 R158, RZ, RZ, R9 ;  /* 0x000000ffff9e8224 */ /* 0x001fc400078e0009 */
[----:B------:R-:W-:Y:S01]  /*29530*/  @!P0 IMAD.MOV.U32 R159, RZ, RZ, R18 ;  /* 0x000000ffff9f8224 */ /* 0x000fe200078e0012 */
[----:B------:R-:W-:Y:S04]  /*29540*/  STL [R1+0x193c], R4 ;  /* 0x00193c0401007387 */ /* 0x000fe80000100800 */
[----:B------:R-:W3:Y:S04]  /*29550*/  LDL.LU.64 R24, [R1+0x200] ;  /* 0x0002000001187983 */ /* 0x000ee80000300a00 */
[----:B------:R-:W3:Y:S04]  /*29560*/  LDL.LU.64 R26, [R1+0x208] ;  /* 0x00020800011a7983 */ /* 0x000ee80000300a00 */
[----:B------:R-:W3:Y:S04]  /*29570*/  LDL.LU.64 R28, [R1+0x210] ;  /* 0x00021000011c7983 */ /* 0x000ee80000300a00 */
[----:B------:R0:W3:Y:S04]  /*29580*/  @!P0 LDG.E.U16 R157, desc[UR60][R158.64] ;  /* 0x0000003c9e9d8981 */ /* 0x0000e8000c1e1500 */
[----:B------:R-:W3:Y:S04]  /*29590*/  LDL.LU.64 R30, [R1+0x218] ;  /* 0x00021800011e7983 */ /* 0x000ee80000300a00 */
[----:B------:R-:W3:Y:S04]  /*295a0*/  LDL.LU.64 R32, [R1+0x220] ;  /* 0x0002200001207983 */ /* 0x000ee80000300a00 */
[----:B------:R-:W3:Y:S04]  /*295b0*/  LDL.LU.64 R34, [R1+0x228] ;  /* 0x0002280001227983 */ /* 0x000ee80000300a00 */
[----:B------:R-:W3:Y:S04]  /*295c0*/  LDL.LU.64 R36, [R1+0x230] ;  /* 0x0002300001247983 */ /* 0x000ee80000300a00 */
[----:B------:R-:W3:Y:S04]  /*295d0*/  LDL.LU.64 R38, [R1+0x238] ;  /* 0x0002380001267983 */ /* 0x000ee80000300a00 */
[----:B------:R-:W3:Y:S01]  /*295e0*/  LDL.LU.64 R40, [R1+0x240] ;  /* 0x0002400001287983 */ /* 0x000ee20000300a00 */
[----:B0-----:R-:W-:-:S02]  /*295f0*/  @!P0 IMAD.MOV.U32 R158, RZ, RZ, R16 ;  /* 0x000000ffff9e8224 */ /* 0x001fc400078e0010 */
[----:B------:R-:W-:-:S05]  /*29600*/  @!P0 IMAD.MOV.U32 R159, RZ, RZ, R3 ;  /* 0x000000ffff9f8224 */ /* 0x000fca00078e0003 */
[----:B------:R-:W3:Y:S04]  /*29610*/  @!P0 LDG.E.U16 R20, desc[UR60][R158.64] ;  /* 0x0000003c9e148981 */ /* 0x000ee8000c1e1500 */
        /* <DEDUP_REMOVED lines=83> */
[----:B------:R1:W-:Y:S04]  /*29b50*/  STS.U16 [R4+0x10b80], R44 ;  /* 0x010b802c04007388 */ /* 0x0003e80000000400 */
[----:B------:R2:W-:Y:S04]  /*29b60*/  STS.U16 [R4+0x10380], R46 ;  /* 0x0103802e04007388 */ /* 0x0005e80000000400 */
[----:B0-----:R-:W3:Y:S04]  /*29b70*/  LDL.LU.64 R42, [R1+0x248] ;  /* 0x00024800012a7983 */ /* 0x001ee80000300a00 */
[----:B-1----:R-:W3:Y:S04]  /*29b80*/  LDL.LU.64 R44, [R1+0x250] ;  /* 0x00025000012c7983 */ /* 0x002ee80000300a00 */
[----:B--2---:R-:W2:Y:S04]  /*29b90*/  LDL.LU.64 R46, [R1+0x258] ;  /* 0x00025800012e7983 */ /* 0x004ea80000300a00 */
[----:B------:R-:W2:Y:S04]  /*29ba0*/  LDL.LU.64 R48, [R1+0x260] ;  /* 0x0002600001307983 */ /* 0x000ea80000300a00 */
        /* <DEDUP_REMOVED lines=40> */
[----:B------:R-:W2:Y:S01]  /*29e30*/  LDL.LU.64 R130, [R1+0x3a8] ;  /* 0x0003a80001827983 */ /* 0x000ea20000300a00 */
[----:B------:R-:W0:Y:S01]  /*29e40*/  S2R R5, SR_CgaCtaId ;  /* 0x0000000000057919 */ /* 0x000e220000008800 */
[----:B------:R-:W-:Y:S01]  /*29e50*/  IMAD.SHL.U32 R21, R21, 0x80, RZ ;  /* 0x0000008015157824 */ /* 0x000fe200078e00ff */
[----:B------:R-:W-:-:S03]  /*29e60*/  MOV R3, 0x400 ;  /* 0x0000040000037802 */ /* 0x000fc60000000f00 */
[----:B------:R-:W-:Y:S01]  /*29e70*/  IMAD.SHL.U32 R21, R21, 0x2, RZ ;  /* 0x0000000215157824 */ /* 0x000fe200078e00ff */
        /* <DEDUP_REMOVED lines=18> */
[----:B0-----:R-:W-:-:S03]  /*29fa0*/  LEA R3, R5, R3, 0x18 ;  /* 0x0000000305037211 */ /* 0x001fc600078ec0ff */
[----:B------:R-:W-:Y:S04]  /*29fb0*/  STS.U16 [R4+0x15f80], R166 ;  /* 0x015f80a604007388 */ /* 0x000fe80000000400 */
[----:B------:R-:W-:Y:S04]  /*29fc0*/  STS.U16 [R4+0x16380], R165 ;  /* 0x016380a504007388 */ /* 0x000fe80000000400 */
[----:B------:R-:W-:Y:S04]  /*29fd0*/  STS.U16 [R4+0x16780], R164 ;  /* 0x016780a404007388 */ /* 0x000fe80000000400 */
[----:B----4-:R-:W-:Y:S04]  /*29fe0*/  STS.U16 [R4+0x16b80], R163 ;  /* 0x016b80a304007388 */ /* 0x010fe80000000400 */
[----:B---3--:R-:W-:Y:S04]  /*29ff0*/  STS.U16 [R4+0x16f80], R162 ;  /* 0x016f80a204007388 */ /* 0x008fe80000000400 */
[----:B------:R-:W-:Y:S04]  /*2a000*/  STS.U16 [R4+0x17380], R161 ;  /* 0x017380a104007388 */ /* 0x000fe80000000400 */
[----:B------:R-:W-:Y:S04]  /*2a010*/  STS.U16 [R4+0x17780], R160 ;  /* 0x017780a004007388 */ /* 0x000fe80000000400 */
[----:B------:R-:W-:Y:S04]  /*2a020*/  STS.U16 [R4+0x17b80], R157 ;  /* 0x017b809d04007388 */ /* 0x000fe80000000400 */
[----:B------:R0:W-:Y:S01]  /*2a030*/  STS.U16 [R4+0x17f80], R20 ;  /* 0x017f801404007388 */ /* 0x0001e20000000400 */
[----:B------:R1:W-:Y:S06]  /*2a040*/  MEMBAR.ALL.CTA ;  /* 0x0000000000007992 */ /* 0x0003ec0000008000 */
[----:B-1----:R-:W1:Y:S04]  /*2a050*/  FENCE.VIEW.ASYNC.S ;  /* 0x00000000000073c6 */ /* 0x002e680000000000 */
[----:B--2---:R-:W-:Y:S04]  /*2a060*/  STL.64 [R1+0x1d90], R130 ;  /* 0x001d908201007387 */ /* 0x004fe80000100a00 */
        /* <DEDUP_REMOVED lines=56> */
[----:B------:R2:W-:Y:S04]  /*2a3f0*/  STL [R1+0x1bd0], R10 ;  /* 0x001bd00a01007387 */ /* 0x0005e80000100800 */
[----:B0-----:R-:W3:Y:S04]  /*2a400*/  LDL.LU.64 R4, [R1+0x400] ;  /* 0x0004000001047983 */ /* 0x001ee80000300a00 */
[----:B------:R-:W3:Y:S04]  /*2a410*/  LDL.LU.64 R6, [R1+0x408] ;  /* 0x0004080001067983 */ /* 0x000ee80000300a00 */
[----:B------:R-:W3:Y:S01]  /*2a420*/  LDL.LU.64 R8, [R1+0x410] ;  /* 0x0004100001087983 */ /* 0x000ee20000300a00 */
[----:B-1----:R-:W-:Y:S06]  /*2a430*/  BAR.SYNC.DEFER_BLOCKING 0x0 ;  /* 0x0000000000007b1d */ /* 0x002fec0000010000 */
[----:B--2---:R-:W3:Y:S04]  /*2a440*/  LDL.LU.64 R10, [R1+0x418] ;  /* 0x00041800010a7983 */ /* 0x004ee80000300a00 */
[----:B------:R-:W3:Y:S04]  /*2a450*/  LDL.LU.64 R12, [R1+0x420] ;  /* 0x00042000010c7983 */ /* 0x000ee80000300a00 */
        /* <DEDUP_REMOVED lines=58> */
[----:B------:R-:W3:Y:S01]  /*2a800*/  LDL.LU.64 R130, [R1+0x5f8] ;  /* 0x0005f80001827983 */ /* 0x000ee20000300a00 */
[----:B------:R-:W-:Y:S01]  /*2a810*/  SHF.R.U32.HI R3, RZ, 0x4, R3 ;  /* 0x00000004ff037819 */ /* 0x000fe20000011603 */
[----:B------:R-:W-:-:S02]  /*2a820*/  UMOV UR33, 0x40000040 ;  /* 0x4000004000217882 */ /* 0x000fc40000000000 */
[----:B------:R-:W2:Y:S04]  /*2a830*/  LDL.LU.64 R132, [R1+0x3b0] ;  /* 0x0003b00001847983 */ /* 0x000ea80000300a00 */
[----:B------:R-:W2:Y:S01]  /*2a840*/  LDL.LU.64 R134, [R1+0x3b8] ;  /* 0x0003b80001867983 */ /* 0x000ea20000300a00 */
[----:B------:R-:W-:-:S03]  /*2a850*/  SGXT.U32 R3, R3, 0xe ;  /* 0x0000000e0303781a */ /* 0x000fc60000000000 */
[----:B------:R-:W2:Y:S04]  /*2a860*/  LDL.LU.64 R136, [R1+0x3c0] ;  /* 0x0003c00001887983 */ /* 0x000ea80000300a00 */
[----:B------:R-:W2:Y:S04]  /*2a870*/  LDL.LU.64 R138, [R1+0x3c8] ;  /* 0x0003c800018a7983 */ /* 0x000ea80000300a00 */
[----:B------:R-:W2:Y:S01]  /*2a880*/  LDL.LU.64 R140, [R1+0x3d0] ;  /* 0x0003d000018c7983 */ /* 0x000ea20000300a00 */
[----:B------:R-:W-:-:S03]  /*2a890*/  R2UR UR32, R3 ;  /* 0x00000000032072ca */ /* 0x000fc600000e0000 */
[----:B------:R-:W2:Y:S04]  /*2a8a0*/  LDL.LU.64 R142, [R1+0x3d8] ;  /* 0x0003d800018e7983 */ /* 0x000ea80000300a00 */
[----:B------:R-:W2:Y:S04]  /*2a8b0*/  LDL.LU.64 R144, [R1+0x3e0] ;  /* 0x0003e00001907983 */ /* 0x000ea80000300a00 */
[----:B------:R-:W2:Y:S04]  /*2a8c0*/  LDL.LU.64 R146, [R1+0x3e8] ;  /* 0x0003e80001927983 */ /* 0x000ea80000300a00 */
[----:B------:R-:W2:Y:S04]  /*2a8d0*/  LDL.LU.64 R148, [R1+0x3f0] ;  /* 0x0003f00001947983 */ /* 0x000ea80000300a00 */
[----:B------:R-:W2:Y:S01]  /*2a8e0*/  LDL.LU.64 R150, [R1+0x3f8] ;  /* 0x0003f80001967983 */ /* 0x000ea20000300a00 */
[----:B---3--:R-:W-:-:S06]  /*2a8f0*/  WARPGROUP.ARRIVE ;  /* 0x00000000000079c5 */ /* 0x008fcc0000000000 */
[----:B------:R-:W-:Y:S03]  /*2a900*/  HGMMA.64x256x16.F32.BF16 R4, gdesc[UR32].tnspA, R4, gsb0 ;  /* 0x23e00000200479f0 */ /* 0x000fe60008001804 */
[----:B------:R-:W-:Y:S02]  /*2a910*/  WARPGROUP.DEPBAR.LE gsb0, 0x0 ;  /* 0x00008000000079c5 */ /* 0x000fe40000010000 */
[----:B------:R-:W-:-:S15]  /*2a920*/  WARPGROUP.ARRIVE ;  /* 0x00000000000079c5 */ /* 0x000fde0000000000 */
[----:B------:R-:W-:-:S08]  /*2a930*/  NOP ;  /* 0x0000000000007918 */ /* 0x000fd00000000000 */
        /* <DEDUP_REMOVED lines=89> */
[----:B------:R0:W-:Y:S01]  /*2aed0*/  STL.64 [R1+0x5f8], R130 ;  /* 0x0005f88201007387 */ /* 0x0001e20000100a00 */
[----:B------:R-:W-:-:S02]  /*2aee0*/  IMAD.MOV.U32 R241, RZ, RZ, R119 ;  /* 0x000000fffff17224 */ /* 0x000fc400078e0077 */
[----:B------:R-:W-:Y:S01]  /*2aef0*/  IMAD.MOV.U32 R237, RZ, RZ, R118 ;  /* 0x000000ffffed7224 */ /* 0x000fe200078e0076 */
[----:B------:R-:W-:Y:S01]  /*2af00*/  MOV R240, R117 ;  /* 0x0000007500f07202 */ /* 0x000fe20000000f00 */
[----:B------:R-:W-:Y:S02]  /*2af10*/  IMAD.MOV.U32 R236, RZ, RZ, R116 ;  /* 0x000000ffffec7224 */ /* 0x000fe400078e0074 */
[----:B------:R-:W-:Y:S01]  /*2af20*/  IMAD.MOV.U32 R233, RZ, RZ, R115 ;  /* 0x000000ffffe97224 */ /* 0x000fe200078e0073 */
[----:B0-----:R-:W2:Y:S04]  /*2af30*/  LDL.LU.64 R130, [R1+0x1d90] ;  /* 0x001d900001827983 */ /* 0x001ea80000300a00 */
[----:B------:R-:W2:Y:S04]  /*2af40*/  LDL.LU.64 R128, [R1+0x1d88] ;  /* 0x001d880001807983 */ /* 0x000ea80000300a00 */
[----:B------:R-:W2:Y:S04]  /*2af50*/  LDL.LU.64 R126, [R1+0x1d80] ;  /* 0x001d8000017e7983 */ /* 0x000ea80000300a00 */
[----:B------:R-:W2:Y:S04]  /*2af60*/  LDL.LU.64 R124, [R1+0x1d78] ;  /* 0x001d7800017c7983 */ /* 0x000ea80000300a00 */
[----:B------:R-:W2:Y:S04]  /*2af70*/  LDL.LU.64 R122, [R1+0x1d70] ;  /* 0x001d7000017a7983 */ /* 0x000ea80000300a00 */
[----:B------:R-:W2:Y:S04]  /*2af80*/  LDL.LU.64 R120, [R1+0x1d68] ;  /* 0x001d680001787983 */ /* 0x000ea80000300a00 */
[----:B------:R-:W2:Y:S01]  /*2af90*/  LDL.LU.64 R118, [R1+0x1d60] ;  /* 0x001d600001767983 */ /* 0x000ea20000300a00 */
[----:B------:R-:W-:-:S03]  /*2afa0*/  IMAD.MOV.U32 R229, RZ, RZ, R114 ;  /* 0x000000ffffe57224 */ /* 0x000fc600078e0072 */
[----:B------:R-:W2:Y:S01]  /*2afb0*/  LDL.LU.64 R116, [R1+0x1d58] ;  /* 0x001d580001747983 */ /* 0x000ea20000300a00 */
[----:B------:R-:W-:Y:S02]  /*2afc0*/  IMAD.MOV.U32 R232, RZ, RZ, R113 ;  /* 0x000000ffffe87224 */ /* 0x000fe400078e0071 */
[----:B------:R-:W-:Y:S01]  /*2afd0*/  IMAD.MOV.U32 R228, RZ, RZ, R112 ;  /* 0x000000ffffe47224 */ /* 0x000fe200078e0070 */
[----:B------:R-:W2:Y:S01]  /*2afe0*/  LDL.LU.64 R114, [R1+0x1d50] ;  /* 0x001d500001727983 */ /* 0x000ea20000300a00 */
[----:B------:R-:W-:Y:S02]  /*2aff0*/  IMAD.MOV.U32 R225, RZ, RZ, R111 ;  /* 0x000000ffffe17224 */ /* 0x000fe400078e006f */
[----:B------:R-:W-:Y:S01]  /*2b000*/  IMAD.MOV.U32 R221, RZ, RZ, R110 ;  /* 0x000000ffffdd7224 */ /* 0x000fe200078e006e */
[----:B------:R-:W2:Y:S01]  /*2b010*/  LDL.LU.64 R112, [R1+0x1d48] ;  /* 0x001d480001707983 */ /* 0x000ea20000300a00 */
[----:B------:R-:W-:Y:S02]  /*2b020*/  IMAD.MOV.U32 R224, RZ, RZ, R109 ;  /* 0x000000ffffe07224 */ /* 0x000fe400078e006d */
[----:B------:R-:W-:Y:S01]  /*2b030*/  IMAD.MOV.U32 R220, RZ, RZ, R108 ;  /* 0x000000ffffdc7224 */ /* 0x000fe200078e006c */
[----:B------:R-:W2:Y:S01]  /*2b040*/  LDL.LU.64 R110, [R1+0x1d40] ;  /* 0x001d4000016e7983 */ /* 0x000ea20000300a00 */
[----:B------:R-:W-:-:S02]  /*2b050*/  IMAD.MOV.U32 R217, RZ, RZ, R107 ;  /* 0x000000ffffd97224 */ /* 0x000fc400078e006b */
        /* <DEDUP_REMOVED lines=41> */
[----:B------:R-:W-:-:S03]  /*2b2f0*/  IMAD.MOV.U32 R161, RZ, RZ, R79 ;  /* 0x000000ffffa17224 */ /* 0x000fc600078e004f */
[----:B------:R-:W2:Y:S01]  /*2b300*/  LDL.LU.64 R80, [R1+0x1cc8] ;  /* 0x001cc80001507983 */ /* 0x000ea20000300a00 */
[----:B------:R-:W-:-:S03]  /*2b310*/  IMAD.MOV.U32 R160, RZ, RZ, R77 ;  /* 0x000000ffffa07224 */ /* 0x000fc600078e004d */
        /* <DEDUP_REMOVED lines=28> */
[----:B------:R-:W-:Y:S01]  /*2b4e0*/  UIADD3.64 UR52, UR4, 0x380, URZ ;  /* 0x0000038004347897 */ /* 0x000fe2000fffe03f */
[----:B------:R-:W-:Y:S01]  /*2b4f0*/  UMOV UR54, UR34 ;  /* 0x0000002200367c82 */ /* 0x000fe20008000000 */
[----:B------:R-:W-:Y:S01]  /*2b500*/  UMOV UR55, UR35 ;  /* 0x0000002300377c82 */ /* 0x000fe20008000000 */
[----:B------:R-:W-:Y:S01]  /*2b510*/  UIADD3.64 UR48, UR4, 0x400, URZ ;  /* 0x0000040004307897 */ /* 0x000fe2000fffe03f */
[----:B------:R-:W-:Y:S01]  /*2b520*/  UMOV UR50, UR6 ;  /* 0x0000000600327c82 */ /* 0x000fe20008000000 */
[----:B------:R-:W-:Y:S01]  /*2b530*/  UMOV UR51, UR7 ;  /* 0x0000000700337c82 */ /* 0x000fe20008000000 */
[----:B------:R-:W3:Y:S04]  /*2b540*/  LDL.LU.64 R22, [R1+0x1be0] ;  /* 0x001be00001167983 */ /* 0x000ee80000300a00 */
[----:B------:R-:W4:Y:S04]  /*2b550*/  LDL.LU R21, [R1+0x1bd8] ;  /* 0x001bd80001157983 */ /* 0x000f280000300800 */
[----:B------:R-:W4:Y:S04]  /*2b560*/  LDL.LU R15, [R1+0x1bd4] ;  /* 0x001bd400010f7983 */ /* 0x000f280000300800 */
[----:B------:R-:W4:Y:S01]  /*2b570*/  LDL.LU R10, [R1+0x1bd0] ;  /* 0x001bd000010a7983 */ /* 0x000f220000300800 */
[----:B--2---:R-:W-:-:S06]  /*2b580*/  WARPGROUP.ARRIVE ;  /* 0x00000000000079c5 */ /* 0x004fcc0000000000 */
[----:B------:R-:W-:Y:S01]  /*2b590*/  HGMMA.64x256x16.F32.BF16 R24, gdesc[UR52].tnspA, R24, gsb0 ;  /* 0x23e00000341879f0 */ /* 0x000fe20008001818 */
[----:B------:R-:W-:Y:S01]  /*2b5a0*/  UIADD3.64 UR52, UR4, 0x480, URZ ;  /* 0x0000048004347897 */ /* 0x000fe2000fffe03f */
[----:B------:R-:W-:Y:S01]  /*2b5b0*/  UMOV UR54, UR10 ;  /* 0x0000000a00367c82 */ /* 0x000fe20008000000 */
[----:B------:R-:W-:Y:S01]  /*2b5c0*/  UMOV UR55, UR11 ;  /* 0x0000000b00377c82 */ /* 0x000fe20008000000 */
[----:B------:R-:W-:Y:S02]  /*2b5d0*/  WARPGROUP.DEPBAR.LE gsb0, 0x0 ;  /* 0x00008000000079c5 */ /* 0x000fe40000010000 */
[----:B------:R-:W-:-:S15]  /*2b5e0*/  WARPGROUP.ARRIVE ;  /* 0x00000000000079c5 */ /* 0x000fde0000000000 */
[----:B------:R-:W-:-:S07]  /*2b5f0*/  NOP ;  /* 0x0000000000007918 */ /* 0x000fce0000000000 */
        /* <DEDUP_REMOVED lines=36> */
[----:B------:R-:W-:Y:S04]  /*2b840*/  STL [R1+0x1968], R232 ;  /* 0x001968e801007387 */ /* 0x000fe80000100800 */
[----:B------:R-:W-:Y:S04]  /*2b850*/  STL [R1+0x1964], R233 ;  /* 0x001964e901007387 */ /* 0x000fe80000100800 */
[----:B------:R-:W-:Y:S04]  /*2b860*/  STL [R1+0x194c], R236 ;  /* 0x00194cec01007387 */ /* 0x000fe80000100800 */
[----:B------:R-:W-:Y:S04]  /*2b870*/  STL [R1+0x1948], R237 ;  /* 0x001948ed01007387 */ /* 0x000fe80000100800 */
[----:B------:R-:W-:Y:S04]  /*2b880*/  STL [R1+0x1944], R240 ;  /* 0x001944f001007387 */ /* 0x000fe80000100800 */
[----:B------:R-:W-:Y:S01]  /*2b890*/  STL [R1+0x1940], R241 ;  /* 0x001940f101007387 */ /* 0x000fe20000100800 */
[----:B------:R-:W-:-:S02]  /*2b8a0*/  WARPGROUP.DEPBAR.LE gsb0, 0x0 ;  /* 0x00008000000079c5 */ /* 0x000fc40000010000 */
[----:B------:R-:W-:-:S06]  /*2b8b0*/  WARPGROUP.ARRIVE ;  /* 0x00000000000079c5 */ /* 0x000fcc0000000000 */
        /* <DEDUP_REMOVED lines=68> */
[----:B0-----:R-:W2:Y:S04]  /*2bd00*/  LDL.LU.64 R150, [R1+0x1bc8] ;  /* 0x001bc80001967983 */ /* 0x001ea80000300a00 */
        /* <DEDUP_REMOVED lines=9> */
[----:B------:R-:W-:-:S03]  /*2bda0*/  IMAD.MOV.U32 R246, RZ, RZ, R24 ;  /* 0x000000fffff67224 */ /* 0x000fc600078e0018 */
[----:B------:R-:W2:Y:S04]  /*2bdb0*/  LDL.LU.64 R26, [R1+0x1b78] ;  /* 0x001b7800011a7983 */ /* 0x000ea80000300a00 */
[----:B------:R-:W2:Y:S01]  /*2bdc0*/  LDL.LU.64 R24, [R1+0x1b70] ;  /* 0x001b700001187983 */ /* 0x000ea20000300a00 */
[----:B---3--:R-:W-:Y:S02]  /*2bdd0*/  IMAD.MOV.U32 R18, RZ, RZ, R23 ;  /* 0x000000ffff127224 */ /* 0x008fe400078e0017 */
[----:B----4-:R-:W-:Y:S02]  /*2bde0*/  IMAD.MOV.U32 R14, RZ, RZ, R15 ;  /* 0x000000ffff0e7224 */ /* 0x010fe400078e000f */
[----:B------:R-:W-:Y:S02]  /*2bdf0*/  IMAD.MOV.U32 R20, RZ, RZ, R10 ;  /* 0x000000ffff147224 */ /* 0x000fe400078e000a */
[----:B------:R-:W-:-:S02]  /*2be00*/  IMAD.MOV.U32 R158, RZ, RZ, R4 ;  /* 0x000000ffff9e7224 */ /* 0x000fc400078e0004 */
[----:B------:R-:W-:Y:S02]  /*2be10*/  IMAD.MOV.U32 R248, RZ, RZ, R5 ;  /* 0x000000fffff87224 */ /* 0x000fe400078e0005 */
[----:B------:R-:W-:Y:S02]  /*2be20*/  IMAD.MOV.U32 R250, RZ, RZ, R7 ;  /* 0x000000fffffa7224 */ /* 0x000fe400078e0007 */
[----:B------:R-:W-:Y:S02]  /*2be30*/  IMAD.MOV.U32 R244, RZ, RZ, R6 ;  /* 0x000000fffff47224 */ /* 0x000fe400078e0006 */
[----:B------:R-:W-:Y:S02]  /*2be40*/  IMAD.MOV.U32 R3, RZ, RZ, R22 ;  /* 0x000000ffff037224 */ /* 0x000fe400078e0016 */
        /* <DEDUP_REMOVED lines=30> */
[----:B------:R-:W-:Y:S01]  /*2c030*/  IMAD.MOV.U32 R215, RZ, RZ, R126 ;  /* 0x000000ffffd77224 */ /* 0x000fe200078e007e */
[----:B------:R-:W-:Y:S01]  /*2c040*/  MOV R226, R129 ;  /* 0x0000008100e27202 */ /* 0x000fe20000000f00 */
        /* <DEDUP_REMOVED lines=11> */
[----:B--2---:R-:W-:Y:S02]  /*2c100*/  IMAD.MOV.U32 R19, RZ, RZ, R41 ;  /* 0x000000ffff137224 */ /* 0x004fe400078e0029 */
[----:B------:R-:W-:-:S02]  /*2c110*/  IMAD.MOV.U32 R16, RZ, RZ, R39 ;  /* 0x000000ffff107224 */ /* 0x000fc400078e0027 */
[----:B------:R-:W-:Y:S02]  /*2c120*/  IMAD.MOV.U32 R2, RZ, RZ, R37 ;  /* 0x000000ffff027224 */ /* 0x000fe400078e0025 */
[----:B------:R-:W-:Y:S02]  /*2c130*/  IMAD.MOV.U32 R6, RZ, RZ, R35 ;  /* 0x000000ffff067224 */ /* 0x000fe400078e0023 */
[----:B------:R-:W-:Y:S01]  /*2c140*/  IMAD.MOV.U32 R13, RZ, RZ, R33 ;  /* 0x000000ffff0d7224 */ /* 0x000fe200078e0021 */
[----:B------:R-:W-:Y:S01]  /*2c150*/  MOV R4, R31 ;  /* 0x0000001f00047202 */ /* 0x000fe20000000f00 */
[----:B------:R-:W-:Y:S02]  /*2c160*/  IMAD.MOV.U32 R10, RZ, RZ, R29 ;  /* 0x000000ffff0a7224 */ /* 0x000fe400078e001d */
[----:B------:R-:W-:Y:S02]  /*2c170*/  IMAD.MOV.U32 R15, RZ, RZ, R28 ;  /* 0x000000ffff0f7224 */ /* 0x000fe400078e001c */
[----:B------:R-:W-:-:S02]  /*2c180*/  IMAD.MOV.U32 R8, RZ, RZ, R27 ;  /* 0x000000ffff087224 */ /* 0x000fc400078e001b */
[----:B------:R-:W-:Y:S02]  /*2c190*/  IMAD.MOV.U32 R9, RZ, RZ, R25 ;  /* 0x000000ffff097224 */ /* 0x000fe400078e0019 */
[----:B------:R-:W-:Y:S02]  /*2c1a0*/  IMAD.MOV.U32 R23, RZ, RZ, R24 ;  /* 0x000000ffff177224 */ /* 0x000fe400078e0018 */
[----:B------:R-:W-:Y:S01]  /*2c1b0*/  IMAD.MOV.U32 R12, RZ, RZ, R26 ;  /* 0x000000ffff0c7224 */ /* 0x000fe200078e001a */
[----:B------:R-:W2:Y:S04]  /*2c1c0*/  LDL.LU.64 R24, [R1] ;  /* 0x0000000001187983 */ /* 0x000ea80000300a00 */
[----:B------:R-:W2:Y:S01]  /*2c1d0*/  LDL.LU.64 R26, [R1+0x8] ;  /* 0x00000800011a7983 */ /* 0x000ea20000300a00 */
[----:B------:R-:W-:-:S03]  /*2c1e0*/  IMAD.MOV.U32 R157, RZ, RZ, R30 ;  /* 0x000000ffff9d7224 */ /* 0x000fc600078e001e */
        /* <DEDUP_REMOVED lines=122> */
[----:B------:R-:W-:Y:S03]  /*2c990*/  HGMMA.64x256x16.F32.BF16 R24, gdesc[UR52].tnspA, R24, gsb0 ;  /* 0x23e00000341879f0 */ /* 0x000fe60008001818 */
[----:B------:R-:W-:Y:S02]  /*2c9a0*/  WARPGROUP.DEPBAR.LE gsb0, 0x0 ;  /* 0x00008000000079c5 */ /* 0x000fe40000010000 */
[----:B------:R-:W-:-:S15]  /*2c9b0*/  WARPGROUP.ARRIVE ;  /* 0x00000000000079c5 */ /* 0x000fde0000000000 */
[----:B------:R-:W-:-:S08]  /*2c9c0*/  NOP ;  /* 0x0000000000007918 */ /* 0x000fd00000000000 */
[----:B------:R-:W-:Y:S01]  /*2c9d0*/  HGMMA.64x256x16.F32.BF16 R24, gdesc[UR48].tnspA, R24, gsb0 ;  /* 0x23e00000301879f0 */ /* 0x000fe20008001818 */
[----:B------:R-:W-:Y:S02]  /*2c9e0*/  IMAD.MOV.U32 R241, RZ, RZ, R245 ;  /* 0x000000fffff17224 */ /* 0x000fe400078e00f5 */
[----:B------:R-:W-:Y:S02]  /*2c9f0*/  IMAD.MOV.U32 R237, RZ, RZ, R251 ;  /* 0x000000ffffed7224 */ /* 0x000fe400078e00fb */
[----:B------:R-:W-:Y:S02]  /*2ca00*/  IMAD.MOV.U32 R240, RZ, RZ, R249 ;  /* 0x000000fffff07224 */ /* 0x000fe400078e00f9 */
[----:B------:R-:W-:Y:S01]  /*2ca10*/  IMAD.MOV.U32 R236, RZ, RZ, R159 ;  /* 0x000000ffffec7224 */ /* 0x000fe200078e009f */
[----:B------:R-:W-:Y:S02]  /*2ca20*/  WARPGROUP.DEPBAR.LE gsb0, 0x0 ;  /* 0x00008000000079c5 */ /* 0x000fe40000010000 */
[----:B------:R-:W-:Y:S04]  /*2ca30*/  STL.64 [R1], R24 ;  /* 0x0000001801007387 */ /* 0x000fe80000100a00 */
        /* <DEDUP_REMOVED lines=62> */
[----:B------:R0:W-:Y:S04]  /*2ce20*/  STL.64 [R1+0x1f8], R150 ;  /* 0x0001f89601007387 */ /* 0x0001e80000100a00 */
        /* <DEDUP_REMOVED lines=74> */
[----:B------:R-:W-:-:S02]  /*2d2d0*/  R2UR UR49, R241 ;  /* 0x00000000f13172ca */ /* 0x000fc400000e0000 */
[----:B------:R-:W-:Y:S01]  /*2d2e0*/  R2UR UR48, R240 ;  /* 0x00000000f03072ca */ /* 0x000fe200000e0000 */
[----:B------:R-:W3:Y:S04]  /*2d2f0*/  LDL.LU R241, [R1+0x144c] ;  /* 0x00144c0001f17983 */ /* 0x000ee80000300800 */
[----:B------:R-:W4:Y:S01]  /*2d300*/  LDL.LU R240, [R1+0x1444] ;  /* 0x0014440001f07983 */ /* 0x000f220000300800 */
[----:B--2---:R-:W-:-:S06]  /*2d310*/  WARPGROUP.ARRIVE ;  /* 0x00000000000079c5 */ /* 0x004fcc0000000000 */
[----:B------:R-:W-:Y:S01]  /*2d320*/  HGMMA.64x256x16.F32.BF16 R24, gdesc[UR52].tnspA, R24, gsb0 ;  /* 0x23e00000341879f0 */ /* 0x000fe20008001818 */
[----:B------:R-:W-:Y:S02]  /*2d330*/  R2UR UR52, R236 ;  /* 0x00000000ec3472ca */ /* 0x000fe400000e0000 */
[----:B------:R-:W-:Y:S01]  /*2d340*/  R2UR UR53, R237 ;  /* 0x00000000ed3572ca */ /* 0x000fe200000e0000 */
[----:B------:R-:W-:Y:S01]  /*2d350*/  IMAD.MOV.U32 R236, RZ, RZ, R20 ;  /* 0x000000ffffec7224 */ /* 0x000fe200078e0014 */
[----:B------:R-:W2:Y:S01]  /*2d360*/  LDL.LU R237, [R1+0x143c] ;  /* 0x00143c0001ed7983 */ /* 0x000ea20000300800 */
[----:B------:R-:W-:-:S05]  /*2d370*/  IADD3 R20, P0, R154, R21, RZ ;  /* 0x000000159a147210 */ /* 0x000fca0007f1e0ff */
[----:B------:R-:W-:Y:S01]  /*2d380*/  IMAD.X R154, R155, 0x1, R0, P0 ;  /* 0x000000019b9a7824 */ /* 0x000fe200000e0600 */
[----:B------:R-:W-:Y:S02]  /*2d390*/  WARPGROUP.DEPBAR.LE gsb0, 0x0 ;  /* 0x00008000000079c5 */ /* 0x000fe40000010000 */
[----:B------:R-:W-:-:S14]  /*2d3a0*/  WARPGROUP.ARRIVE ;  /* 0x00000000000079c5 */ /* 0x000fdc0000000000 */
[----:B------:R-:W-:Y:S01]  /*2d3b0*/  HGMMA.64x256x16.F32.BF16 R24, gdesc[UR56].tnspA, R24, gsb0 ;  /* 0x23e00000381879f0 */ /* 0x000fe20008001818 */
[----:B------:R-:W-:Y:S01]  /*2d3c0*/  R2UR UR57, R233 ;  /* 0x00000000e93972ca */ /* 0x000fe200000e0000 */
[----:B------:R-:W-:Y:S01]  /*2d3d0*/  IMAD.MOV.U32 R233, RZ, RZ, R157 ;  /* 0x000000ffffe97224 */ /* 0x000fe200078e009d */
[----:B------:R-:W-:Y:S02]  /*2d3e0*/  IADD3 R157, P1, R152, R21, RZ ;  /* 0x00000015989d7210 */ /* 0x000fe40007f3e0ff */
[----:B------:R-:W3:Y:S04]  /*2d3f0*/  LDL.LU R21, [R1+0x838] ;  /* 0x0008380001157983 */ /* 0x000ee80000300800 */
[----:B------:R-:W2:Y:S01]  /*2d400*/  LDL.LU R155, [R1+0x1434] ;  /* 0x00143400019b7983 */ /* 0x000ea20000300800 */
[----:B------:R-:W-:-:S02]  /*2d410*/  R2UR UR56, R232 ;  /* 0x00000000e83872ca */ /* 0x000fc400000e0000 */
[----:B------:R-:W0:Y:S01]  /*2d420*/  LDC R232, c[0x0][0x230] ;  /* 0x00008c00ffe87b82 */ /* 0x000e220000000800 */
[----:B------:R-:W-:Y:S02]  /*2d430*/  IMAD.X R152, R153, 0x1, R0, P1 ;  /* 0x0000000199987824 */ /* 0x000fe400008e0600 */
[----:B0-----:R-:W-:-:S05]  /*2d440*/  VIADD R232, R232, 0x7f ;  /* 0x0000007fe8e87836 */ /* 0x001fca0000000000 */
[----:B------:R-:W-:-:S04]  /*2d450*/  SHF.R.S32.HI R153, RZ, 0x1f, R232 ;  /* 0x0000001fff997819 */ /* 0x000fc800000114e8 */
[----:B------:R-:W-:Y:S02]  /*2d460*/  LEA.HI R153, R153, R232, RZ, 0x7 ;  /* 0x000000e899997211 */ /* 0x000fe400078f38ff */
[----:B------:R0:W5:Y:S02]  /*2d470*/  LDL.LU R232, [R1+0x1968] ;  /* 0x0019680001e87983 */ /* 0x0001640000300800 */
[----:B------:R-:W-:Y:S01]  /*2d480*/  SHF.R.S32.HI R153, RZ, 0x7, R153 ;  /* 0x00000007ff997819 */ /* 0x000fe20000011499 */
[----:B---3--:R-:W-:-:S05]  /*2d490*/  VIADD R21, R21, 0x1 ;  /* 0x0000000115157836 */ /* 0x008fca0000000000 */
[----:B------:R1:W-:Y:S01]  /*2d4a0*/  STL [R1+0x838], R21 ;  /* 0x0008381501007387 */ /* 0x0003e20000100800 */
[----:B------:R-:W-:Y:S02]  /*2d4b0*/  ISETP.NE.U32.AND P0, PT, R21, R153, PT ;  /* 0x000000991500720c */ /* 0x000fe40003f05070 */
[----:B-1----:R-:W1:Y:S02]  /*2d4c0*/  LDC R21, c[0x0][0x238] ;  /* 0x00008e00ff157b82 */ /* 0x002e640000000800 */
[----:B-1----:R-:W-:-:S04]  /*2d4d0*/  IMAD.SHL.U32 R21, R21, 0x80, RZ ;  /* 0x0000008015157824 */ /* 0x002fc800078e00ff */
[----:B------:R-:W-:-:S05]  /*2d4e0*/  IMAD.SHL.U32 R21, R21, 0x2, RZ ;  /* 0x0000000215157824 */ /* 0x000fca00078e00ff */
[-C--:B------:R-:W-:Y:S02]  /*2d4f0*/  IADD3 R241, P1, R241, R21.reuse, RZ ;  /* 0x00000015f1f17210 */ /* 0x080fe40007f3e0ff */
[-C--:B----4-:R-:W-:Y:S02]  /*2d500*/  IADD3 R240, P2, R240, R21.reuse, RZ ;  /* 0x00000015f0f07210 */ /* 0x090fe40007f5e0ff */
[-C--:B--2---:R-:W-:Y:S01]  /*2d510*/  IADD3 R237, P3, R237, R21.reuse, RZ ;  /* 0x00000015eded7210 */ /* 0x084fe20007f7e0ff */
[----:B------:R1:W-:Y:S01]  /*2d520*/  STL [R1+0x144c], R241 ;  /* 0x00144cf101007387 */ /* 0x0003e20000100800 */
[----:B------:R-:W-:-:S03]  /*2d530*/  IADD3 R155, P4, R155, R21, RZ ;  /* 0x000000159b9b7210 */ /* 0x000fc60007f9e0ff */
[----:B-1----:R-:W2:Y:S04]  /*2d540*/  LDL.LU R241, [R1+0x142c] ;  /* 0x00142c0001f17983 */ /* 0x002ea80000300800 */
[----:B------:R1:W-:Y:S04]  /*2d550*/  STL [R1+0x1444], R240 ;  /* 0x001444f001007387 */ /* 0x0003e80000100800 */
[----:B-1----:R-:W3:Y:S04]  /*2d560*/  LDL.LU R240, [R1+0x1424] ;  /* 0x0014240001f07983 */ /* 0x002ee80000300800 */
[----:B------:R1:W-:Y:S04]  /*2d570*/  STL [R1+0x143c], R237 ;  /* 0x00143ced01007387 */ /* 0x0003e80000100800 */
[----:B-1----:R-:W4:Y:S04]  /*2d580*/  LDL.LU R237, [R1+0x1448] ;  /* 0x0014480001ed7983 */ /* 0x002f280000300800 */
[----:B------:R-:W4:Y:S04]  /*2d590*/  LDL.LU R153, [R1+0x141c] ;  /* 0x00141c0001997983 */ /* 0x000f280000300800 */
[----:B------:R1:W-:Y:S04]  /*2d5a0*/  STL [R1+0x1434], R155 ;  /* 0x0014349b01007387 */ /* 0x0003e80000100800 */
[----:B-1----:R-:W4:Y:S01]  /*2d5b0*/  LDL.LU R155, [R1+0x1440] ;  /* 0x00144000019b7983 */ /* 0x002f220000300800 */
[----:B--2---:R-:W-:-:S05]  /*2d5c0*/  IADD3 R241, P5, R241, R21, RZ ;  /* 0x00000015f1f17210 */ /* 0x004fca0007fbe0ff */
[----:B------:R1:W-:Y:S01]  /*2d5d0*/  STL [R1+0x142c], R241 ;  /* 0x00142cf101007387 */ /* 0x0003e20000100800 */
[----:B---3--:R-:W-:-:S03]  /*2d5e0*/  IADD3 R240, P6, R240, R21, RZ ;  /* 0x00000015f0f07210 */ /* 0x008fc60007fde0ff */
[----:B-1----:R-:W2:Y:S04]  /*2d5f0*/  LDL.LU R241, [R1+0x1414] ;  /* 0x0014140001f17983 */ /* 0x002ea80000300800 */
[----:B------:R1:W-:Y:S01]  /*2d600*/  STL [R1+0x1424], R240 ;  /* 0x001424f001007387 */ /* 0x0003e20000100800 */
[--C-:B----4-:R-:W-:Y:S01]  /*2d610*/  IMAD.X R237, R237, 0x1, R0.reuse, P1 ;  /* 0x00000001eded7824 */ /* 0x110fe200008e0600 */
[----:B------:R-:W-:Y:S02]  /*2d620*/  IADD3 R153, P1, R153, R21, RZ ;  /* 0x0000001599997210 */ /* 0x000fe40007f3e0ff */
[----:B-1----:R-:W3:Y:S04]  /*2d630*/  LDL.LU R240, [R1+0x1438] ;  /* 0x0014380001f07983 */ /* 0x002ee80000300800 */
[----:B------:R1:W-:Y:S01]  /*2d640*/  STL [R1+0x1448], R237 ;  /* 0x001448ed01007387 */ /* 0x0003e20000100800 */
[----:B------:R-:W-:-:S03]  /*2d650*/  IMAD.X R155, R155, 0x1, R0, P2 ;  /* 0x000000019b9b7824 */ /* 0x000fc600010e0600 */
[----:B-1----:R-:W4:Y:S04]  /*2d660*/  LDL.LU R237, [R1+0x140c] ;  /* 0x00140c0001ed7983 */ /* 0x002f280000300800 */
[----:B------:R-:W-:Y:S04]  /*2d670*/  STL [R1+0x141c], R153 ;  /* 0x00141c9901007387 */ /* 0x000fe80000100800 */
[----:B------:R1:W-:Y:S04]  /*2d680*/  STL [R1+0x1440], R155 ;  /* 0x0014409b01007387 */ /* 0x0003e80000100800 */
[----:B-1----:R-:W4:Y:S01]  /*2d690*/  LDL.LU R155, [R1+0x1430] ;  /* 0x00143000019b7983 */ /* 0x002f220000300800 */
[----:B--2---:R-:W-:-:S05]  /*2d6a0*/  IADD3 R241, P2, R241, R21, RZ ;  /* 0x00000015f1f17210 */ /* 0x004fca0007f5e0ff */
[----:B------:R1:W-:Y:S01]  /*2d6b0*/  STL [R1+0x1414], R241 ;  /* 0x001414f101007387 */ /* 0x0003e20000100800 */
[----:B---3--:R-:W-:-:S03]  /*2d6c0*/  IMAD.X R240, R240, 0x1, R0, P3 ;  /* 0x00000001f0f07824 */ /* 0x008fc600018e0600 */
[----:B-1----:R-:W2:Y:S04]  /*2d6d0*/  LDL.LU R241, [R1+0x1404] ;  /* 0x0014040001f17983 */ /* 0x002ea80000300800 */
[----:B------:R1:W-:Y:S01]  /*2d6e0*/  STL [R1+0x1438], R240 ;  /* 0x001438f001007387 */ /* 0x0003e20000100800 */
[----:B----4-:R-:W-:-:S03]  /*2d6f0*/  IADD3 R237, P3, R237, R21, RZ ;  /* 0x00000015eded7210 */ /* 0x010fc60007f7e0ff */
[----:B-1----:R-:W3:Y:S04]  /*2d700*/  LDL.LU R240, [R1+0x1428] ;  /* 0x0014280001f07983 */ /* 0x002ee80000300800 */
[----:B------:R-:W4:Y:S04]  /*2d710*/  LDL.LU R153, [R1+0x13fc] ;  /* 0x0013fc0001997983 */ /* 0x000f280000300800 */
[----:B------:R1:W-:Y:S01]  /*2d720*/  STL [R1+0x140c], R237 ;  /* 0x00140ced01007387 */ /* 0x0003e20000100800 */
[----:B------:R-:W-:-:S03]  /*2d730*/  IMAD.X R155, R155, 0x1, R0, P4 ;  /* 0x000000019b9b7824 */ /* 0x000fc600020e0600 */
[----:B-1----:R-:W4:Y:S04]  /*2d740*/  LDL.LU R237, [R1+0x1420] ;  /* 0x0014200001ed7983 */ /* 0x002f280000300800 */
[----:B------:R1:W-:Y:S04]  /*2d750*/  STL [R1+0x1430], R155 ;  /* 0x0014309b01007387 */ /* 0x0003e80000100800 */
[----:B-1----:R-:W4:Y:S01]  /*2d760*/  LDL.LU R155, [R1+0x13f4] ;  /* 0x0013f400019b7983 */ /* 0x002f220000300800 */
[----:B--2---:R-:W-:-:S05]  /*2d770*/  IADD3 R241, P4, R241, R21, RZ ;  /* 0x00000015f1f17210 */ /* 0x004fca0007f9e0ff */
[----:B------:R1:W-:Y:S01]  /*2d780*/  STL [R1+0x1404], R241 ;  /* 0x001404f101007387 */ /* 0x0003e20000100800 */
[--C-:B---3--:R-:W-:Y:S01]  /*2d790*/  IMAD.X R240, R240, 0x1, R0.reuse, P5 ;  /* 0x00000001f0f07824 */ /* 0x108fe200028e0600 */
[----:B----4-:R-:W-:Y:S02]  /*2d7a0*/  IADD3 R153, P5, R153, R21, RZ ;  /* 0x0000001599997210 */ /* 0x010fe40007fbe0ff */
[----:B-1----:R-:W2:Y:S04]  /*2d7b0*/  LDL.LU R241, [R1+0x1418] ;  /* 0x0014180001f17983 */ /* 0x002ea80000300800 */
[----:B------:R1:W-:Y:S01]  /*2d7c0*/  STL [R1+0x1428], R240 ;  /* 0x001428f001007387 */ /* 0x0003e20000100800 */
[----:B------:R-:W-:-:S03]  /*2d7d0*/  IMAD.X R237, R237, 0x1, R0, P6 ;  /* 0x00000001eded7824 */ /* 0x000fc600030e0600 */
[----:B-1----:R-:W3:Y:S04]  /*2d7e0*/  LDL.LU R240, [R1+0x13ec] ;  /* 0x0013ec0001f07983 */ /* 0x002ee80000300800 */
[----:B------:R-:W-:Y:S04]  /*2d7f0*/  STL [R1+0x13fc], R153 ;  /* 0x0013fc9901007387 */ /* 0x000fe80000100800 */
[----:B------:R1:W-:Y:S01]  /*2d800*/  STL [R1+0x1420], R237 ;  /* 0x001420ed01007387 */ /* 0x0003e20000100800 */
[----:B------:R-:W-:-:S03]  /*2d810*/  IADD3 R155, P6, R155, R21, RZ ;  /* 0x000000159b9b7210 */ /* 0x000fc60007fde0ff */
[----:B-1----:R-:W4:Y:S04]  /*2d820*/  LDL.LU R237, [R1+0x1410] ;  /* 0x0014100001ed7983 */ /* 0x002f280000300800 */
[----:B------:R1:W-:Y:S04]  /*2d830*/  STL [R1+0x13f4], R155 ;  /* 0x0013f49b01007387 */ /* 0x0003e80000100800 */
[----:B-1----:R-:W4:Y:S01]  /*2d840*/  LDL.LU R155, [R1+0x13e4] ;  /* 0x0013e400019b7983 */ /* 0x002f220000300800 */
[----:B--2---:R-:W-:-:S05]  /*2d850*/  IMAD.X R241, R241, 0x1, R0, P1 ;  /* 0x00000001f1f17824 */ /* 0x004fca00008e0600 */
[----:B------:R1:W-:Y:S01]  /*2d860*/  STL [R1+0x1418], R241 ;  /* 0x001418f101007387 */ /* 0x0003e20000100800 */
[----:B---3--:R-:W-:-:S03]  /*2d870*/  IADD3 R240, P1, R240, R21, RZ ;  /* 0x00000015f0f07210 */ /* 0x008fc60007f3e0ff */
[----:B-1----:R-:W2:Y:S04]  /*2d880*/  LDL.LU R241, [R1+0x1408] ;  /* 0x0014080001f17983 */ /* 0x002ea80000300800 */
[----:B------:R-:W3:Y:S04]  /*2d890*/  LDL.LU R153, [R1+0x13dc] ;  /* 0x0013dc0001997983 */ /* 0x000ee80000300800 */
[----:B------:R1:W-:Y:S01]  /*2d8a0*/  STL [R1+0x13ec], R240 ;  /* 0x0013ecf001007387 */ /* 0x0003e20000100800 */
[----:B----4-:R-:W-:-:S03]  /*2d8b0*/  IMAD.X R237, R237, 0x1, R0, P2 ;  /* 0x00000001eded7824 */ /* 0x010fc600010e0600 */
[----:B-1----:R-:W4:Y:S04]  /*2d8c0*/  LDL.LU R240, [R1+0x1400] ;  /* 0x0014000001f07983 */ /* 0x002f280000300800 */
[----:B------:R1:W-:Y:S01]  /*2d8d0*/  STL [R1+0x1410], R237 ;  /* 0x001410ed01007387 */ /* 0x0003e20000100800 */
[----:B------:R-:W-:-:S03]  /*2d8e0*/  IADD3 R155, P2, R155, R21, RZ ;  /* 0x000000159b9b7210 */ /* 0x000fc60007f5e0ff */
[----:B-1----:R-:W4:Y:S04]  /*2d8f0*/  LDL.LU R237, [R1+0x13d4] ;  /* 0x0013d40001ed7983 */ /* 0x002f280000300800 */
[----:B------:R1:W-:Y:S04]  /*2d900*/  STL [R1+0x13e4], R155 ;  /* 0x0013e49b01007387 */ /* 0x0003e80000100800 */
[----:B-1----:R-:W4:Y:S01]  /*2d910*/  LDL.LU R155, [R1+0x13f8] ;  /* 0x0013f800019b7983 */ /* 0x002f220000300800 */
[----:B--2---:R-:W-:Y:S01]  /*2d920*/  IMAD.X R241, R241, 0x1, R0, P3 ;  /* 0x00000001f1f17824 */ /* 0x004fe200018e0600 */
[----:B---3--:R-:W-:-:S04]  /*2d930*/  IADD3 R153, P3, R153, R21, RZ ;  /* 0x0000001599997210 */ /* 0x008fc80007f7e0ff */
[----:B------:R1:W-:Y:S01]  /*2d940*/  STL [R1+0x1408], R241 ;  /* 0x001408f101007387 */ /* 0x0003e20000100800 */
[----:B----4-:R-:W-:-:S03]  /*2d950*/  IMAD.X R240, R240, 0x1, R0, P4 ;  /* 0x00000001f0f07824 */ /* 0x010fc600020e0600 */
[----:B-1----:R-:W2:Y:S04]  /*2d960*/  LDL.LU R241, [R1+0x13cc] ;  /* 0x0013cc0001f17983 */ /* 0x002ea80000300800 */
[----:B------:R-:W-:Y:S04]  /*2d970*/  STL [R1+0x13dc], R153 ;  /* 0x0013dc9901007387 */ /* 0x000fe80000100800 */
[----:B------:R1:W-:Y:S01]  /*2d980*/  STL [R1+0x1400], R240 ;  /* 0x001400f001007387 */ /* 0x0003e20000100800 */
[----:B------:R-:W-:-:S03]  /*2d990*/  IADD3 R237, P4, R237, R21, RZ ;  /* 0x00000015eded7210 */ /* 0x000fc60007f9e0ff */
[----:B-1----:R-:W3:Y:S04]  /*2d9a0*/  LDL.LU R240, [R1+0x13f0] ;  /* 0x0013f00001f07983 */ /* 0x002ee80000300800 */
[----:B------:R1:W-:Y:S01]  /*2d9b0*/  STL [R1+0x13d4], R237 ;  /* 0x0013d4ed01007387 */ /* 0x0003e20000100800 */
[----:B------:R-:W-:-:S03]  /*2d9c0*/  IMAD.X R155, R155, 0x1, R0, P5 ;  /* 0x000000019b9b7824 */ /* 0x000fc600028e0600 */
[----:B-1----:R-:W4:Y:S04]  /*2d9d0*/  LDL.LU R237, [R1+0x13c4] ;  /* 0x0013c40001ed7983 */ /* 0x002f280000300800 */
[----:B------:R1:W-:Y:S04]  /*2d9e0*/  STL [R1+0x13f8], R155 ;  /* 0x0013f89b01007387 */ /* 0x0003e80000100800 */
[----:B-1----:R-:W4:Y:S04]  /*2d9f0*/  LDL.LU R155, [R1+0x13e8] ;  /* 0x0013e800019b7983 */ /* 0x002f280000300800 */
[----:B------:R-:W4:Y:S01]  /*2da00*/  LDL.LU R153, [R1+0x13bc] ;  /* 0x0013bc0001997983 */ /* 0x000f220000300800 */
[----:B--2---:R-:W-:-:S05]  /*2da10*/  IADD3 R241, P5, R241, R21, RZ ;  /* 0x00000015f1f17210 */ /* 0x004fca0007fbe0ff */
[----:B------:R1:W-:Y:S01]  /*2da20*/  STL [R1+0x13cc], R241 ;  /* 0x0013ccf101007387 */ /* 0x0003e20000100800 */
[----:B---3--:R-:W-:-:S03]  /*2da30*/  IMAD.X R240, R240, 0x1, R0, P6 ;  /* 0x00000001f0f07824 */ /* 0x008fc600030e0600 */
[----:B-1----:R-:W2:Y:S04]  /*2da40*/  LDL.LU R241, [R1+0x13e0] ;  /* 0x0013e00001f17983 */ /* 0x002ea80000300800 */
[----:B------:R1:W-:Y:S01]  /*2da50*/  STL [R1+0x13f0], R240 ;  /* 0x0013f0f001007387 */ /* 0x0003e20000100800 */
[----:B----4-:R-:W-:-:S03]  /*2da60*/  IADD3 R237, P6, R237, R21, RZ ;  /* 0x00000015eded7210 */ /* 0x010fc60007fde0ff */
[----:B-1----:R-:W3:Y:S04]  /*2da70*/  LDL.LU R240, [R1+0x13b4] ;  /* 0x0013b40001f07983 */ /* 0x002ee80000300800 */
[----:B------:R1:W-:Y:S01]  /*2da80*/  STL [R1+0x13c4], R237 ;  /* 0x0013c4ed01007387 */ /* 0x0003e20000100800 */
[----:B------:R-:W-:-:S03]  /*2da90*/  IMAD.X R155, R155, 0x1, R0, P1 ;  /* 0x000000019b9b7824 */ /* 0x000fc600008e0600 */
[----:B-1----:R-:W4:Y:S04]  /*2daa0*/  LDL.LU R237, [R1+0x13d8] ;  /* 0x0013d80001ed7983 */ /* 0x002f280000300800 */
[----:B------:R1:W-:Y:S04]  /*2dab0*/  STL [R1+0x13e8], R155 ;  /* 0x0013e89b01007387 */ /* 0x0003e80000100800 */
[----:B-1----:R-:W4:Y:S01]  /*2dac0*/  LDL.LU R155, [R1+0x13ac] ;  /* 0x0013ac00019b7983 */ /* 0x002f220000300800 */
[----:B------:R-:W-:-:S05]  /*2dad0*/  IADD3 R153, P1, R153, R21, RZ ;  /* 0x0000001599997210 */ /* 0x000fca0007f3e0ff */
[----:B------:R-:W-:Y:S01]  /*2dae0*/  STL [R1+0x13bc], R153 ;  /* 0x0013bc9901007387 */ /* 0x000fe20000100800 */
[----:B--2---:R-:W-:-:S05]  /*2daf0*/  IMAD.X R241, R241, 0x1, R0, P2 ;  /* 0x00000001f1f17824 */ /* 0x004fca00010e0600 */
[----:B------:R1:W-:Y:S01]  /*2db00*/  STL [R1+0x13e0], R241 ;  /* 0x0013e0f101007387 */ /* 0x0003e20000100800 */
[----:B---3--:R-:W-:-:S03]  /*2db10*/  IADD3 R240, P2, R240, R21, RZ ;  /* 0x00000015f0f07210 */ /* 0x008fc60007f5e0ff */
[----:B-1----:R-:W2:Y:S04]  /*2db20*/  LDL.LU R241, [R1+0x13d0] ;  /* 0x0013d00001f17983 */ /* 0x002ea80000300800 */
[----:B------:R1:W-:Y:S01]  /*2db30*/  STL [R1+0x13b4], R240 ;  /* 0x0013b4f001007387 */ /* 0x0003e20000100800 */
[----:B----4-:R-:W-:-:S03]  /*2db40*/  IMAD.X R237, R237, 0x1, R0, P3 ;  /* 0x00000001eded7824 */ /* 0x010fc600018e0600 */
[----:B-1----:R-:W3:Y:S04]  /*2db50*/  LDL.LU R240, [R1+0x13a4] ;  /* 0x0013a40001f07983 */ /* 0x002ee80000300800 */
[----:B------:R1:W-:Y:S01]  /*2db60*/  STL [R1+0x13d8], R237 ;  /* 0x0013d8ed01007387 */ /* 0x0003e20000100800 */
[----:B------:R-:W-:-:S03]  /*2db70*/  IADD3 R155, P3, R155, R21, RZ ;  /* 0x000000159b9b7210 */ /* 0x000fc60007f7e0ff */
[----:B-1----:R-:W4:Y:S04]  /*2db80*/  LDL.LU R237, [R1+0x13c8] ;  /* 0x0013c80001ed7983 */ /* 0x002f280000300800 */
[----:B------:R-:W4:Y:S04]  /*2db90*/  LDL.LU R153, [R1+0x139c] ;  /* 0x00139c0001997983 */ /* 0x000f280000300800 */
[----:B------:R1:W-:Y:S04]  /*2dba0*/  STL [R1+0x13ac], R155 ;  /* 0x0013ac9b01007387 */ /* 0x0003e80000100800 */
[----:B-1----:R-:W4:Y:S01]  /*2dbb0*/  LDL.LU R155, [R1+0x13c0] ;  /* 0x0013c000019b7983 */ /* 0x002f220000300800 */
[----:B--2---:R-:W-:-:S05]  /*2dbc0*/  IMAD.X R241, R241, 0x1, R0, P4 ;  /* 0x00000001f1f17824 */ /* 0x004fca00020e0600 */
        /* <DEDUP_REMOVED lines=70> */
[----:B---3--:R-:W-:-:S03]  /*2e030*/  IADD3.X R240, R240, R0, RZ, P4, !PT ;  /* 0x00000000f0f07210 */ /* 0x008fc600027fe4ff */
        /* <DEDUP_REMOVED lines=317> */
[----:B----4-:R-:W-:Y:S01]  /*2f410*/  IMAD.X R237, R237, 0x1, R0, P3 ;  /* 0x00000001eded7824 */ /* 0x010fe200018e0600 */
[----:B------:R-:W-:Y:S02]  /*2f420*/  IADD3 R153, P3, R153, R21, RZ ;  /* 0x0000001599997210 */ /* 0x000fe40007f7e0ff */
[----:B-1----:R-:W3:Y:S04]  /*2f430*/  LDL.LU R240, [R1+0x11b8] ;  /* 0x0011b80001f07983 */ /* 0x002ee80000300800 */
[----:B------:R1:W-:Y:S01]  /*2f440*/  STL [R1+0x11c8], R237 ;  /* 0x0011c8ed01007387 */ /* 0x0003e20000100800 */
[----:B------:R-:W-:-:S03]  /*2f450*/  IADD3.X R155, R155, R0, RZ, P4, !PT ;  /* 0x000000009b9b7210 */ /* 0x000fc600027fe4ff */
        /* <DEDUP_REMOVED lines=325> */
[----:B----4-:R-:W-:-:S03]  /*308b0*/  IADD3.X R237, R237, R0, RZ, P4, !PT ;  /* 0x00000000eded7210 */ /* 0x010fc600027fe4ff */
        /* <DEDUP_REMOVED lines=323> */
[----:B--2---:R-:W-:-:S05]  /*31cf0*/  IADD3.X R241, R241, R0, RZ, P4, !PT ;  /* 0x00000000f1f17210 */ /* 0x004fca00027fe4ff */
        /* <DEDUP_REMOVED lines=275> */
[--C-:B---3--:R-:W-:Y:S01]  /*32e30*/  IMAD.X R240, R240, 0x1, R0.reuse, P2 ;  /* 0x00000001f0f07824 */ /* 0x108fe200010e0600 */
[----:B------:R-:W-:Y:S02]  /*32e40*/  IADD3 R233, P2, R233, R21, RZ ;  /* 0x00000015e9e97210 */ /* 0x000fe40007f5e0ff */
[----:B-1----:R-:W2:Y:S04]  /*32e50*/  LDL.LU R241, [R1+0xcb4] ;  /* 0x000cb40001f17983 */ /* 0x002ea80000300800 */
[----:B------:R1:W-:Y:S01]  /*32e60*/  STL [R1+0xcf0], R240 ;  /* 0x000cf0f001007387 */ /* 0x0003e20000100800 */
[----:B----4-:R-:W-:-:S03]  /*32e70*/  IMAD.X R237, R237, 0x1, R0, P3 ;  /* 0x00000001eded7824 */ /* 0x010fc600018e0600 */
[----:B-1----:R-:W3:Y:S04]  /*32e80*/  LDL.LU R240, [R1+0xcd8] ;  /* 0x000cd80001f07983 */ /* 0x002ee80000300800 */
[----:B------:R1:W-:Y:S01]  /*32e90*/  STL [R1+0xcc4], R233 ;  /* 0x000cc4e901007387 */ /* 0x0003e20000100800 */
[----:B------:R-:W-:-:S03]  /*32ea0*/  IADD3 R155, P3, R155, R21, RZ ;  /* 0x000000159b9b7210 */ /* 0x000fc60007f7e0ff */
[----:B-1----:R0:W5:Y:S04]  /*32eb0*/  LDL.LU R233, [R1+0x1964] ;  /* 0x0019640001e97983 */ /* 0x0021680000300800 */
[----:B------:R1:W-:Y:S04]  /*32ec0*/  STL [R1+0xce8], R237 ;  /* 0x000ce8ed01007387 */ /* 0x0003e80000100800 */
[----:B-1----:R-:W4:Y:S04]  /*32ed0*/  LDL.LU R237, [R1+0xcd0] ;  /* 0x000cd00001ed7983 */ /* 0x002f280000300800 */
[----:B------:R1:W-:Y:S04]  /*32ee0*/  STL [R1+0xcbc], R155 ;  /* 0x000cbc9b01007387 */ /* 0x0003e80000100800 */
[----:B-1----:R-:W4:Y:S01]  /*32ef0*/  LDL.LU R155, [R1+0xca4] ;  /* 0x000ca400019b7983 */ /* 0x002f220000300800 */
[----:B------:R-:W-:-:S05]  /*32f00*/  IMAD.X R153, R153, 0x1, R0, P4 ;  /* 0x0000000199997824 */ /* 0x000fca00020e0600 */
[----:B------:R-:W-:Y:S01]  /*32f10*/  STL [R1+0xce0], R153 ;  /* 0x000ce09901007387 */ /* 0x000fe20000100800 */
[----:B--2---:R-:W-:-:S05]  /*32f20*/  IADD3 R241, P4, R241, R21, RZ ;  /* 0x00000015f1f17210 */ /* 0x004fca0007f9e0ff */
[----:B------:R1:W-:Y:S01]  /*32f30*/  STL [R1+0xcb4], R241 ;  /* 0x000cb4f101007387 */ /* 0x0003e20000100800 */
[--C-:B---3--:R-:W-:Y:S01]  /*32f40*/  IMAD.X R240, R240, 0x1, R0.reuse, P5 ;  /* 0x00000001f0f07824 */ /* 0x108fe200028e0600 */
[----:B------:R-:W-:Y:S02]  /*32f50*/  IADD3 R2, P5, R2, R21, RZ ;  /* 0x0000001502027210 */ /* 0x000fe40007fbe0ff */
[----:B-1----:R-:W2:Y:S04]  /*32f60*/  LDL.LU R241, [R1+0xc9c] ;  /* 0x000c9c0001f17983 */ /* 0x002ea80000300800 */
[----:B------:R-:W3:Y:S04]  /*32f70*/  LDL.LU R153, [R1+0xcc0] ;  /* 0x000cc00001997983 */ /* 0x000ee80000300800 */
[----:B------:R1:W-:Y:S04]  /*32f80*/  STL [R1+0xcd8], R240 ;  /* 0x000cd8f001007387 */ /* 0x0003e80000100800 */
[----:B-1----:R-:W2:Y:S04]  /*32f90*/  LDL.LU R240, [R1+0xc94] ;  /* 0x000c940001f07983 */ /* 0x002ea80000300800 */
[----:B------:R1:W-:Y:S01]  /*32fa0*/  STL [R1+0xcac], R2 ;  /* 0x000cac0201007387 */ /* 0x0003e20000100800 */
[----:B----4-:R-:W-:-:S03]  /*32fb0*/  IMAD.X R237, R237, 0x1, R0, P6 ;  /* 0x00000001eded7824 */ /* 0x010fc600030e0600 */
[----:B-1----:R-:W4:Y:S04]  /*32fc0*/  LDL.LU R2, [R1+0x1960] ;  /* 0x0019600001027983 */ /* 0x002f280000300800 */
[----:B------:R1:W-:Y:S01]  /*32fd0*/  STL [R1+0xcd0], R237 ;  /* 0x000cd0ed01007387 */ /* 0x0003e20000100800 */
[----:B------:R-:W-:-:S03]  /*32fe0*/  IADD3 R155, P6, R155, R21, RZ ;  /* 0x000000159b9b7210 */ /* 0x000fc60007fde0ff */
[----:B-1----:R-:W2:Y:S04]  /*32ff0*/  LDL.LU R237, [R1+0xcb8] ;  /* 0x000cb80001ed7983 */ /* 0x002ea80000300800 */
[----:B------:R-:W3:Y:S04]  /*33000*/  LDL.LU R21, [R1+0xcc8] ;  /* 0x000cc80001157983 */ /* 0x000ee80000300800 */
[----:B------:R1:W-:Y:S04]  /*33010*/  STL [R1+0xca4], R155 ;  /* 0x000ca49b01007387 */ /* 0x0003e80000100800 */
[----:B-1----:R-:W4:Y:S01]  /*33020*/  LDL.LU R155, [R1+0xc8c] ;  /* 0x000c8c00019b7983 */ /* 0x002f220000300800 */
[----:B---3--:R-:W-:-:S05]  /*33030*/  IMAD.X R21, R21, 0x1, R0, P1 ;  /* 0x0000000115157824 */ /* 0x008fca00008e0600 */
[----:B------:R1:W-:Y:S02]  /*33040*/  STL [R1+0xcc8], R21 ;  /* 0x000cc81501007387 */ /* 0x0003e40000100800 */
[----:B-1----:R-:W1:Y:S01]  /*33050*/  LDC R21, c[0x0][0x238] ;  /* 0x00008e00ff157b82 */ /* 0x002e620000000800 */
[----:B------:R-:W-:Y:S01]  /*33060*/  IADD3.X R153, R153, R0, RZ, P2, !PT ;  /* 0x0000000099997210 */ /* 0x000fe200017fe4ff */
[----:B--2---:R-:W-:Y:S02]  /*33070*/  IMAD.X R237, R237, 0x1, R0, P3 ;  /* 0x00000001eded7824 */ /* 0x004fe400018e0600 */
[----:B-1----:R-:W-:-:S04]  /*33080*/  IMAD.SHL.U32 R21, R21, 0x80, RZ ;  /* 0x0000008015157824 */ /* 0x002fc800078e00ff */
[----:B------:R-:W-:-:S05]  /*33090*/  IMAD.SHL.U32 R21, R21, 0x2, RZ ;  /* 0x0000000215157824 */ /* 0x000fca00078e00ff */
[-C--:B------:R-:W-:Y:S02]  /*330a0*/  IADD3 R241, P1, R241, R21.reuse, RZ ;  /* 0x00000015f1f17210 */ /* 0x080fe40007f3e0ff */
[----:B------:R-:W-:-:S03]  /*330b0*/  IADD3 R240, P2, R240, R21, RZ ;  /* 0x00000015f0f07210 */ /* 0x000fc60007f5e0ff */
[----:B------:R1:W-:Y:S01]  /*330c0*/  STL [R1+0xc9c], R241 ;  /* 0x000c9cf101007387 */ /* 0x0003e20000100800 */
[----:B----4-:R-:W-:-:S03]  /*330d0*/  IADD3 R155, P3, R155, R21, RZ ;  /* 0x000000159b9b7210 */ /* 0x010fc60007f7e0ff */
[----:B-1----:R-:W2:Y:S04]  /*330e0*/  LDL.LU R241, [R1+0xc84] ;  /* 0x000c840001f17983 */ /* 0x002ea80000300800 */
[----:B------:R1:W-:Y:S04]  /*330f0*/  STL [R1+0xcc0], R153 ;  /* 0x000cc09901007387 */ /* 0x0003e80000100800 */
[----:B------:R3:W-:Y:S04]  /*33100*/  STL [R1+0xc94], R240 ;  /* 0x000c94f001007387 */ /* 0x0007e80000100800 */
[----:B-1----:R-:W4:Y:S04]  /*33110*/  LDL.LU R153, [R1+0xca0] ;  /* 0x000ca00001997983 */ /* 0x002f280000300800 */
[----:B---3--:R-:W3:Y:S04]  /*33120*/  LDL.LU R240, [R1+0xc74] ;  /* 0x000c740001f07983 */ /* 0x008ee80000300800 */
[----:B------:R1:W-:Y:S04]  /*33130*/  STL [R1+0xcb8], R237 ;  /* 0x000cb8ed01007387 */ /* 0x0003e80000100800 */
[----:B-1----:R-:W3:Y:S04]  /*33140*/  LDL.LU R237, [R1+0xc98] ;  /* 0x000c980001ed7983 */ /* 0x002ee80000300800 */
[----:B------:R-:W2:Y:S04]  /*33150*/  LDL.LU R21, [R1+0xcb0] ;  /* 0x000cb00001157983 */ /* 0x000ea80000300800 */
[----:B------:R1:W-:Y:S04]  /*33160*/  STL [R1+0xc8c], R155 ;  /* 0x000c8c9b01007387 */ /* 0x0003e80000100800 */
[----:B-1----:R-:W3:Y:S01]  /*33170*/  LDL.LU R155, [R1+0xc6c] ;  /* 0x000c6c00019b7983 */ /* 0x002ee20000300800 */
[----:B--2---:R-:W-:-:S05]  /*33180*/  IMAD.X R21, R21, 0x1, R0, P4 ;  /* 0x0000000115157824 */ /* 0x004fca00020e0600 */
[----:B------:R1:W-:Y:S02]  /*33190*/  STL [R1+0xcb0], R21 ;  /* 0x000cb01501007387 */ /* 0x0003e40000100800 */
[----:B-1----:R-:W1:Y:S02]  /*331a0*/  LDC R21, c[0x0][0x238] ;  /* 0x00008e00ff157b82 */ /* 0x002e640000000800 */
[----:B-1----:R-:W-:-:S04]  /*331b0*/  IMAD.SHL.U32 R21, R21, 0x80, RZ ;  /* 0x0000008015157824 */ /* 0x002fc800078e00ff */
[----:B------:R-:W-:-:S05]  /*331c0*/  IMAD.SHL.U32 R21, R21, 0x2, RZ ;  /* 0x0000000215157824 */ /* 0x000fca00078e00ff */
[----:B------:R-:W-:Y:S02]  /*331d0*/  IADD3 R241, P4, R241, R21, RZ ;  /* 0x00000015f1f17210 */ /* 0x000fe40007f9e0ff */
        /* <DEDUP_REMOVED lines=8> */
[----:B------:R-:W-:-:S05]  /*33260*/  IADD3 R22, P5, R22, R21, RZ ;  /* 0x0000001516167210 */ /* 0x000fca0007fbe0ff */
[----:B------:R1:W-:Y:S04]  /*33270*/  STL [R1+0xc7c], R22 ;  /* 0x000c7c1601007387 */ /* 0x0003e80000100800 */
[----:B-1----:R-:W2:Y:S01]  /*33280*/  LDL.LU R22, [R1+0x195c] ;  /* 0x00195c0001167983 */ /* 0x002ea20000300800 */
[--C-:B----4-:R-:W-:Y:S01]  /*33290*/  IMAD.X R153, R153, 0x1, R0.reuse, P6 ;  /* 0x0000000199997824 */ /* 0x110fe200030e0600 */
[-C--:B---3--:R-:W-:Y:S01]  /*332a0*/  IADD3 R240, P6, R240, R21.reuse, RZ ;  /* 0x00000015f0f07210 */ /* 0x088fe20007fde0ff */
[--C-:B------:R-:W-:Y:S01]  /*332b0*/  IMAD.X R237, R237, 0x1, R0.reuse, P1 ;  /* 0x00000001eded7824 */ /* 0x100fe200008e0600 */
[----:B------:R-:W-:Y:S02]  /*332c0*/  IADD3 R155, P1, R155, R21, RZ ;  /* 0x000000159b9b7210 */ /* 0x000fe40007f3e0ff */
[----:B------:R-:W-:Y:S04]  /*332d0*/  STL [R1+0xca0], R153 ;  /* 0x000ca09901007387 */ /* 0x000fe80000100800 */
[----:B------:R1:W-:Y:S01]  /*332e0*/  STL [R1+0xc74], R240 ;  /* 0x000c74f001007387 */ /* 0x0003e20000100800 */
[----:B------:R-:W-:-:S03]  /*332f0*/  IMAD.X R241, R241, 0x1, R0, P2 ;  /* 0x00000001f1f17824 */ /* 0x000fc600010e0600 */
[----:B-1----:R-:W3:Y:S04]  /*33300*/  LDL.LU R240, [R1+0x1878] ;  /* 0x0018780001f07983 */ /* 0x002ee80000300800 */
[----:B------:R1:W-:Y:S04]  /*33310*/  STL [R1+0xc98], R237 ;  /* 0x000c98ed01007387 */ /* 0x0003e80000100800 */
[----:B-1----:R-:W4:Y:S04]  /*33320*/  LDL.LU R237, [R1+0xc80] ;  /* 0x000c800001ed7983 */ /* 0x002f280000300800 */
[----:B------:R1:W-:Y:S04]  /*33330*/  STL [R1+0xc6c], R155 ;  /* 0x000c6c9b01007387 */ /* 0x0003e80000100800 */
[----:B------:R-:W3:Y:S04]  /*33340*/  LDL.LU R153, [R1+0xc78] ;  /* 0x000c780001997983 */ /* 0x000ee80000300800 */
[----:B-1----:R-:W3:Y:S04]  /*33350*/  LDL.LU R155, [R1+0x1874] ;  /* 0x00187400019b7983 */ /* 0x002ee80000300800 */
[----:B------:R1:W-:Y:S04]  /*33360*/  STL [R1+0xc90], R241 ;  /* 0x000c90f101007387 */ /* 0x0003e80000100800 */
[----:B-1----:R-:W3:Y:S01]  /*33370*/  LDL.LU R241, [R1+0xc70] ;  /* 0x000c700001f17983 */ /* 0x002ee20000300800 */
[----:B--2---:R-:W-:-:S05]  /*33380*/  IADD3 R22, P2, R22, R21, RZ ;  /* 0x0000001516167210 */ /* 0x004fca0007f5e0ff */
[----:B------:R1:W-:Y:S04]  /*33390*/  STL [R1+0xc64], R22 ;  /* 0x000c641601007387 */ /* 0x0003e80000100800 */
[----:B-1----:R-:W2:Y:S04]  /*333a0*/  LDL.LU R22, [R1+0x1958] ;  /* 0x0019580001167983 */ /* 0x002ea80000300800 */
[----:B------:R-:W2:Y:S01]  /*333b0*/  LDL.LU R21, [R1+0x1460] ;  /* 0x0014600001157983 */ /* 0x000ea20000300800 */
[--C-:B----4-:R-:W-:Y:S02]  /*333c0*/  IMAD.X R237, R237, 0x1, R0.reuse, P4 ;  /* 0x00000001eded7824 */ /* 0x110fe400020e0600 */
[----:B---3--:R-:W-:-:S02]  /*333d0*/  IMAD.X R153, R153, 0x1, R0, P5 ;  /* 0x0000000199997824 */ /* 0x008fc400028e0600 */
[--C-:B------:R-:W-:Y:S02]  /*333e0*/  IMAD.X R241, R241, 0x1, R0.reuse, P6 ;  /* 0x00000001f1f17824 */ /* 0x100fe400030e0600 */
[----:B--2---:R-:W-:-:S05]  /*333f0*/  IMAD.X R22, R22, 0x1, R0, P3 ;  /* 0x0000000116167824 */ /* 0x004fca00018e0600 */
[----:B------:R1:W-:Y:S02]  /*33400*/  STL [R1+0xc88], R22 ;  /* 0x000c881601007387 */ /* 0x0003e40000100800 */
[----:B-1----:R-:W1:Y:S02]  /*33410*/  LDC R22, c[0x0][0x23c] ;  /* 0x00008f00ff167b82 */ /* 0x002e640000000800 */
[----:B-1----:R-:W-:-:S04]  /*33420*/  IMAD.SHL.U32 R22, R22, 0x80, RZ ;  /* 0x0000008016167824 */ /* 0x002fc800078e00ff */
[----:B------:R-:W-:-:S05]  /*33430*/  IMAD.SHL.U32 R22, R22, 0x2, RZ ;  /* 0x0000000216167824 */ /* 0x000fca00078e00ff */
[-C--:B------:R-:W-:Y:S02]  /*33440*/  IADD3 R240, P3, R240, R22.reuse, RZ ;  /* 0x00000016f0f07210 */ /* 0x080fe40007f7e0ff */
[-C--:B------:R-:W-:Y:S02]  /*33450*/  IADD3 R21, P4, R21, R22.reuse, RZ ;  /* 0x0000001615157210 */ /* 0x080fe40007f9e0ff */
[-C--:B------:R-:W-:Y:S01]  /*33460*/  IADD3 R155, P5, R155, R22.reuse, RZ ;  /* 0x000000169b9b7210 */ /* 0x080fe20007fbe0ff */
[----:B------:R1:W-:Y:S01]  /*33470*/  STL [R1+0x1878], R240 ;  /* 0x001878f001007387 */ /* 0x0003e20000100800 */
[----:B------:R-:W-:-:S03]  /*33480*/  IADD3 R2, P6, R2, R22, RZ ;  /* 0x0000001602027210 */ /* 0x000fc60007fde0ff */
[----:B-1----:R-:W2:Y:S04]  /*33490*/  LDL.LU R240, [R1+0xc68] ;  /* 0x000c680001f07983 */ /* 0x002ea80000300800 */
[----:B------:R1:W-:Y:S04]  /*334a0*/  STL [R1+0xc80], R237 ;  /* 0x000c80ed01007387 */ /* 0x0003e80000100800 */
[----:B-1----:R-:W3:Y:S04]  /*334b0*/  LDL.LU R237, [R1+0x186c] ;  /* 0x00186c0001ed7983 */ /* 0x002ee80000300800 */
[----:B------:R-:W-:Y:S04]  /*334c0*/  STL [R1+0x1460], R21 ;  /* 0x0014601501007387 */ /* 0x000fe80000100800 */
[----:B------:R1:W-:Y:S04]  /*334d0*/  STL [R1+0x1874], R155 ;  /* 0x0018749b01007387 */ /* 0x0003e80000100800 */
[----:B------:R-:W-:Y:S04]  /*334e0*/  STL [R1+0xc78], R153 ;  /* 0x000c789901007387 */ /* 0x000fe80000100800 */
[----:B-1----:R-:W4:Y:S04]  /*334f0*/  LDL.LU R155, [R1+0x1868] ;  /* 0x00186800019b7983 */ /* 0x002f280000300800 */
[----:B------:R1:W-:Y:S04]  /*33500*/  STL [R1+0xc70], R241 ;  /* 0x000c70f101007387 */ /* 0x0003e80000100800 */
[----:B-1----:R-:W4:Y:S04]  /*33510*/  LDL.LU R241, [R1+0x1464] ;  /* 0x0014640001f17983 */ /* 0x002f280000300800 */
[----:B------:R1:W-:Y:S04]  /*33520*/  STL [R1+0x1870], R2 ;  /* 0x0018700201007387 */ /* 0x0003e80000100800 */
[----:B-1----:R-:W4:Y:S04]  /*33530*/  LDL.LU R2, [R1+0x1954] ;  /* 0x0019540001027983 */ /* 0x002f280000300800 */
[----:B------:R-:W4:Y:S04]  /*33540*/  LDL.LU R21, [R1+0x1864] ;  /* 0x0018640001157983 */ /* 0x000f280000300800 */
[----:B------:R-:W4:Y:S01]  /*33550*/  LDL.LU R153, [R1+0xc5c] ;  /* 0x000c5c0001997983 */ /* 0x000f220000300800 */
[----:B--2---:R-:W-:-:S05]  /*33560*/  IMAD.X R240, R240, 0x1, R0, P1 ;  /* 0x00000001f0f07824 */ /* 0x004fca00008e0600 */
[----:B------:R1:W-:Y:S01]  /*33570*/  STL [R1+0xc68], R240 ;  /* 0x000c68f001007387 */ /* 0x0003e20000100800 */
[----:B---3--:R-:W-:-:S05]  /*33580*/  IADD3 R237, P1, R237, R22, RZ ;  /* 0x00000016eded7210 */ /* 0x008fca0007f3e0ff */
[----:B------:R-:W-:Y:S04]  /*33590*/  STL [R1+0x186c], R237 ;  /* 0x00186ced01007387 */ /* 0x000fe80000100800 */
[----:B-1----:R-:W2:Y:S01]  /*335a0*/  LDL.LU R240, [R1+0x1860] ;  /* 0x0018600001f07983 */ /* 0x002ea20000300800 */
[----:B----4-:R-:W-:-:S05]  /*335b0*/  IMAD.X R2, R2, 0x1, R0, P2 ;  /* 0x0000000102027824 */ /* 0x010fca00010e0600 */
[----:B------:R1:W-:Y:S04]  /*335c0*/  STL [R1+0xc60], R2 ;  /* 0x000c600201007387 */ /* 0x0003e80000100800 */
[----:B-1----:R-:W3:Y:S04]  /*335d0*/  LDL.LU R2, [R1+0x1950] ;  /* 0x0019500001027983 */ /* 0x002ee80000300800 */
[----:B------:R-:W4:Y:S01]  /*335e0*/  LDL.LU R237, [R1+0x145c] ;  /* 0x00145c0001ed7983 */ /* 0x000f220000300800 */
[----:B------:R-:W-:-:S05]  /*335f0*/  IADD3 R155, P2, R155, R22, RZ ;  /* 0x000000169b9b7210 */ /* 0x000fca0007f5e0ff */
[----:B------:R1:W-:Y:S04]  /*33600*/  STL [R1+0x1868], R155 ;  /* 0x0018689b01007387 */ /* 0x0003e80000100800 */
[----:B-1----:R-:W4:Y:S01]  /*33610*/  LDL.LU R155, [R1+0x1858] ;  /* 0x00185800019b7983 */ /* 0x002f220000300800 */
[--C-:B---3--:R-:W-:Y:S01]  /*33620*/  IMAD.X R241, R241, 0x1, R2.reuse, P3 ;  /* 0x00000001f1f17824 */ /* 0x108fe200018e0602 */
[-C--:B------:R-:W-:Y:S01]  /*33630*/  IADD3 R21, P3, R21, R22.reuse, RZ ;  /* 0x0000001615157210 */ /* 0x080fe20007f7e0ff */
[--C-:B------:R-:W-:Y:S01]  /*33640*/  IMAD.X R153, R153, 0x1, R2.reuse, P4 ;  /* 0x0000000199997824 */ /* 0x100fe200020e0602 */
[----:B--2---:R-:W-:Y:S02]  /*33650*/  IADD3 R240, P4, R240, R22, RZ ;  /* 0x00000016f0f07210 */ /* 0x004fe40007f9e0ff */
[----:B------:R1:W-:Y:S01]  /*33660*/  STL [R1+0x1464], R241 ;  /* 0x001464f101007387 */ /* 0x0003e20000100800 */
[----:B----4-:R-:W-:-:S03]  /*33670*/  IMAD.X R237, R237, 0x1, R2, P5 ;  /* 0x00000001eded7824 */ /* 0x010fc600028e0602 */
[----:B-1----:R-:W2:Y:S04]  /*33680*/  LDL.LU R241, [R1+0x1458] ;  /* 0x0014580001f17983 */ /* 0x002ea80000300800 */
[----:B------:R1:W-:Y:S04]  /*33690*/  STL [R1+0x1864], R21 ;  /* 0x0018641501007387 */ /* 0x0003e80000100800 */
[----:B-1----:R-:W3:Y:S04]  /*336a0*/  LDL.LU R21, [R1+0x1850] ;  /* 0x0018500001157983 */ /* 0x002ee80000300800 */
[----:B------:R1:W-:Y:S04]  /*336b0*/  STL [R1+0xc5c], R153 ;  /* 0x000c5c9901007387 */ /* 0x0003e80000100800 */
[----:B-1----:R-:W4:Y:S04]  /*336c0*/  LDL.LU R153, [R1+0x1454] ;  /* 0x0014540001997983 */ /* 0x002f280000300800 */
[----:B------:R1:W-:Y:S04]  /*336d0*/  STL [R1+0x1860], R240 ;  /* 0x001860f001007387 */ /* 0x0003e80000100800 */
[----:B-1----:R-:W4:Y:S04]  /*336e0*/  LDL.LU R240, [R1+0x1848] ;  /* 0x0018480001f07983 */ /* 0x002f280000300800 */
[----:B------:R1:W-:Y:S04]  /*336f0*/  STL [R1+0x145c], R237 ;  /* 0x00145ced01007387 */ /* 0x0003e80000100800 */
[----:B-1----:R-:W4:Y:S01]  /*33700*/  LDL.LU R237, [R1+0x1450] ;  /* 0x0014500001ed7983 */ /* 0x002f220000300800 */
[----:B------:R-:W-:-:S05]  /*33710*/  IADD3 R155, P5, R155, R22, RZ ;  /* 0x000000169b9b7210 */ /* 0x000fca0007fbe0ff */
[----:B------:R1:W-:Y:S04]  /*33720*/  STL [R1+0x1858], R155 ;  /* 0x0018589b01007387 */ /* 0x0003e80000100800 */
[----:B-1----:R-:W4:Y:S01]  /*33730*/  LDL.LU R155, [R1+0x1840] ;  /* 0x00184000019b7983 */ /* 0x002f220000300800 */
        /* <DEDUP_REMOVED lines=10> */
[----:B------:R1:W-:Y:S01]  /*337e0*/  STL [R1+0x1848], R240 ;  /* 0x001848f001007387 */ /* 0x0003e20000100800 */
[----:B------:R-:W-:-:S03]  /*337f0*/  IMAD.X R237, R237, 0x1, R2, P2 ;  /* 0x00000001eded7824 */ /* 0x000fc600010e0602 */
        /* <DEDUP_REMOVED lines=179> */
[----:B------:R-:W-:-:S03]  /*34330*/  IADD3.X R237, R237, R2, RZ, P2, !PT ;  /* 0x00000002eded7210 */ /* 0x000fc600017fe4ff */
        /* <DEDUP_REMOVED lines=829> */
[----:B------:R1:W-:Y:S02]  /*37710*/  STL [R1+0xb1c], R237 ;  /* 0x000b1ced01007387 */ /* 0x0003e40000100800 */
[----:B-1----:R-:W-:Y:S02]  /*37720*/  IMAD.MOV.U32 R237, RZ, RZ, R4 ;  /* 0x000000ffffed7224 */ /* 0x002fe400078e0004 */
[----:B------:R-:W-:Y:S02]  /*37730*/  IMAD.MOV.U32 R4, RZ, RZ, R5 ;  /* 0x000000ffff047224 */ /* 0x000fe400078e0005 */
[----:B------:R-:W-:-:S02]  /*37740*/  IMAD.MOV.U32 R5, RZ, RZ, R6 ;  /* 0x000000ffff057224 */ /* 0x000fc400078e0006 */
[----:B------:R-:W4:Y:S01]  /*37750*/  LDL.LU R6, [R1+0xb04] ;  /* 0x000b040001067983 */ /* 0x000f220000300800 */
        /* <DEDUP_REMOVED lines=13> */
[----:B------:R1:W-:Y:S04]  /*37830*/  STL [R1+0xae0], R240 ;  /* 0x000ae0f001007387 */ /* 0x0003e80000100800 */
[----:B-1----:R-:W4:Y:S01]  /*37840*/  LDL.LU R240, [R1+0xac8] ;  /* 0x000ac80001f07983 */ /* 0x002f220000300800 */
[----:B------:R-:W-:-:S05]  /*37850*/  IMAD.X R6, R6, 0x1, R2, P5 ;  /* 0x0000000106067824 */ /* 0x000fca00028e0602 */
[----:B------:R1:W-:Y:S02]  /*37860*/  STL [R1+0xb04], R6 ;  /* 0x000b040601007387 */ /* 0x0003e40000100800 */
[----:B-1----:R-:W-:Y:S02]  /*37870*/  IMAD.MOV.U32 R6, RZ, RZ, R7 ;  /* 0x000000ffff067224 */ /* 0x002fe400078e0007 */
        /* <DEDUP_REMOVED lines=14> */
[----:B------:R1:W-:Y:S02]  /*37960*/  STL [R1+0xac8], R240 ;  /* 0x000ac8f001007387 */ /* 0x0003e40000100800 */
[----:B-1----:R-:W-:Y:S02]  /*37970*/  IMAD.MOV.U32 R240, RZ, RZ, R237 ;  /* 0x000000fffff07224 */ /* 0x002fe400078e00ed */
[----:B------:R-:W-:Y:S02]  /*37980*/  IMAD.MOV.U32 R237, RZ, RZ, R4 ;  /* 0x000000ffffed7224 */ /* 0x000fe400078e0004 */
[----:B------:R-:W-:-:S02]  /*37990*/  IMAD.MOV.U32 R4, RZ, RZ, R5 ;  /* 0x000000ffff047224 */ /* 0x000fc400078e0005 */
[----:B------:R-:W-:Y:S01]  /*379a0*/  IMAD.X R7, R7, 0x1, R2, P2 ;  /* 0x0000000107077824 */ /* 0x000fe200010e0602 */
[----:B------:R-:W4:Y:S04]  /*379b0*/  LDL.LU R5, [R1+0xab0] ;  /* 0x000ab00001057983 */ /* 0x000f280000300800 */
        /* <DEDUP_REMOVED lines=18> */
[----:B------:R-:W-:Y:S01]  /*37ae0*/  IMAD.X R3, R3, 0x1, R2, P5 ;  /* 0x0000000103037824 */ /* 0x000fe200028e0602 */
[----:B------:R-:W4:Y:S04]  /*37af0*/  LDL.LU R6, [R1+0xa98] ;  /* 0x000a980001067983 */ /* 0x000f280000300800 */
[----:B------:R1:W-:Y:S02]  /*37b00*/  STL [R1+0xad4], R3 ;  /* 0x000ad40301007387 */ /* 0x0003e40000100800 */
[----:B-1----:R-:W-:-:S02]  /*37b10*/  IMAD.MOV.U32 R3, RZ, RZ, R16 ;  /* 0x000000ffff037224 */ /* 0x002fc400078e0010 */
        /* <DEDUP_REMOVED lines=11> */
[----:B------:R1:W-:Y:S04]  /*37bd0*/  STL [R1+0xac4], R153 ;  /* 0x000ac49901007387 */ /* 0x0003e80000100800 */
[----:B-1----:R-:W4:Y:S01]  /*37be0*/  LDL.LU R153, [R1+0xaac] ;  /* 0x000aac0001997983 */ /* 0x002f220000300800 */
[----:B------:R-:W-:-:S05]  /*37bf0*/  IADD3 R6, P1, R6, R22, RZ ;  /* 0x0000001606067210 */ /* 0x000fca0007f3e0ff */
[----:B------:R1:W-:Y:S02]  /*37c00*/  STL [R1+0xa98], R6 ;  /* 0x000a980601007387 */ /* 0x0003e40000100800 */
[----:B-1----:R-:W-:Y:S02]  /*37c10*/  IMAD.MOV.U32 R6, RZ, RZ, R7 ;  /* 0x000000ffff067224 */ /* 0x002fe400078e0007 */
[----:B------:R-:W-:Y:S01]  /*37c20*/  IMAD.X R16, R16, 0x1, R2, P2 ;  /* 0x0000000110107824 */ /* 0x000fe200010e0602 */
[----:B------:R-:W4:Y:S04]  /*37c30*/  LDL.LU R7, [R1+0xa80] ;  /* 0x000a800001077983 */ /* 0x000f280000300800 */
[----:B------:R1:W-:Y:S04]  /*37c40*/  STL [R1+0xabc], R16 ;  /* 0x000abc1001007387 */ /* 0x0003e80000100800 */
[----:B-1----:R-:W4:Y:S01]  /*37c50*/  LDL.LU R16, [R1+0xaa4] ;  /* 0x000aa40001107983 */ /* 0x002f220000300800 */
[----:B------:R-:W-:-:S05]  /*37c60*/  IADD3 R155, P2, R155, R22, RZ ;  /* 0x000000169b9b7210 */ /* 0x000fca0007f5e0ff */
[----:B------:R1:W-:Y:S04]  /*37c70*/  STL [R1+0xa90], R155 ;  /* 0x000a909b01007387 */ /* 0x0003e80000100800 */
[----:B-1----:R-:W4:Y:S01]  /*37c80*/  LDL.LU R155, [R1+0xa78] ;  /* 0x000a7800019b7983 */ /* 0x002f220000300800 */
[----:B--2---:R-:W-:-:S05]  /*37c90*/  IADD3.X R241, R241, R2, RZ, P3, !PT ;  /* 0x00000002f1f17210 */ /* 0x004fca0001ffe4ff */
        /* <DEDUP_REMOVED lines=9> */
[----:B------:R1:W-:Y:S01]  /*37d30*/  STL [R1+0xa80], R7 ;  /* 0x000a800701007387 */ /* 0x0003e20000100800 */
[----:B------:R-:W-:Y:S02]  /*37d40*/  IMAD.X R16, R16, 0x1, R2, P5 ;  /* 0x0000000110107824 */ /* 0x000fe400028e0602 */
[----:B-1----:R-:W-:Y:S02]  /*37d50*/  IMAD.MOV.U32 R7, RZ, RZ, R3 ;  /* 0x000000ffff077224 */ /* 0x002fe400078e0003 */
[----:B------:R-:W4:Y:S04]  /*37d60*/  LDL.LU R3, [R1+0xa68] ;  /* 0x000a680001037983 */ /* 0x000f280000300800 */
[----:B------:R1:W-:Y:S02]  /*37d70*/  STL [R1+0xaa4], R16 ;  /* 0x000aa41001007387 */ /* 0x0003e40000100800 */
[----:B-1----:R-:W-:-:S02]  /*37d80*/  IMAD.MOV.U32 R16, RZ, RZ, R18 ;  /* 0x000000ffff107224 */ /* 0x002fc400078e0012 */
[----:B------:R-:W-:Y:S02]  /*37d90*/  IMAD.MOV.U32 R18, RZ, RZ, R9 ;  /* 0x000000ffff127224 */ /* 0x000fe400078e0009 */
        /* <DEDUP_REMOVED lines=15> */
[----:B------:R-:W-:-:S03]  /*37e90*/  IMAD.X R9, R9, 0x1, R2, P2 ;  /* 0x0000000109097824 */ /* 0x000fc600010e0602 */
[----:B-1----:R-:W4:Y:S04]  /*37ea0*/  LDL.LU R3, [R1+0xa50] ;  /* 0x000a500001037983 */ /* 0x002f280000300800 */
        /* <DEDUP_REMOVED lines=25> */
[----:B--2---:R-:W-:-:S05]  /*38040*/  IMAD.X R241, R241, 0x1, R2, P6 ;  /* 0x00000001f1f17824 */ /* 0x004fca00030e0602 */
[----:B------:R1:W-:Y:S01]  /*38050*/  STL [R1+0xa6c], R241 ;  /* 0x000a6cf101007387 */ /* 0x0003e20000100800 */
[----:B---3--:R-:W-:Y:S01]  /*38060*/  IADD3 R21, P6, R21, R22, RZ ;  /* 0x0000001615157210 */ /* 0x008fe20007fde0ff */
[----:B-1----:R-:W-:Y:S02]  /*38070*/  IMAD.MOV.U32 R241, RZ, RZ, R240 ;  /* 0x000000fffff17224 */ /* 0x002fe400078e00f0 */
[----:B------:R-:W-:Y:S02]  /*38080*/  IMAD.MOV.U32 R240, RZ, RZ, R4 ;  /* 0x000000fffff07224 */ /* 0x000fe400078e0004 */
[----:B------:R-:W2:Y:S04]  /*38090*/  LDL.LU R4, [R1+0xa54] ;  /* 0x000a540001047983 */ /* 0x000ea80000300800 */
        /* <DEDUP_REMOVED lines=25> */
[----:B------:R1:W-:Y:S04]  /*38230*/  STL [R1+0xa20], R18 ;  /* 0x000a201201007387 */ /* 0x0003e80000100800 */
[----:B-1----:R-:W4:Y:S01]  /*38240*/  LDL.LU R18, [R1+0xa2c] ;  /* 0x000a2c0001127983 */ /* 0x002f220000300800 */
[----:B------:R-:W-:-:S05]  /*38250*/  IMAD.X R23, R23, 0x1, R2, P5 ;  /* 0x0000000117177824 */ /* 0x000fca00028e0602 */
[----:B------:R1:W-:Y:S04]  /*38260*/  STL [R1+0xa44], R23 ;  /* 0x000a441701007387 */ /* 0x0003e80000100800 */
[----:B-1----:R-:W4:Y:S01]  /*38270*/  LDL.LU R23, [R1+0xa00] ;  /* 0x000a000001177983 */ /* 0x002f220000300800 */
[----:B------:R-:W-:Y:S01]  /*38280*/  IADD3 R236, P5, R236, R22, RZ ;  /* 0x00000016ecec7210 */ /* 0x000fe20007fbe0ff */
[----:B------:R-:W-:-:S04]  /*38290*/  IMAD.X R155, R155, 0x1, R2, P6 ;  /* 0x000000019b9b7824 */ /* 0x000fc800030e0602 */
[----:B------:R1:W-:Y:S04]  /*382a0*/  STL [R1+0xa18], R236 ;  /* 0x000a18ec01007387 */ /* 0x0003e80000100800 */
[----:B-1----:R0:W5:Y:S04]  /*382b0*/  LDL.LU R236, [R1+0x194c] ;  /* 0x00194c0001ec7983 */ /* 0x0021680000300800 */
[----:B------:R1:W-:Y:S02]  /*382c0*/  STL [R1+0xa3c], R155 ;  /* 0x000a3c9b01007387 */ /* 0x0003e40000100800 */
[----:B-1----:R-:W-:-:S02]  /*382d0*/  IMAD.MOV.U32 R155, RZ, RZ, R241 ;  /* 0x000000ffff9b7224 */ /* 0x002fc400078e00f1 */
        /* <DEDUP_REMOVED lines=8> */
[----:B------:R1:W-:Y:S04]  /*38360*/  STL [R1+0xa08], R153 ;  /* 0x000a089901007387 */ /* 0x0003e80000100800 */
[----:B-1----:R-:W4:Y:S01]  /*38370*/  LDL.LU R153, [R1+0x9e8] ;  /* 0x0009e80001997983 */ /* 0x002f220000300800 */
[----:B------:R-:W-:-:S05]  /*38380*/  IMAD.X R18, R18, 0x1, R2, P2 ;  /* 0x0000000112127824 */ /* 0x000fca00010e0602 */
[----:B------:R1:W-:Y:S02]  /*38390*/  STL [R1+0xa2c], R18 ;  /* 0x000a2c1201007387 */ /* 0x0003e40000100800 */
[----:B-1----:R-:W-:Y:S01]  /*383a0*/  IMAD.MOV.U32 R18, RZ, RZ, R19 ;  /* 0x000000ffff127224 */ /* 0x002fe200078e0013 */
[----:B------:R-:W-:Y:S01]  /*383b0*/  IADD3 R23, P2, R23, R22, RZ ;  /* 0x0000001617177210 */ /* 0x000fe20007f5e0ff */
[----:B------:R-:W2:Y:S04]  /*383c0*/  LDL.LU R19, [R1+0xa0c] ;  /* 0x000a0c0001137983 */ /* 0x000ea80000300800 */
[----:B------:R-:W3:Y:S04]  /*383d0*/  LDL.LU R22, [R1+0xa24] ;  /* 0x000a240001167983 */ /* 0x000ee80000300800 */
[----:B------:R1:W-:Y:S04]  /*383e0*/  STL [R1+0xa00], R23 ;  /* 0x000a001701007387 */ /* 0x0003e80000100800 */
[----:B-1----:R-:W4:Y:S01]  /*383f0*/  LDL.LU R23, [R1+0x9e0] ;  /* 0x0009e00001177983 */ /* 0x002f220000300800 */
[----:B------:R-:W-:-:S02]  /*38400*/  IMAD.X R155, R155, 0x1, R2, P1 ;  /* 0x000000019b9b7824 */ /* 0x000fc400008e0602 */
[--C-:B------:R-:W-:Y:S02]  /*38410*/  IMAD.X R241, R241, 0x1, R2.reuse, P4 ;  /* 0x00000001f1f17824 */ /* 0x100fe400020e0602 */
[----:B---3--:R-:W-:-:S05]  /*38420*/  IMAD.X R22, R22, 0x1, R2, P3 ;  /* 0x0000000116167824 */ /* 0x008fca00018e0602 */
[----:B------:R1:W-:Y:S02]  /*38430*/  STL [R1+0xa24], R22 ;  /* 0x000a241601007387 */ /* 0x0003e40000100800 */
[----:B-1----:R-:W1:Y:S01]  /*38440*/  LDC R22, c[0x0][0x23c] ;  /* 0x00008f00ff167b82 */ /* 0x002e620000000800 */
[--C-:B------:R-:W-:Y:S02]  /*38450*/  IMAD.X R21, R21, 0x1, R2.reuse, P5 ;  /* 0x0000000115157824 */ /* 0x100fe400028e0602 */
[----:B--2---:R-:W-:Y:S02]  /*38460*/  IMAD.X R19, R19, 0x1, R2, P6 ;  /* 0x0000000113137824 */ /* 0x004fe400030e0602 */
[----:B-1----:R-:W-:-:S04]  /*38470*/  IMAD.SHL.U32 R22, R22, 0x80, RZ ;  /* 0x0000008016167824 */ /* 0x002fc800078e00ff */
[----:B------:R-:W-:-:S05]  /*38480*/  IMAD.SHL.U32 R22, R22, 0x2, RZ ;  /* 0x0000000216167824 */ /* 0x000fca00078e00ff */
[-C--:B------:R-:W-:Y:S02]  /*38490*/  IADD3 R237, P3, R237, R22.reuse, RZ ;  /* 0x00000016eded7210 */ /* 0x080fe40007f7e0ff */
[-C--:B------:R-:W-:Y:S02]  /*384a0*/  IADD3 R4, P4, R4, R22.reuse, RZ ;  /* 0x0000001604047210 */ /* 0x080fe40007f9e0ff */
[-C--:B----4-:R-:W-:Y:S01]  /*384b0*/  IADD3 R153, P5, R153, R22.reuse, RZ ;  /* 0x0000001699997210 */ /* 0x090fe20007fbe0ff */
[----:B------:R1:W-:Y:S01]  /*384c0*/  STL [R1+0x9f8], R237 ;  /* 0x0009f8ed01007387 */ /* 0x0003e20000100800 */
[----:B------:R-:W-:-:S03]  /*384d0*/  IADD3 R23, P6, R23, R22, RZ ;  /* 0x0000001617177210 */ /* 0x000fc60007fde0ff */
[----:B-1----:R0:W5:Y:S04]  /*384e0*/  LDL.LU R237, [R1+0x1948] ;  /* 0x0019480001ed7983 */ /* 0x0021680000300800 */
[----:B------:R1:W-:Y:S01]  /*384f0*/  STL [R1+0xa1c], R241 ;  /* 0x000a1cf101007387 */ /* 0x0003e20000100800 */
[----:B------:R-:W-:-:S03]  /*38500*/  IADD3 R240, P1, R240, R22, RZ ;  /* 0x00000016f0f07210 */ /* 0x000fc60007f3e0ff */
        /* <DEDUP_REMOVED lines=14> */
[----:B-1----:R0:W5:Y:S04]  /*385f0*/  LDL.LU R240, [R1+0x1944] ;  /* 0x0019440001f07983 */ /* 0x0021680000300800 */
[----:B------:R-:W2:Y:S02]  /*38600*/  LDL.LU R22, [R1+0x9fc] ;  /* 0x0009fc0001167983 */ /* 0x000ea40000300800 */
[----:B--2---:R-:W-:-:S05]  /*38610*/  IMAD.X R22, R22, 0x1, R2, P2 ;  /* 0x0000000116167824 */ /* 0x004fca00010e0602 */
[----:B------:R1:W-:Y:S02]  /*38620*/  STL [R1+0x9fc], R22 ;  /* 0x0009fc1601007387 */ /* 0x0003e40000100800 */
[----:B-1----:R-:W1:Y:S02]  /*38630*/  LDC R22, c[0x0][0x23c] ;  /* 0x00008f00ff167b82 */ /* 0x002e640000000800 */
[----:B-1----:R-:W-:-:S04]  /*38640*/  IMAD.SHL.U32 R22, R22, 0x80, RZ ;  /* 0x0000008016167824 */ /* 0x002fc800078e00ff */
[----:B------:R-:W-:-:S05]  /*38650*/  IMAD.SHL.U32 R22, R22, 0x2, RZ ;  /* 0x0000000216167824 */ /* 0x000fca00078e00ff */
[----:B------:R-:W-:Y:S01]  /*38660*/  IADD3 R241, P2, R241, R22, RZ ;  /* 0x00000016f1f17210 */ /* 0x000fe20007f5e0ff */
[----:B------:R-:W-:-:S04]  /*38670*/  IMAD.MOV.U32 R22, RZ, RZ, R6 ;  /* 0x000000ffff167224 */ /* 0x000fc800078e0006 */
[----:B------:R-:W-:Y:S01]  /*38680*/  IMAD.X R22, R22, 0x1, R2, P3 ;  /* 0x0000000116167824 */ /* 0x000fe200018e0602 */
[----:B------:R1:W-:Y:S04]  /*38690*/  STL [R1+0x9d0], R241 ;  /* 0x0009d0f101007387 */ /* 0x0003e80000100800 */
[----:B-1----:R0:W5:Y:S04]  /*386a0*/  LDL.LU R241, [R1+0x1940] ;  /* 0x0019400001f17983 */ /* 0x0021680000300800 */
[----:B------:R-:W2:Y:S04]  /*386b0*/  LDL.LU R6, [R1+0x9a0] ;  /* 0x0009a00001067983 */ /* 0x000ea80000300800 */
[----:B------:R1:W-:Y:S02]  /*386c0*/  STL [R1+0x9f4], R22 ;  /* 0x0009f41601007387 */ /* 0x0003e40000100800 */
[----:B-1----:R-:W1:Y:S02]  /*386d0*/  LDC R22, c[0x0][0x23c] ;  /* 0x00008f00ff167b82 */ /* 0x002e640000000800 */
[----:B-1----:R-:W-:-:S04]  /*386e0*/  IMAD.SHL.U32 R22, R22, 0x80, RZ ;  /* 0x0000008016167824 */ /* 0x002fc800078e00ff */
[----:B------:R-:W-:-:S05]  /*386f0*/  IMAD.SHL.U32 R22, R22, 0x2, RZ ;  /* 0x0000000216167824 */ /* 0x000fca00078e00ff */
[----:B---3--:R-:W-:-:S05]  /*38700*/  IADD3 R4, P3, R4, R22, RZ ;  /* 0x0000001604047210 */ /* 0x008fca0007f7e0ff */
[----:B------:R1:W-:Y:S04]  /*38710*/  STL [R1+0x9c8], R4 ;  /* 0x0009c80401007387 */ /* 0x0003e80000100800 */
[----:B-1----:R0:W5:Y:S04]  /*38720*/  LDL.LU R4, [R1+0x193c] ;  /* 0x00193c0001047983 */ /* 0x0021680000300800 */
[----:B------:R-:W3:Y:S01]  /*38730*/  LDL.LU R22, [R1+0x9ec] ;  /* 0x0009ec0001167983 */ /* 0x000ee20000300800 */
[--C-:B----4-:R-:W-:Y:S02]  /*38740*/  IMAD.X R153, R153, 0x1, R2.reuse, P5 ;  /* 0x0000000199997824 */ /* 0x110fe400028e0602 */
[----:B------:R-:W-:-:S02]  /*38750*/  IMAD.X R23, R23, 0x1, R2, P6 ;  /* 0x0000000117177824 */ /* 0x000fc400030e0602 */
[--C-:B------:R-:W-:Y:S02]  /*38760*/  IMAD.X R13, R13, 0x1, R2.reuse, P1 ;  /* 0x000000010d0d7824 */ /* 0x100fe400008e0602 */
[----:B---3--:R-:W-:-:S05]  /*38770*/  IMAD.X R22, R22, 0x1, R2, P4 ;  /* 0x0000000116167824 */ /* 0x008fca00020e0602 */
[----:B------:R1:W-:Y:S02]  /*38780*/  STL [R1+0x9ec], R22 ;  /* 0x0009ec1601007387 */ /* 0x0003e40000100800 */
[----:B-1----:R-:W1:Y:S02]  /*38790*/  LDC R22, c[0x0][0x23c] ;  /* 0x00008f00ff167b82 */ /* 0x002e640000000800 */
[----:B-1----:R-:W-:-:S04]  /*387a0*/  IMAD.SHL.U32 R22, R22, 0x80, RZ ;  /* 0x0000008016167824 */ /* 0x002fc800078e00ff */
[----:B------:R-:W-:-:S05]  /*387b0*/  IMAD.SHL.U32 R22, R22, 0x2, RZ ;  /* 0x0000000216167824 */ /* 0x000fca00078e00ff */
[-C--:B------:R-:W-:Y:S02]  /*387c0*/  IADD3 R21, P4, R21, R22.reuse, RZ ;  /* 0x0000001615157210 */ /* 0x080fe40007f9e0ff */
[----:B------:R-:W-:-:S03]  /*387d0*/  IADD3 R19, P5, R19, R22, RZ ;  /* 0x0000001613137210 */ /* 0x000fc60007fbe0ff */
[----:B------:R1:W-:Y:S01]  /*387e0*/  STL [R1+0x9c0], R21 ;  /* 0x0009c01501007387 */ /* 0x0003e20000100800 */
[-C--:B------:R-:W-:Y:S01]  /*387f0*/  IADD3 R155, P6, R155, R22.reuse, RZ ;  /* 0x000000169b9b7210 */ /* 0x080fe20007fde0ff */
[----:B-1----:R-:W-:Y:S02]  /*38800*/  IMAD.MOV.U32 R21, RZ, RZ, R9 ;  /* 0x000000ffff157224 */ /* 0x002fe400078e0009 */
[----:B------:R-:W3:Y:S04]  /*38810*/  LDL.LU R9, [R1+0x980] ;  /* 0x0009800001097983 */ /* 0x000ee80000300800 */
[----:B------:R1:W-:Y:S01]  /*38820*/  STL [R1+0x9e4], R153 ;  /* 0x0009e49901007387 */ /* 0x0003e20000100800 */
[----:B------:R-:W-:Y:S01]  /*38830*/  IADD3 R5, P1, R5, R22, RZ ;  /* 0x0000001605057210 */ /* 0x000fe20007f3e0ff */
[----:B-1----:R-:W-:-:S02]  /*38840*/  IMAD.MOV.U32 R153, RZ, RZ, R18 ;  /* 0x000000ffff997224 */ /* 0x002fc400078e0012 */
[----:B------:R-:W4:Y:S04]  /*38850*/  LDL.LU R18, [R1+0x978] ;  /* 0x0009780001127983 */ /* 0x000f280000300800 */
[----:B------:R1:W-:Y:S04]  /*38860*/  STL [R1+0x9b8], R19 ;  /* 0x0009b81301007387 */ /* 0x0003e80000100800 */
[----:B-1----:R-:W4:Y:S04]  /*38870*/  LDL.LU R19, [R1+0x970] ;  /* 0x0009700001137983 */ /* 0x002f280000300800 */
[----:B------:R1:W-:Y:S04]  /*38880*/  STL [R1+0x9dc], R23 ;  /* 0x0009dc1701007387 */ /* 0x0003e80000100800 */
[----:B-1----:R-:W4:Y:S04]  /*38890*/  LDL.LU R23, [R1+0x968] ;  /* 0x0009680001177983 */ /* 0x002f280000300800 */
[----:B------:R1:W-:Y:S02]  /*388a0*/  STL [R1+0x9b0], R155 ;  /* 0x0009b09b01007387 */ /* 0x0003e40000100800 */
[----:B-1----:R-:W-:-:S02]  /*388b0*/  IMAD.MOV.U32 R155, RZ, RZ, R17 ;  /* 0x000000ffff9b7224 */ /* 0x002fc400078e0011 */
[----:B------:R-:W4:Y:S04]  /*388c0*/  LDL.LU R17, [R1+0x960] ;  /* 0x0009600001117983 */ /* 0x000f280000300800 */
        /* <DEDUP_REMOVED lines=10> */
[----:B------:R-:W-:Y:S02]  /*38970*/  IADD3 R6, P2, R6, R22, RZ ;  /* 0x0000001606067210 */ /* 0x000fe40007f5e0ff */
[----:B------:R-:W-:-:S05]  /*38980*/  MOV R22, R156 ;  /* 0x0000009c00167202 */ /* 0x000fca0000000f00 */
        /* <DEDUP_REMOVED lines=8> */
[----:B------:R-:W-:-:S05]  /*38a10*/  IADD3 R7, P3, R7, R22, RZ ;  /* 0x0000001607077210 */ /* 0x000fca0007f7e0ff */
[----:B------:R1:W-:Y:S04]  /*38a20*/  STL [R1+0x998], R7 ;  /* 0x0009980701007387 */ /* 0x0003e80000100800 */
[----:B-1----:R0:W5:Y:S04]  /*38a30*/  LDL.LU R7, [R1+0x1930] ;  /* 0x0019300001077983 */ /* 0x0021680000300800 */
[----:B------:R-:W3:Y:S01]  /*38a40*/  LDL.LU R22, [R1+0x9bc] ;  /* 0x0009bc0001167983 */ /* 0x000ee20000300800 */
        /* <DEDUP_REMOVED lines=8> */
[----:B------:R1:W-:Y:S04]  /*38ad0*/  STL [R1+0x990], R16 ;  /* 0x0009901001007387 */ /* 0x0003e80000100800 */
[----:B-1----:R-:W3:Y:S04]  /*38ae0*/  LDL.LU R16, [R1+0x192c] ;  /* 0x00192c0001107983 */ /* 0x002ee80000300800 */
[----:B------:R1:W-:Y:S04]  /*38af0*/  STL [R1+0x9b4], R12 ;  /* 0x0009b40c01007387 */ /* 0x0003e80000100800 */
[----:B-1----:R-:W3:Y:S04]  /*38b00*/  LDL.LU R12, [R1+0x940] ;  /* 0x00094000010c7983 */ /* 0x002ee80000300800 */
[----:B------:R1:W-:Y:S04]  /*38b10*/  STL [R1+0x988], R3 ;  /* 0x0009880301007387 */ /* 0x0003e80000100800 */
[----:B-1----:R-:W3:Y:S04]  /*38b20*/  LDL.LU R3, [R1+0x1928] ;  /* 0x0019280001037983 */ /* 0x002ee80000300800 */
[----:B------:R-:W4:Y:S02]  /*38b30*/  LDL.LU R22, [R1+0x9ac] ;  /* 0x0009ac0001167983 */ /* 0x000f240000300800 */
[----:B----4-:R-:W-:-:S05]  /*38b40*/  IMAD.X R22, R22, 0x1, R2, P6 ;  /* 0x0000000116167824 */ /* 0x010fca00030e0602 */
[----:B------:R1:W-:Y:S02]  /*38b50*/  STL [R1+0x9ac], R22 ;  /* 0x0009ac1601007387 */ /* 0x0003e40000100800 */
[----:B-1----:R-:W1:Y:S02]  /*38b60*/  LDC R22, c[0x0][0x23c] ;  /* 0x00008f00ff167b82 */ /* 0x002e640000000800 */
[----:B-1----:R-:W-:-:S04]  /*38b70*/  IMAD.SHL.U32 R22, R22, 0x80, RZ ;  /* 0x0000008016167824 */ /* 0x002fc800078e00ff */
[----:B------:R-:W-:-:S05]  /*38b80*/  IMAD.SHL.U32 R22, R22, 0x2, RZ ;  /* 0x0000000216167824 */ /* 0x000fca00078e00ff */
[----:B------:R-:W-:-:S05]  /*38b90*/  IADD3 R9, P6, R9, R22, RZ ;  /* 0x0000001609097210 */ /* 0x000fca0007fde0ff */
[----:B------:R1:W-:Y:S04]  /*38ba0*/  STL [R1+0x980], R9 ;  /* 0x0009800901007387 */ /* 0x0003e80000100800 */
[----:B-1----:R-:W4:Y:S04]  /*38bb0*/  LDL.LU R9, [R1+0x1924] ;  /* 0x0019240001097983 */ /* 0x002f280000300800 */
[----:B------:R-:W2:Y:S02]  /*38bc0*/  LDL.LU R22, [R1+0x9a4] ;  /* 0x0009a40001167983 */ /* 0x000ea40000300800 */
[----:B--2---:R-:W-:-:S05]  /*38bd0*/  IMAD.X R22, R22, 0x1, R2, P1 ;  /* 0x0000000116167824 */ /* 0x004fca00008e0602 */
[----:B------:R1:W-:Y:S02]  /*38be0*/  STL [R1+0x9a4], R22 ;  /* 0x0009a41601007387 */ /* 0x0003e40000100800 */
[----:B-1----:R-:W1:Y:S02]  /*38bf0*/  LDC R22, c[0x0][0x23c] ;  /* 0x00008f00ff167b82 */ /* 0x002e640000000800 */
[----:B-1----:R-:W-:-:S04]  /*38c00*/  IMAD.SHL.U32 R22, R22, 0x80, RZ ;  /* 0x0000008016167824 */ /* 0x002fc800078e00ff */
[----:B------:R-:W-:-:S05]  /*38c10*/  IMAD.SHL.U32 R22, R22, 0x2, RZ ;  /* 0x0000000216167824 */ /* 0x000fca00078e00ff */
[----:B------:R-:W-:-:S05]  /*38c20*/  IADD3 R18, P1, R18, R22, RZ ;  /* 0x0000001612127210 */ /* 0x000fca0007f3e0ff */
[----:B------:R1:W-:Y:S04]  /*38c30*/  STL [R1+0x978], R18 ;  /* 0x0009781201007387 */ /* 0x0003e80000100800 */
[----:B-1----:R-:W2:Y:S04]  /*38c40*/  LDL.LU R18, [R1+0x1920] ;  /* 0x0019200001127983 */ /* 0x002ea80000300800 */
[----:B------:R-:W3:Y:S02]  /*38c50*/  LDL.LU R22, [R1+0x99c] ;  /* 0x00099c0001167983 */ /* 0x000ee40000300800 */
[----:B---3--:R-:W-:-:S05]  /*38c60*/  IMAD.X R22, R22, 0x1, R2, P2 ;  /* 0x0000000116167824 */ /* 0x008fca00010e0602 */
[----:B------:R1:W-:Y:S02]  /*38c70*/  STL [R1+0x99c], R22 ;  /* 0x00099c1601007387 */ /* 0x0003e40000100800 */
[----:B-1----:R-:W1:Y:S02]  /*38c80*/  LDC R22, c[0x0][0x23c] ;  /* 0x00008f00ff167b82 */ /* 0x002e640000000800 */
[----:B-1----:R-:W-:-:S04]  /*38c90*/  IMAD.SHL.U32 R22, R22, 0x80, RZ ;  /* 0x0000008016167824 */ /* 0x002fc800078e00ff */
[----:B------:R-:W-:-:S05]  /*38ca0*/  IMAD.SHL.U32 R22, R22, 0x2, RZ ;  /* 0x0000000216167824 */ /* 0x000fca00078e00ff */
[----:B------:R-:W-:-:S05]  /*38cb0*/  IADD3 R19, P2, R19, R22, RZ ;  /* 0x0000001613137210 */ /* 0x000fca0007f5e0ff */
        /* <DEDUP_REMOVED lines=8> */
[----:B------:R-:W-:Y:S02]  /*38d40*/  IADD3 R23, P3, R23, R22, RZ ;  /* 0x0000001617177210 */ /* 0x000fe40007f7e0ff */
[----:B------:R-:W4:Y:S04]  /*38d50*/  LDL.LU R22, [R1+0x98c] ;  /* 0x00098c0001167983 */ /* 0x000f280000300800 */
[----:B------:R1:W-:Y:S04]  /*38d60*/  STL [R1+0x968], R23 ;  /* 0x0009681701007387 */ /* 0x0003e80000100800 */
[----:B-1----:R-:W2:Y:S01]  /*38d70*/  LDL.LU R23, [R1+0x918] ;  /* 0x0009180001177983 */ /* 0x002ea20000300800 */
[----:B----4-:R-:W-:-:S05]  /*38d80*/  IMAD.X R22, R22, 0x1, R2, P4 ;  /* 0x0000000116167824 */ /* 0x010fca00020e0602 */
[----:B------:R1:W-:Y:S02]  /*38d90*/  STL [R1+0x98c], R22 ;  /* 0x00098c1601007387 */ /* 0x0003e40000100800 */
[----:B-1----:R-:W1:Y:S02]  /*38da0*/  LDC R22, c[0x0][0x23c] ;  /* 0x00008f00ff167b82 */ /* 0x002e640000000800 */
[----:B-1----:R-:W-:-:S04]  /*38db0*/  IMAD.SHL.U32 R22, R22, 0x80, RZ ;  /* 0x0000008016167824 */ /* 0x002fc800078e00ff */
[----:B------:R-:W-:-:S05]  /*38dc0*/  IMAD.SHL.U32 R22, R22, 0x2, RZ ;  /* 0x0000000216167824 */ /* 0x000fca00078e00ff */
[----:B------:R-:W-:-:S05]  /*38dd0*/  IADD3 R17, P4, R17, R22, RZ ;  /* 0x0000001611117210 */ /* 0x000fca0007f9e0ff */
[----:B------:R1:W-:Y:S04]  /*38de0*/  STL [R1+0x960], R17 ;  /* 0x0009601101007387 */ /* 0x0003e80000100800 */
[----:B-1----:R-:W4:Y:S01]  /*38df0*/  LDL.LU R17, [R1+0x1918] ;  /* 0x0019180001117983 */ /* 0x002f220000300800 */
[--C-:B------:R-:W-:Y:S02]  /*38e00*/  IMAD.X R13, R13, 0x1, R2.reuse, P5 ;  /* 0x000000010d0d7824 */ /* 0x100fe400028e0602 */
[--C-:B------:R-:W-:Y:S01]  /*38e10*/  IMAD.X R156, R156, 0x1, R2.reuse, P6 ;  /* 0x000000019c9c7824 */ /* 0x100fe200030e0602 */
[-C--:B---3--:R-:W-:Y:S02]  /*38e20*/  IADD3 R19, P6, R19, R22.reuse, RZ ;  /* 0x0000001613137210 */ /* 0x088fe40007fde0ff */
[----:B------:R1:W-:Y:S01]  /*38e30*/  STL [R1+0x984], R13 ;  /* 0x0009840d01007387 */ /* 0x0003e20000100800 */
[----:B------:R-:W-:Y:S01]  /*38e40*/  IMAD.X R15, R15, 0x1, R2, P1 ;  /* 0x000000010f0f7824 */ /* 0x000fe200008e0602 */
[----:B------:R-:W-:-:S02]  /*38e50*/  IADD3 R8, P1, R8, R22, RZ ;  /* 0x0000001608087210 */ /* 0x000fc40007f3e0ff */
[----:B-1----:R-:W3:Y:S01]  /*38e60*/  LDL.LU R13, [R1+0x908] ;  /* 0x00090800010d7983 */ /* 0x002ee20000300800 */
[----:B----4-:R-:W-:-:S05]  /*38e70*/  IADD3 R17, P5, R17, R22, RZ ;  /* 0x0000001611117210 */ /* 0x010fca0007fbe0ff */
        /* <DEDUP_REMOVED lines=9> */
[----:B-1----:R-:W3:Y:S04]  /*38f10*/  LDL.LU R8, [R1+0x1914] ;  /* 0x0019140001087983 */ /* 0x002ee80000300800 */
        /* <DEDUP_REMOVED lines=18> */
[----:B------:R-:W-:Y:S01]  /*39040*/  IMAD.X R21, R21, 0x1, R2, P4 ;  /* 0x0000000115157824 */ /* 0x000fe200020e0602 */
[----:B------:R-:W-:-:S05]  /*39050*/  IADD3 R10, P4, R10, R22, RZ ;  /* 0x000000160a0a7210 */ /* 0x000fca0007f9e0ff */
[----:B------:R1:W-:Y:S04]  /*39060*/  STL [R1+0x930], R10 ;  /* 0x0009300a01007387 */ /* 0x0003e80000100800 */
[----:B-1----:R-:W3:Y:S04]  /*39070*/  LDL.LU R10, [R1+0x8c8] ;  /* 0x0008c800010a7983 */ /* 0x002ee80000300800 */
[----:B------:R-:W-:Y:S01]  /*39080*/  STL [R1+0x95c], R21 ;  /* 0x00095c1501007387 */ /* 0x000fe20000100800 */
[----:B----4-:R-:W-:Y:S01]  /*39090*/  IMAD.X R11, R11, 0x1, R2, P5 ;  /* 0x000000010b0b7824 */ /* 0x010fe200028e0602 */
[----:B------:R-:W-:Y:S01]  /*390a0*/  IADD3 R153, P5, R153, R22, RZ ;  /* 0x0000001699997210 */ /* 0x000fe20007fbe0ff */
[----:B--2---:R-:W-:-:S03]  /*390b0*/  IMAD.MOV.U32 R22, RZ, RZ, R12 ;  /* 0x000000ffff167224 */ /* 0x004fc600078e000c */
[----:B------:R1:W-:Y:S01]  /*390c0*/  STL [R1+0x954], R11 ;  /* 0x0009540b01007387 */ /* 0x0003e20000100800 */
[----:B------:R-:W-:-:S03]  /*390d0*/  IMAD.X R22, R22, 0x1, R2, P6 ;  /* 0x0000000116167824 */ /* 0x000fc600030e0602 */
[----:B-1----:R-:W2:Y:S04]  /*390e0*/  LDL.LU R11, [R1+0x8c0] ;  /* 0x0008c000010b7983 */ /* 0x002ea80000300800 */
[----:B------:R-:W4:Y:S04]  /*390f0*/  LDL.LU R12, [R1+0x8b8] ;  /* 0x0008b800010c7983 */ /* 0x000f280000300800 */
[----:B------:R-:W4:Y:S04]  /*39100*/  LDL.LU R21, [R1+0x8dc] ;  /* 0x0008dc0001157983 */ /* 0x000f280000300800 */
[----:B------:R1:W-:Y:S04]  /*39110*/  STL [R1+0x928], R153 ;  /* 0x0009289901007387 */ /* 0x0003e80000100800 */
[----:B-1----:R-:W4:Y:S04]  /*39120*/  LDL.LU R153, [R1+0x8b0] ;  /* 0x0008b00001997983 */ /* 0x002f280000300800 */
[----:B------:R1:W-:Y:S02]  /*39130*/  STL [R1+0x94c], R22 ;  /* 0x00094c1601007387 */ /* 0x0003e40000100800 */
[----:B-1----:R-:W1:Y:S02]  /*39140*/  LDC R22, c[0x0][0x23c] ;  /* 0x00008f00ff167b82 */ /* 0x002e640000000800 */
[----:B-1----:R-:W-:-:S04]  /*39150*/  IMAD.SHL.U32 R22, R22, 0x80, RZ ;  /* 0x0000008016167824 */ /* 0x002fc800078e00ff */
[----:B------:R-:W-:-:S05]  /*39160*/  IMAD.SHL.U32 R22, R22, 0x2, RZ ;  /* 0x0000000216167824 */ /* 0x000fca00078e00ff */
[----:B------:R-:W-:-:S05]  /*39170*/  IADD3 R14, P6, R14, R22, RZ ;  /* 0x000000160e0e7210 */ /* 0x000fca0007fde0ff */
[----:B------:R1:W-:Y:S04]  /*39180*/  STL [R1+0x920], R14 ;  /* 0x0009200e01007387 */ /* 0x0003e80000100800 */
[----:B-1----:R-:W4:Y:S04]  /*39190*/  LDL.LU R14, [R1+0x1908] ;  /* 0x00190800010e7983 */ /* 0x002f280000300800 */
[----:B------:R-:W3:Y:S02]  /*391a0*/  LDL.LU R22, [R1+0x944] ;  /* 0x0009440001167983 */ /* 0x000ee40000300800 */
[----:B---3--:R-:W-:-:S05]  /*391b0*/  IMAD.X R22, R22, 0x1, R2, P1 ;  /* 0x0000000116167824 */ /* 0x008fca00008e0602 */
        /* <DEDUP_REMOVED lines=8> */
[----:B-1----:R-:W3:Y:S04]  /*39240*/  LDL.LU R23, [R1+0x1904] ;  /* 0x0019040001177983 */ /* 0x002ee80000300800 */
[----:B------:R-:W3:Y:S04]  /*39250*/  LDL.LU R155, [R1+0x8c4] ;  /* 0x0008c400019b7983 */ /* 0x000ee80000300800 */
        /* <DEDUP_REMOVED lines=35> */
[----:B----4-:R-:W-:-:S05]  /*39490*/  IADD3.X R22, R22, R2, RZ, P6, !PT ;  /* 0x0000000216167210 */ /* 0x010fca00037fe4ff */
        /* <DEDUP_REMOVED lines=22> */
[----:B----4-:R-:W-:-:S05]  /*39600*/  IADD3 R19, P2, R19, R22, RZ ;  /* 0x0000001613137210 */ /* 0x010fca0007f5e0ff */
        /* <DEDUP_REMOVED lines=10> */
[----:B-1----:R0:W5:Y:S04]  /*396b0*/  LDL.LU R8, [R1+0x18e4] ;  /* 0x0018e40001087983 */ /* 0x0021680000300800 */
        /* <DEDUP_REMOVED lines=9> */
[----:B------:R-:W4:Y:S01]  /*39750*/  LDL.LU R22, [R1+0x8f4] ;  /* 0x0008f40001167983 */ /* 0x000f220000300800 */
[----:B------:R-:W-:Y:S02]  /*39760*/  WARPGROUP.DEPBAR.LE gsb0, 0x0 ;  /* 0x00008000000079c5 */ /* 0x000fe40000010000 */
[----:B------:R-:W-:Y:S01]  /*39770*/  WARPGROUP.ARRIVE ;  /* 0x00000000000079c5 */ /* 0x000fe20000000000 */
[----:B------:R-:W-:Y:S01]  /*39780*/  UMOV UR38, UR10 ;  /* 0x0000000a00267c82 */ /* 0x000fe20008000000 */
[----:B------:R-:W-:-:S04]  /*39790*/  UMOV UR39, UR11 ;  /* 0x0000000b00277c82 */ /* 0x000fc80008000000 */
[----:B------:R-:W-:Y:S01]  /*397a0*/  HGMMA.64x256x16.F32.BF16 R24, gdesc[UR36].tnspA, R24, gsb0 ;  /* 0x23e00000241879f0 */ /* 0x000fe20008001818 */
        /* <DEDUP_REMOVED lines=28> */
[--C-:B------:R-:W-:Y:S02]  /*39970*/  IMAD.X R21, R21, 0x1, R2.reuse, P2 ;  /* 0x0000000115157824 */ /* 0x100fe400010e0602 */
[--C-:B------:R-:W-:Y:S02]  /*39980*/  IMAD.X R13, R13, 0x1, R2.reuse, P3 ;  /* 0x000000010d0d7824 */ /* 0x100fe400018e0602 */
[--C-:B------:R-:W-:Y:S01]  /*39990*/  IMAD.X R18, R18, 0x1, R2.reuse, P4 ;  /* 0x0000000112127824 */ /* 0x100fe200020e0602 */
[----:B------:R-:W-:Y:S01]  /*399a0*/  UMOV UR50, UR22 ;  /* 0x0000001600327c82 */ /* 0x000fe20008000000 */
[----:B------:R-:W-:Y:S01]  /*399b0*/  UMOV UR51, UR23 ;  /* 0x0000001700337c82 */ /* 0x000fe20008000000 */
[----:B----4-:R-:W-:-:S05]  /*399c0*/  IMAD.X R22, R22, 0x1, R2, P1 ;  /* 0x0000000116167824 */ /* 0x010fca00008e0602 */
[----:B------:R1:W-:Y:S02]  /*399d0*/  STL [R1+0x8e4], R22 ;  /* 0x0008e41601007387 */ /* 0x0003e40000100800 */
[----:B-1----:R-:W1:Y:S02]  /*399e0*/  LDC R22, c[0x0][0x23c] ;  /* 0x00008f00ff167b82 */ /* 0x002e640000000800 */
[----:B-1----:R-:W-:-:S04]  /*399f0*/  IMAD.SHL.U32 R22, R22, 0x80, RZ ;  /* 0x0000008016167824 */ /* 0x002fc800078e00ff */
[----:B------:R-:W-:-:S05]  /*39a00*/  IMAD.SHL.U32 R22, R22, 0x2, RZ ;  /* 0x0000000216167824 */ /* 0x000fca00078e00ff */
[-C--:B------:R-:W-:Y:S02]  /*39a10*/  IADD3 R12, P1, R12, R22.reuse, RZ ;  /* 0x000000160c0c7210 */ /* 0x080fe40007f3e0ff */
[-C--:B------:R-:W-:Y:S02]  /*39a20*/  IADD3 R153, P2, R153, R22.reuse, RZ ;  /* 0x0000001699997210 */ /* 0x080fe40007f5e0ff */
[-C--:B---3--:R-:W-:Y:S01]  /*39a30*/  IADD3 R15, P3, R15, R22.reuse, RZ ;  /* 0x000000160f0f7210 */ /* 0x088fe20007f7e0ff */
[----:B------:R1:W-:Y:S01]  /*39a40*/  STL [R1+0x8b8], R12 ;  /* 0x0008b80c01007387 */ /* 0x0003e20000100800 */
[----:B------:R-:W-:-:S03]  /*39a50*/  IADD3 R17, P4, R17, R22, RZ ;  /* 0x0000001611117210 */ /* 0x000fc60007f9e0ff */
[----:B-1----:R0:W5:Y:S04]  /*39a60*/  LDL.LU R12, [R1+0x18d4] ;  /* 0x0018d400010c7983 */ /* 0x0021680000300800 */
[----:B------:R-:W-:Y:S04]  /*39a70*/  STL [R1+0x8dc], R21 ;  /* 0x0008dc1501007387 */ /* 0x000fe80000100800 */
[----:B------:R1:W-:Y:S01]  /*39a80*/  STL [R1+0x8d4], R13 ;  /* 0x0008d40d01007387 */ /* 0x0003e20000100800 */
[----:B------:R-:W-:Y:S02]  /*39a90*/  WARPGROUP.DEPBAR.LE gsb0, 0x0 ;  /* 0x00008000000079c5 */ /* 0x000fe40000010000 */
[----:B------:R-:W-:Y:S01]  /*39aa0*/  UMOV UR54, UR26 ;  /* 0x0000001a00367c82 */ /* 0x000fe20008000000 */
[----:B------:R-:W-:Y:S01]  /*39ab0*/  UMOV UR55, UR27 ;  /* 0x0000001b00377c82 */ /* 0x000fe20008000000 */
[----:B------:R-:W-:-:S02]  /*39ac0*/  IMAD.X R155, R155, 0x1, R2, P5 ;  /* 0x000000019b9b7824 */ /* 0x000fc400028e0602 */
[--C-:B--2---:R-:W-:Y:S02]  /*39ad0*/  IMAD.X R19, R19, 0x1, R2.reuse, P3 ;  /* 0x0000000113137824 */ /* 0x104fe400018e0602 */
[----:B------:R-:W-:Y:S01]  /*39ae0*/  IMAD.X R156, R156, 0x1, R2, P4 ;  /* 0x000000019c9c7824 */ /* 0x000fe200020e0602 */
[----:B------:R-:W-:Y:S01]  /*39af0*/  UMOV UR58, UR30 ;  /* 0x0000001e003a7c82 */ /* 0x000fe20008000000 */
[----:B------:R-:W-:Y:S01]  /*39b00*/  UMOV UR59, UR31 ;  /* 0x0000001f003b7c82 */ /* 0x000fe20008000000 */
[----:B-1----:R0:W5:Y:S04]  /*39b10*/  LDL.LU R13, [R1+0x18d0] ;  /* 0x0018d000010d7983 */ /* 0x0021680000300800 */
[----:B------:R-:W-:Y:S04]  /*39b20*/  STL [R1+0x8b0], R153 ;  /* 0x0008b09901007387 */ /* 0x000fe80000100800 */
[----:B------:R1:W-:Y:S01]  /*39b30*/  STL [R1+0x8a8], R15 ;  /* 0x0008a80f01007387 */ /* 0x0003e20000100800 */
[----:B------:R-:W2:Y:S03]  /*39b40*/  LDC R21, c[0x0][0x238] ;  /* 0x00008e00ff157b82 */ /* 0x000ea60000000800 */
[----:B-1----:R-:W3:Y:S04]  /*39b50*/  LDL.LU R15, [R1+0x18cc] ;  /* 0x0018cc00010f7983 */ /* 0x002ee80000300800 */
[----:B------:R1:W-:Y:S04]  /*39b60*/  STL [R1+0x8cc], R18 ;  /* 0x0008cc1201007387 */ /* 0x0003e80000100800 */
[----:B-1----:R-:W4:Y:S04]  /*39b70*/  LDL.LU R18, [R1+0x18c8] ;  /* 0x0018c80001127983 */ /* 0x002f280000300800 */
[----:B------:R1:W-:Y:S04]  /*39b80*/  STL [R1+0x8a0], R17 ;  /* 0x0008a01101007387 */ /* 0x0003e80000100800 */
[----:B-1----:R-:W2:Y:S01]  /*39b90*/  LDL.LU R17, [R1+0x18c4] ;  /* 0x0018c40001117983 */ /* 0x002ea20000300800 */
[----:B------:R-:W-:-:S06]  /*39ba0*/  WARPGROUP.ARRIVE ;  /* 0x00000000000079c5 */ /* 0x000fcc0000000000 */
[----:B------:R-:W-:Y:S01]  /*39bb0*/  HGMMA.64x256x16.F32.BF16 R24, gdesc[UR48].tnspA, R24, gsb0 ;  /* 0x23e00000301879f0 */ /* 0x000fe20008001818 */
[----:B------:R-:W-:-:S05]  /*39bc0*/  IADD3 R14, P5, R14, R22, RZ ;  /* 0x000000160e0e7210 */ /* 0x000fca0007fbe0ff */
[----:B------:R1:W-:Y:S01]  /*39bd0*/  STL [R1+0x898], R14 ;  /* 0x0008980e01007387 */ /* 0x0003e20000100800 */
[----:B------:R-:W-:-:S03]  /*39be0*/  IMAD.X R23, R23, 0x1, R2, P5 ;  /* 0x0000000117177824 */ /* 0x000fc600028e0602 */
[----:B-1----:R0:W5:Y:S04]  /*39bf0*/  LDL.LU R14, [R1+0x18c0] ;  /* 0x0018c000010e7983 */ /* 0x0021680000300800 */
[----:B------:R-:W-:Y:S01]  /*39c00*/  STL [R1+0x8c4], R155 ;  /* 0x0008c49b01007387 */ /* 0x000fe20000100800 */
[----:B------:R-:W-:Y:S02]  /*39c10*/  WARPGROUP.DEPBAR.LE gsb0, 0x0 ;  /* 0x00008000000079c5 */ /* 0x000fe40000010000 */
[----:B------:R-:W-:-:S11]  /*39c20*/  WARPGROUP.ARRIVE ;  /* 0x00000000000079c5 */ /* 0x000fd60000000000 */
[----:B------:R-:W-:Y:S01]  /*39c30*/  HGMMA.64x256x16.F32.BF16 R24, gdesc[UR52].tnspA, R24, gsb0 ;  /* 0x23e00000341879f0 */ /* 0x000fe20008001818 */
[----:B---3--:R-:W-:Y:S01]  /*39c40*/  IMAD.X R15, R15, 0x1, R2, P6 ;  /* 0x000000010f0f7824 */ /* 0x008fe200030e0602 */
[----:B------:R-:W-:-:S04]  /*39c50*/  IADD3 R16, P6, R16, R22, RZ ;  /* 0x0000001610107210 */ /* 0x000fc80007fde0ff */
[----:B------:R1:W-:Y:S01]  /*39c60*/  STL [R1+0x8bc], R15 ;  /* 0x0008bc0f01007387 */ /* 0x0003e20000100800 */
[----:B----4-:R-:W-:-:S03]  /*39c70*/  IMAD.X R18, R18, 0x1, R2, P2 ;  /* 0x0000000112127824 */ /* 0x010fc600010e0602 */
[----:B-1----:R0:W5:Y:S04]  /*39c80*/  LDL.LU R15, [R1+0x18bc] ;  /* 0x0018bc00010f7983 */ /* 0x0021680000300800 */
[----:B------:R1:W-:Y:S01]  /*39c90*/  STL [R1+0x890], R16 ;  /* 0x0008901001007387 */ /* 0x0003e20000100800 */
[----:B--2---:R-:W-:-:S03]  /*39ca0*/  IMAD.X R17, R17, 0x1, R2, P1 ;  /* 0x0000000111117824 */ /* 0x004fc600008e0602 */
[----:B-1----:R0:W5:Y:S04]  /*39cb0*/  LDL.LU R16, [R1+0x18b8] ;  /* 0x0018b80001107983 */ /* 0x0021680000300800 */
[----:B------:R1:W-:Y:S01]  /*39cc0*/  STL [R1+0x8b4], R17 ;  /* 0x0008b41101007387 */ /* 0x0003e20000100800 */
[----:B------:R-:W-:-:S03]  /*39cd0*/  IMAD.X R3, R3, 0x1, R2, P6 ;  /* 0x0000000103037824 */ /* 0x000fc600030e0602 */
[----:B-1----:R0:W5:Y:S04]  /*39ce0*/  LDL.LU R17, [R1+0x18b4] ;  /* 0x0018b40001117983 */ /* 0x0021680000300800 */
[----:B------:R1:W-:Y:S04]  /*39cf0*/  STL [R1+0x8ac], R18 ;  /* 0x0008ac1201007387 */ /* 0x0003e80000100800 */
        /* <DEDUP_REMOVED lines=8> */
[----:B-1----:R0:W5:Y:S01]  /*39d80*/  LDL.LU R3, [R1+0x18a0] ;  /* 0x0018a00001037983 */ /* 0x0021620000300800 */
[----:B------:R-:W-:-:S02]  /*39d90*/  WARPGROUP.DEPBAR.LE gsb0, 0x0 ;  /* 0x00008000000079c5 */ /* 0x000fc40000010000 */
[----:B------:R-:W-:-:S06]  /*39da0*/  WARPGROUP.ARRIVE ;  /* 0x00000000000079c5 */ /* 0x000fcc0000000000 */
[----:B------:R-:W-:Y:S01]  /*39db0*/  HGMMA.64x256x16.F32.BF16 R24, gdesc[UR56].tnspA, R24, gsb0 ;  /* 0x23e00000381879f0 */ /* 0x000fe20008001818 */
[----:B------:R-:W-:Y:S02]  /*39dc0*/  IMAD.SHL.U32 R21, R21, 0x80, RZ ;  /* 0x0000008015157824 */ /* 0x000fe400078e00ff */
[----:B------:R-:W-:Y:S02]  /*39dd0*/  IMAD.MOV.U32 R155, RZ, RZ, R154 ;  /* 0x000000ffff9b7224 */ /* 0x000fe400078e009a */
[----:B------:R-:W-:Y:S02]  /*39de0*/  IMAD.MOV.U32 R153, RZ, RZ, R152 ;  /* 0x000000ffff997224 */ /* 0x000fe400078e0098 */
[----:B------:R-:W-:Y:S02]  /*39df0*/  IMAD.MOV.U32 R154, RZ, RZ, R20 ;  /* 0x000000ffff9a7224 */ /* 0x000fe400078e0014 */
[----:B------:R-:W-:Y:S02]  /*39e00*/  IMAD.SHL.U32 R21, R21, 0x2, RZ ;  /* 0x0000000215157824 */ /* 0x000fe400078e00ff */
[----:B------:R-:W-:Y:S01]  /*39e10*/  IMAD.MOV.U32 R152, RZ, RZ, R157 ;  /* 0x000000ffff987224 */ /* 0x000fe200078e009d */
[----:B------:R-:W-:-:S02]  /*39e20*/  WARPGROUP.DEPBAR.LE gsb0, 0x0 ;  /* 0x00008000000079c5 */ /* 0x000fc40000010000 */
[----:B0-----:R-:W-:Y:S05]  /*39e30*/  @P0 BRA `(.L_x_1) ;  /* 0xfffffdfc00340947 */ /* 0x001fea000383ffff */
[----:B------:R-:W2:Y:S04]  /*39e40*/  LDL.LU R20, [R1+0x1cc] ;  /* 0x0001cc0001147983 */ /* 0x000ea80000300800 */
[----:B------:R-:W3:Y:S04]  /*39e50*/  LDL.LU R154, [R1+0x5f0] ;  /* 0x0005f000019a7983 */ /* 0x000ee80000300800 */
[----:B------:R-:W4:Y:S04]  /*39e60*/  LDL.LU R155, [R1+0x3ec] ;  /* 0x0003ec00019b7983 */ /* 0x000f280000300800 */
[----:B------:R-:W4:Y:S04]  /*39e70*/  LDL.LU R152, [R1+0x3e4] ;  /* 0x0003e40001987983 */ /* 0x000f280000300800 */
[----:B------:R-:W2:Y:S04]  /*39e80*/  LDL.LU R153, [R1+0x1ec] ;  /* 0x0001ec0001997983 */ /* 0x000ea80000300800 */
[----:B------:R-:W2:Y:S04]  /*39e90*/  LDL.LU R2, [R1+0x5ec] ;  /* 0x0005ec0001027983 */ /* 0x000ea80000300800 */
[----:B------:R-:W3:Y:S04]  /*39ea0*/  LDL.LU R22, [R1+0x1e4] ;  /* 0x0001e40001167983 */ /* 0x000ee80000300800 */
[----:B------:R-:W3:Y:S04]  /*39eb0*/  LDL.LU R0, [R1+0x5e4] ;  /* 0x0005e40001007983 */ /* 0x000ee80000300800 */
[----:B------:R-:W4:Y:S04]  /*39ec0*/  LDL.LU R21, [R1+0x3e8] ;  /* 0x0003e80001157983 */ /* 0x000f280000300800 */
[----:B-----5:R-:W4:Y:S04]  /*39ed0*/  LDL.LU R19, [R1+0x3e0] ;  /* 0x0003e00001137983 */ /* 0x020f280000300800 */
        /* <DEDUP_REMOVED lines=16> */
[----:B------:R0:W-:Y:S04]  /*39fe0*/  STL [R1+0x1a48], R172 ;  /* 0x001a48ac01007387 */ /* 0x0001e80000100800 */
[----:B0-----:R-:W4:Y:S04]  /*39ff0*/  LDL.LU R172, [R1+0x1f0] ;  /* 0x0001f00001ac7983 */ /* 0x001f280000300800 */
        /* <DEDUP_REMOVED lines=35> */
[----:B------:R-:W-:Y:S01]  /*3a230*/  STL [R1+0x19e0], R89 ;  /* 0x0019e05901007387 */ /* 0x000fe20000100800 */
[----:B--2---:R-:W-:-:S03]  /*3a240*/  F2FP.BF16.F32.PACK_AB R2, R153, R2 ;  /* 0x000000029902723e */ /* 0x004fc600000010ff */
[----:B------:R-:W-:Y:S04]  /*3a250*/  STL [R1+0x19dc], R90 ;  /* 0x0019dc5a01007387 */ /* 0x000fe80000100800 */
[----:B------:R-:W-:Y:S01]  /*3a260*/  STL [R1+0x19d8], R88 ;  /* 0x0019d85801007387 */ /* 0x000fe20000100800 */
[----:B---3--:R-:W-:-:S03]  /*3a270*/  F2FP.BF16.F32.PACK_AB R0, R22, R0 ;  /* 0x000000001600723e */ /* 0x008fc600000010ff */
        /* <DEDUP_REMOVED lines=70> */
[----:B------:R4:W-:Y:S04]  /*3a6e0*/  STL [R1+0x18bc], R24 ;  /* 0x0018bc1801007387 */ /* 0x0009e80000100800 */
[----:B------:R-:W-:Y:S04]  /*3a6f0*/  STL [R1+0x18b8], R244 ;  /* 0x0018b8f401007387 */ /* 0x000fe80000100800 */
[----:B------:R-:W-:Y:S01]  /*3a700*/  STL [R1+0x18b4], R245 ;  /* 0x0018b4f501007387 */ /* 0x000fe20000100800 */
[----:B----4-:R-:W-:-:S03]  /*3a710*/  F2FP.BF16.F32.PACK_AB R24, R149, R166 ;  /* 0x000000a69518723e */ /* 0x010fc600000010ff */
[----:B------:R-:W-:Y:S04]  /*3a720*/  STL [R1+0x18b0], R158 ;  /* 0x0018b09e01007387 */ /* 0x000fe80000100800 */
[----:B------:R-:W-:Y:S04]  /*3a730*/  STL [R1+0x18ac], R159 ;  /* 0x0018ac9f01007387 */ /* 0x000fe80000100800 */
[----:B------:R-:W-:Y:S04]  /*3a740*/  STL [R1+0x18a8], R156 ;  /* 0x0018a89c01007387 */ /* 0x000fe80000100800 */
[----:B------:R0:W-:Y:S04]  /*3a750*/  STL [R1+0x18a4], R23 ;  /* 0x0018a41701007387 */ /* 0x0001e80000100800 */
[----:B------:R1:W-:Y:S01]  /*3a760*/  STL [R1+0x18a0], R3 ;  /* 0x0018a00301007387 */ /* 0x0003e20000100800 */
[----:B0-----:R-:W-:-:S02]  /*3a770*/  F2FP.BF16.F32.PACK_AB R23, R102, R167 ;  /* 0x000000a76617723e */ /* 0x001fc400000010ff */
[----:B-1----:R-:W-:-:S05]  /*3a780*/  F2FP.BF16.F32.PACK_AB R3, R151, R100 ;  /* 0x000000649703723e */ /* 0x002fca00000010ff */
[----:B------:R0:W-:Y:S04]  /*3a790*/  STL [R1+0x61c], R3 ;  /* 0x00061c0301007387 */ /* 0x0001e80000100800 */
[----:B------:R1:W-:Y:S04]  /*3a7a0*/  STL [R1+0x618], R24 ;  /* 0x0006181801007387 */ /* 0x0003e80000100800 */
[----:B------:R2:W-:Y:S01]  /*3a7b0*/  STL [R1+0x614], R23 ;  /* 0x0006141701007387 */ /* 0x0005e20000100800 */
[----:B0-----:R-:W-:Y:S02]  /*3a7c0*/  F2FP.BF16.F32.PACK_AB R3, R168, R169 ;  /* 0x000000a9a803723e */ /* 0x001fe400000010ff */
[----:B-1----:R-:W-:-:S03]  /*3a7d0*/  F2FP.BF16.F32.PACK_AB R24, R150, R101 ;  /* 0x000000659618723e */ /* 0x002fc600000010ff */
[----:B------:R0:W-:Y:S01]  /*3a7e0*/  STL [R1+0x610], R3 ;  /* 0x0006100301007387 */ /* 0x0001e20000100800 */
[----:B--2---:R-:W-:-:S03]  /*3a7f0*/  F2FP.BF16.F32.PACK_AB R23, R148, R170 ;  /* 0x000000aa9417723e */ /* 0x004fc600000010ff */
[----:B------:R1:W-:Y:S04]  /*3a800*/  STL [R1+0x60c], R24 ;  /* 0x00060c1801007387 */ /* 0x0003e80000100800 */
[----:B------:R2:W-:Y:S01]  /*3a810*/  STL [R1+0x608], R23 ;  /* 0x0006081701007387 */ /* 0x0005e20000100800 */
[----:B0-----:R-:W-:Y:S02]  /*3a820*/  F2FP.BF16.F32.PACK_AB R3, R103, R171 ;  /* 0x000000ab6703723e */ /* 0x001fe400000010ff */
[----:B-1----:R-:W-:-:S03]  /*3a830*/  F2FP.BF16.F32.PACK_AB R24, R172, R154 ;  /* 0x0000009aac18723e */ /* 0x002fc600000010ff */
[----:B------:R0:W-:Y:S01]  /*3a840*/  STL [R1+0x604], R3 ;  /* 0x0006040301007387 */ /* 0x0001e20000100800 */
[----:B------:R-:W-:Y:S01]  /*3a850*/  IMAD.MOV.U32 R172, RZ, RZ, R20 ;  /* 0x000000ffffac7224 */ /* 0x000fe200078e0014 */
[----:B--2---:R-:W-:Y:S02]  /*3a860*/  F2FP.BF16.F32.PACK_AB R23, R147, R155 ;  /* 0x0000009b9317723e */ /* 0x004fe400000010ff */
[----:B------:R-:W-:Y:S04]  /*3a870*/  STL [R1+0x600], R24 ;  /* 0x0006001801007387 */ /* 0x000fe80000100800 */
[----:B------:R-:W-:Y:S01]  /*3a880*/  STL [R1+0x3fc], R23 ;  /* 0x0003fc1701007387 */ /* 0x000fe20000100800 */
[----:B0-----:R-:W-:-:S05]  /*3a890*/  F2FP.BF16.F32.PACK_AB R3, R145, R152 ;  /* 0x000000989103723e */ /* 0x001fca00000010ff */
        /* <DEDUP_REMOVED lines=26> */
[----:B------:R-:W2:Y:S04]  /*3aa40*/  LDL.LU R171, [R1+0x1c4] ;  /* 0x0001c40001ab7983 */ /* 0x000ea80000300800 */
[----:B------:R3:W-:Y:S04]  /*3aa50*/  STL [R1+0x1e0], R0 ;  /* 0x0001e00001007387 */ /* 0x0007e80000100800 */
        /* <DEDUP_REMOVED lines=136> */
[----:B0-----:R-:W4:Y:S04]  /*3b2e0*/  LDL.LU R3, [R1+0x28] ;  /* 0x0000280001037983 */ /* 0x001f280000300800 */
[----:B-1----:R-:W4:Y:S04]  /*3b2f0*/  LDL.LU R2, [R1+0x210] ;  /* 0x0002100001027983 */ /* 0x002f280000300800 */
[----:B------:R-:W4:Y:S01]  /*3b300*/  LDL.LU R22, [R1+0x18] ;  /* 0x0000180001167983 */ /* 0x000f220000300800 */
[----:B------:R-:W-:-:S03]  /*3b310*/  F2FP.BF16.F32.PACK_AB R243, R139, R243 ;  /* 0x000000f38bf3723e */ /* 0x000fc600000010ff */
[----:B---3--:R-:W3:Y:S01]  /*3b320*/  LDL.LU R0, [R1+0x418] ;  /* 0x0004180001007983 */ /* 0x008ee20000300800 */
[----:B------:R-:W-:-:S03]  /*3b330*/  F2FP.BF16.F32.PACK_AB R242, R137, R242 ;  /* 0x000000f289f2723e */ /* 0x000fc600000010ff */
[----:B------:R-:W3:Y:S01]  /*3b340*/  LDL.LU R21, [R1+0x10] ;  /* 0x0000100001157983 */ /* 0x000ee20000300800 */
[----:B------:R-:W-:-:S03]  /*3b350*/  F2FP.BF16.F32.PACK_AB R241, R172, R241 ;  /* 0x000000f1acf1723e */ /* 0x000fc600000010ff */
[----:B------:R-:W3:Y:S01]  /*3b360*/  LDL.LU R157, [R1+0x410] ;  /* 0x00041000019d7983 */ /* 0x000ee20000300800 */
[----:B--2---:R-:W-:-:S03]  /*3b370*/  F2FP.BF16.F32.PACK_AB R240, R171, R240 ;  /* 0x000000f0abf0723e */ /* 0x004fc600000010ff */
[----:B------:R-:W2:Y:S01]  /*3b380*/  LDL.LU R20, [R1+0x20c] ;  /* 0x00020c0001147983 */ /* 0x000ea20000300800 */
[----:B------:R-:W-:-:S03]  /*3b390*/  F2FP.BF16.F32.PACK_AB R239, R138, R239 ;  /* 0x000000ef8aef723e */ /* 0x000fc600000010ff */
[----:B------:R-:W3:Y:S01]  /*3b3a0*/  LDL.LU R139, [R1+0x30c] ;  /* 0x00030c00018b7983 */ /* 0x000ee20000300800 */
[----:B------:R-:W-:-:S03]  /*3b3b0*/  F2FP.BF16.F32.PACK_AB R238, R136, R238 ;  /* 0x000000ee88ee723e */ /* 0x000fc600000010ff */
[----:B------:R-:W2:Y:S01]  /*3b3c0*/  LDL.LU R137, [R1+0x50c] ;  /* 0x00050c0001897983 */ /* 0x000ea20000300800 */
[----:B----4-:R-:W-:-:S03]  /*3b3d0*/  F2FP.BF16.F32.PACK_AB R237, R103, R237 ;  /* 0x000000ed67ed723e */ /* 0x010fc600000010ff */
[----:B------:R-:W4:Y:S01]  /*3b3e0*/  LDL.LU R172, [R1+0x1a48] ;  /* 0x001a480001ac7983 */ /* 0x000f220000300800 */
[----:B------:R-:W-:-:S03]  /*3b3f0*/  F2FP.BF16.F32.PACK_AB R236, R170, R236 ;  /* 0x000000ecaaec723e */ /* 0x000fc600000010ff */
[----:B------:R-:W3:Y:S01]  /*3b400*/  LDL.LU R171, [R1+0x1a44] ;  /* 0x001a440001ab7983 */ /* 0x000ee20000300800 */
[----:B------:R-:W-:-:S03]  /*3b410*/  F2FP.BF16.F32.PACK_AB R235, R135, R235 ;  /* 0x000000eb87eb723e */ /* 0x000fc600000010ff */
[----:B------:R-:W2:Y:S01]  /*3b420*/  LDL.LU R138, [R1+0x304] ;  /* 0x00030400018a7983 */ /* 0x000ea20000300800 */
[----:B------:R-:W-:-:S03]  /*3b430*/  F2FP.BF16.F32.PACK_AB R234, R133, R234 ;  /* 0x000000ea85ea723e */ /* 0x000fc600000010ff */
[----:B------:R-:W2:Y:S01]  /*3b440*/  LDL.LU R136, [R1+0x504] ;  /* 0x0005040001887983 */ /* 0x000ea20000300800 */
[----:B------:R-:W-:-:S03]  /*3b450*/  F2FP.BF16.F32.PACK_AB R233, R101, R233 ;  /* 0x000000e965e9723e */ /* 0x000fc600000010ff */
[----:B------:R-:W3:Y:S01]  /*3b460*/  LDL.LU R103, [R1+0x1a40] ;  /* 0x001a400001677983 */ /* 0x000ee20000300800 */
[----:B------:R-:W-:-:S03]  /*3b470*/  F2FP.BF16.F32.PACK_AB R232, R169, R232 ;  /* 0x000000e8a9e8723e */ /* 0x000fc600000010ff */
[----:B------:R-:W2:Y:S01]  /*3b480*/  LDL.LU R170, [R1+0x1a3c] ;  /* 0x001a3c0001aa7983 */ /* 0x000ea20000300800 */
        /* <DEDUP_REMOVED lines=53> */
[----:B------:R-:W2:Y:S04]  /*3b7e0*/  LDL.LU R97, [R1+0x1a08] ;  /* 0x001a080001617983 */ /* 0x000ea80000300800 */
[----:B------:R-:W2:Y:S04]  /*3b7f0*/  LDL.LU R161, [R1+0x1a04] ;  /* 0x001a040001a17983 */ /* 0x000ea80000300800 */
[----:B------:R-:W2:Y:S04]  /*3b800*/  LDL.LU R122, [R1+0x264] ;  /* 0x00026400017a7983 */ /* 0x000ea80000300800 */
[----:B------:R-:W2:Y:S04]  /*3b810*/  LDL.LU R120, [R1+0x464] ;  /* 0x0004640001787983 */ /* 0x000ea80000300800 */
[----:B------:R-:W2:Y:S01]  /*3b820*/  LDL.LU R160, [R1+0x1a00] ;  /* 0x001a000001a07983 */ /* 0x000ea20000300800 */
[----:B------:R-:W-:-:S02]  /*3b830*/  F2FP.BF16.F32.PACK_AB R204, R98, R204 ;  /* 0x000000cc62cc723e */ /* 0x000fc400000010ff */
[----:B------:R-:W-:Y:S01]  /*3b840*/  F2FP.BF16.F32.PACK_AB R203, R119, R203 ;  /* 0x000000cb77cb723e */ /* 0x000fe200000010ff */
[----:B------:R-:W2:Y:S01]  /*3b850*/  LDL.LU R98, [R1+0x19fc] ;  /* 0x0019fc0001627983 */ /* 0x000ea20000300800 */
[----:B------:R-:W-:Y:S02]  /*3b860*/  F2FP.BF16.F32.PACK_AB R202, R117, R202 ;  /* 0x000000ca75ca723e */ /* 0x000fe400000010ff */
[----:B------:R-:W-:Y:S01]  /*3b870*/  F2FP.BF16.F32.PACK_AB R201, R96, R201 ;  /* 0x000000c960c9723e */ /* 0x000fe200000010ff */
        /* <DEDUP_REMOVED lines=58> */
[----:B------:R-:W2:Y:S01]  /*3bc20*/  LDL.LU R81, [R1+0x19c0] ;  /* 0x0019c00001517983 */ /* 0x000ea20000300800 */
[----:B----4-:R-:W-:-:S03]  /*3bc30*/  F2FP.BF16.F32.PACK_AB R172, R82, R172 ;  /* 0x000000ac52ac723e */ /* 0x010fc600000010ff */
[----:B------:R-:W4:Y:S01]  /*3bc40*/  LDL.LU R82, [R1+0x19bc] ;  /* 0x0019bc0001527983 */ /* 0x000f220000300800 */
[----:B---3--:R-:W-:-:S03]  /*3bc50*/  F2FP.BF16.F32.PACK_AB R171, R103, R171 ;  /* 0x000000ab67ab723e */ /* 0x008fc600000010ff */
[----:B------:R-:W3:Y:S01]  /*3bc60*/  LDL.LU R103, [R1+0x218] ;  /* 0x0002180001677983 */ /* 0x000ee20000300800 */
[----:B--2---:R-:W-:-:S03]  /*3bc70*/  F2FP.BF16.F32.PACK_AB R170, R101, R170 ;  /* 0x000000aa65aa723e */ /* 0x004fc600000010ff */
        /* <DEDUP_REMOVED lines=23> */
[----:B------:R-:W-:Y:S02]  /*3bdf0*/  F2FP.BF16.F32.PACK_AB R153, R73, R153 ;  /* 0x000000994999723e */ /* 0x000fe400000010ff */
[----:B------:R-:W-:Y:S02]  /*3be00*/  F2FP.BF16.F32.PACK_AB R152, R74, R152 ;  /* 0x000000984a98723e */ /* 0x000fe400000010ff */
[----:B------:R-:W-:Y:S02]  /*3be10*/  F2FP.BF16.F32.PACK_AB R149, R72, R149 ;  /* 0x000000954895723e */ /* 0x000fe400000010ff */
[----:B------:R-:W-:Y:S02]  /*3be20*/  F2FP.BF16.F32.PACK_AB R154, R96, R154 ;  /* 0x0000009a609a723e */ /* 0x000fe400000010ff */
[----:B------:R-:W2:Y:S01]  /*3be30*/  LDL.LU R96, [R1+0x420] ;  /* 0x0004200001607983 */ /* 0x000ea20000300800 */
[----:B------:R-:W-:-:S03]  /*3be40*/  F2FP.BF16.F32.PACK_AB R151, R95, R151 ;  /* 0x000000975f97723e */ /* 0x000fc600000010ff */
[----:B------:R-:W2:Y:S01]  /*3be50*/  LDL.LU R73, [R1+0x19a0] ;  /* 0x0019a00001497983 */ /* 0x000ea20000300800 */
[----:B------:R-:W-:-:S03]  /*3be60*/  F2FP.BF16.F32.PACK_AB R148, R71, R148 ;  /* 0x000000944794723e */ /* 0x000fc600000010ff */
[----:B------:R-:W2:Y:S04]  /*3be70*/  LDL.LU R74, [R1+0x199c] ;  /* 0x00199c00014a7983 */ /* 0x000ea80000300800 */
        /* <DEDUP_REMOVED lines=59> */
[----:B----4-:R-:W-:Y:S02]  /*3c230*/  F2FP.BF16.F32.PACK_AB R7, R82, R7 ;  /* 0x000000075207723e */ /* 0x010fe400000010ff */
[----:B------:R-:W4:Y:S01]  /*3c240*/  LDL.LU R82, [R1+0x2a4] ;  /* 0x0002a40001527983 */ /* 0x000f220000300800 */
[----:B---3--:R-:W-:-:S03]  /*3c250*/  F2FP.BF16.F32.PACK_AB R6, R80, R6 ;  /* 0x000000065006723e */ /* 0x008fc600000010ff */
[----:B------:R-:W3:Y:S04]  /*3c260*/  LDL.LU R80, [R1+0x4a4] ;  /* 0x0004a40001507983 */ /* 0x000ee80000300800 */
[----:B------:R-:W3:Y:S04]  /*3c270*/  LDL.LU R57, [R1+0x1960] ;  /* 0x0019600001397983 */ /* 0x000ee80000300800 */
[----:B------:R-:W3:Y:S01]  /*3c280*/  LDL.LU R58, [R1+0x195c] ;  /* 0x00195c00013a7983 */ /* 0x000ee20000300800 */
[----:B--2---:R-:W-:-:S03]  /*3c290*/  F2FP.BF16.F32.PACK_AB R11, R79, R11 ;  /* 0x0000000b4f0b723e */ /* 0x004fc600000010ff */
[----:B------:R-:W2:Y:S01]  /*3c2a0*/  LDL.LU R79, [R1+0x2bc] ;  /* 0x0002bc00014f7983 */ /* 0x000ea20000300800 */
[----:B------:R-:W-:-:S03]  /*3c2b0*/  F2FP.BF16.F32.PACK_AB R10, R77, R10 ;  /* 0x0000000a4d0a723e */ /* 0x000fc600000010ff */
[----:B------:R-:W4:Y:S04]  /*3c2c0*/  LDL.LU R77, [R1+0x4bc] ;  /* 0x0004bc00014d7983 */ /* 0x000f280000300800 */
[----:B------:R-:W3:Y:S04]  /*3c2d0*/  LDL.LU R56, [R1+0x1958] ;  /* 0x0019580001387983 */ /* 0x000ee80000300800 */
[----:B------:R-:W3:Y:S01]  /*3c2e0*/  LDL.LU R55, [R1+0x1954] ;  /* 0x0019540001377983 */ /* 0x000ee20000300800 */
[----:B------:R-:W-:-:S03]  /*3c2f0*/  F2FP.BF16.F32.PACK_AB R15, R78, R15 ;  /* 0x0000000f4e0f723e */ /* 0x000fc600000010ff */
[----:B------:R-:W4:Y:S01]  /*3c300*/  LDL.LU R78, [R1+0x2b4] ;  /* 0x0002b400014e7983 */ /* 0x000f220000300800 */
[----:B------:R-:W-:-:S03]  /*3c310*/  F2FP.BF16.F32.PACK_AB R14, R76, R14 ;  /* 0x0000000e4c0e723e */ /* 0x000fc600000010ff */
[----:B------:R-:W3:Y:S04]  /*3c320*/  LDL.LU R76, [R1+0x4b4] ;  /* 0x0004b400014c7983 */ /* 0x000ee80000300800 */
[----:B------:R-:W3:Y:S04]  /*3c330*/  LDL.LU R53, [R1+0x1950] ;  /* 0x0019500001357983 */ /* 0x000ee80000300800 */
[----:B------:R-:W3:Y:S01]  /*3c340*/  LDL.LU R54, [R1+0x194c] ;  /* 0x00194c0001367983 */ /* 0x000ee20000300800 */
[----:B------:R-:W-:-:S03]  /*3c350*/  F2FP.BF16.F32.PACK_AB R19, R75, R19 ;  /* 0x000000134b13723e */ /* 0x000fc600000010ff */
[----:B------:R-:W2:Y:S01]  /*3c360*/  LDL.LU R75, [R1+0x2c8] ;  /* 0x0002c800014b7983 */ /* 0x000ea20000300800 */
[----:B------:R-:W-:Y:S02]  /*3c370*/  F2FP.BF16.F32.PACK_AB R17, R52, R17 ;  /* 0x000000113411723e */ /* 0x000fe400000010ff */
[----:B------:R-:W-:Y:S02]  /*3c380*/  F2FP.BF16.F32.PACK_AB R16, R51, R16 ;  /* 0x000000103310723e */ /* 0x000fe400000010ff */
[----:B------:R-:W-:Y:S02]  /*3c390*/  F2FP.BF16.F32.PACK_AB R18, R73, R18 ;  /* 0x000000124912723e */ /* 0x000fe400000010ff */
[----:B------:R-:W4:Y:S04]  /*3c3a0*/  LDL.LU R73, [R1+0x4c8] ;  /* 0x0004c80001497983 */ /* 0x000f280000300800 */
[----:B------:R-:W3:Y:S04]  /*3c3b0*/  LDL.LU R52, [R1+0x1948] ;  /* 0x0019480001347983 */ /* 0x000ee80000300800 */
[----:B------:R-:W3:Y:S01]  /*3c3c0*/  LDL.LU R51, [R1+0x1944] ;  /* 0x0019440001337983 */ /* 0x000ee20000300800 */
[----:B--2---:R-:W-:-:S03]  /*3c3d0*/  F2FP.BF16.F32.PACK_AB R75, R74, R75 ;  /* 0x0000004b4a4b723e */ /* 0x004fc600000010ff */
[----:B------:R-:W2:Y:S02]  /*3c3e0*/  LDL.LU R74, [R1+0x2c0] ;  /* 0x0002c000014a7983 */ /* 0x000ea40000300800 */
[----:B--2---:R-:W-:Y:S02]  /*3c3f0*/  F2FP.BF16.F32.PACK_AB R74, R72, R74 ;  /* 0x0000004a484a723e */ /* 0x004fe400000010ff */
[----:B------:R-:W2:Y:S01]  /*3c400*/  LDL.LU R72, [R1+0x4c0] ;  /* 0x0004c00001487983 */ /* 0x000ea20000300800 */
[----:B----4-:R-:W-:Y:S02]  /*3c410*/  F2FP.BF16.F32.PACK_AB R73, R49, R73 ;  /* 0x000000493149723e */ /* 0x010fe400000010ff */
[----:B------:R-:W-:Y:S01]  /*3c420*/  F2FP.BF16.F32.PACK_AB R79, R71, R79 ;  /* 0x0000004f474f723e */ /* 0x000fe200000010ff */
[----:B------:R-:W4:Y:S01]  /*3c430*/  LDL.LU R49, [R1+0x1940] ;  /* 0x0019400001317983 */ /* 0x000f220000300800 */
[----:B--2---:R-:W-:-:S03]  /*3c440*/  F2FP.BF16.F32.PACK_AB R72, R50, R72 ;  /* 0x000000483248723e */ /* 0x004fc600000010ff */
[----:B------:R-:W2:Y:S04]  /*3c450*/  LDL.LU R50, [R1+0x193c] ;  /* 0x00193c0001327983 */ /* 0x000ea80000300800 */
[----:B------:R-:W4:Y:S01]  /*3c460*/  LDL.LU R71, [R1+0x2b8] ;  /* 0x0002b80001477983 */ /* 0x000f220000300800 */
[----:B------:R-:W-:Y:S02]  /*3c470*/  F2FP.BF16.F32.PACK_AB R78, R69, R78 ;  /* 0x0000004e454e723e */ /* 0x000fe400000010ff */
[----:B------:R-:W-:Y:S01]  /*3c480*/  F2FP.BF16.F32.PACK_AB R77, R48, R77 ;  /* 0x0000004d304d723e */ /* 0x000fe200000010ff */
[----:B------:R-:W2:Y:S01]  /*3c490*/  LDL.LU R69, [R1+0x4b8] ;  /* 0x0004b80001457983 */ /* 0x000ea20000300800 */
[----:B---3--:R-:W-:-:S03]  /*3c4a0*/  F2FP.BF16.F32.PACK_AB R76, R47, R76 ;  /* 0x0000004c2f4c723e */ /* 0x008fc600000010ff */
[----:B------:R-:W3:Y:S04]  /*3c4b0*/  LDL.LU R48, [R1+0x1938] ;  /* 0x0019380001307983 */ /* 0x000ee80000300800 */
[----:B------:R-:W3:Y:S01]  /*3c4c0*/  LDL.LU R47, [R1+0x1934] ;  /* 0x00193400012f7983 */ /* 0x000ee20000300800 */
[----:B----4-:R-:W-:-:S03]  /*3c4d0*/  F2FP.BF16.F32.PACK_AB R71, R70, R71 ;  /* 0x000000474647723e */ /* 0x010fc600000010ff */
[----:B------:R-:W4:Y:S02]  /*3c4e0*/  LDL.LU R70, [R1+0x2b0] ;  /* 0x0002b00001467983 */ /* 0x000f240000300800 */
[----:B----4-:R-:W-:Y:S02]  /*3c4f0*/  F2FP.BF16.F32.PACK_AB R70, R68, R70 ;  /* 0x000000464446723e */ /* 0x010fe400000010ff */
[----:B------:R-:W4:Y:S01]  /*3c500*/  LDL.LU R68, [R1+0x4b0] ;  /* 0x0004b00001447983 */ /* 0x000f220000300800 */
[----:B--2---:R-:W-:Y:S02]  /*3c510*/  F2FP.BF16.F32.PACK_AB R69, R45, R69 ;  /* 0x000000452d45723e */ /* 0x004fe400000010ff */
[----:B------:R-:W-:Y:S01]  /*3c520*/  F2FP.BF16.F32.PACK_AB R83, R67, R83 ;  /* 0x000000534353723e */ /* 0x000fe200000010ff */
[----:B------:R-:W2:Y:S01]  /*3c530*/  LDL.LU R45, [R1+0x1930] ;  /* 0x00193000012d7983 */ /* 0x000ea20000300800 */
[----:B----4-:R-:W-:-:S03]  /*3c540*/  F2FP.BF16.F32.PACK_AB R68, R46, R68 ;  /* 0x000000442e44723e */ /* 0x010fc600000010ff */
[----:B------:R-:W4:Y:S04]  /*3c550*/  LDL.LU R46, [R1+0x192c] ;  /* 0x00192c00012e7983 */ /* 0x000f280000300800 */
[----:B------:R-:W3:Y:S01]  /*3c560*/  LDL.LU R67, [R1+0x2a8] ;  /* 0x0002a80001437983 */ /* 0x000ee20000300800 */
[----:B------:R-:W-:Y:S02]  /*3c570*/  F2FP.BF16.F32.PACK_AB R82, R65, R82 ;  /* 0x000000524152723e */ /* 0x000fe400000010ff */
[----:B------:R-:W-:Y:S01]  /*3c580*/  F2FP.BF16.F32.PACK_AB R81, R44, R81 ;  /* 0x000000512c51723e */ /* 0x000fe200000010ff */
[----:B------:R-:W2:Y:S01]  /*3c590*/  LDL.LU R65, [R1+0x4a8] ;  /* 0x0004a80001417983 */ /* 0x000ea20000300800 */
[----:B------:R-:W-:-:S03]  /*3c5a0*/  F2FP.BF16.F32.PACK_AB R80, R43, R80 ;  /* 0x000000502b50723e */ /* 0x000fc600000010ff */
[----:B------:R-:W4:Y:S04]  /*3c5b0*/  LDL.LU R44, [R1+0x1928] ;  /* 0x00192800012c7983 */ /* 0x000f280000300800 */
[----:B------:R-:W4:Y:S01]  /*3c5c0*/  LDL.LU R43, [R1+0x1924] ;  /* 0x00192400012b7983 */ /* 0x000f220000300800 */
[----:B---3--:R-:W-:-:S03]  /*3c5d0*/  F2FP.BF16.F32.PACK_AB R67, R66, R67 ;  /* 0x000000434243723e */ /* 0x008fc600000010ff */
[----:B------:R-:W3:Y:S02]  /*3c5e0*/  LDL.LU R66, [R1+0x2a0] ;  /* 0x0002a00001427983 */ /* 0x000ee40000300800 */
[----:B---3--:R-:W-:Y:S02]  /*3c5f0*/  F2FP.BF16.F32.PACK_AB R66, R64, R66 ;  /* 0x000000424042723e */ /* 0x008fe400000010ff */
[----:B------:R-:W3:Y:S01]  /*3c600*/  LDL.LU R64, [R1+0x4a0] ;  /* 0x0004a00001407983 */ /* 0x000ee20000300800 */
[----:B--2---:R-:W-:Y:S02]  /*3c610*/  F2FP.BF16.F32.PACK_AB R65, R41, R65 ;  /* 0x000000412941723e */ /* 0x004fe400000010ff */
[----:B------:R-:W-:Y:S01]  /*3c620*/  F2FP.BF16.F32.PACK_AB R87, R63, R87 ;  /* 0x000000573f57723e */ /* 0x000fe200000010ff */
[----:B------:R-:W2:Y:S01]  /*3c630*/  LDL.LU R41, [R1+0x1920] ;  /* 0x0019200001297983 */ /* 0x000ea20000300800 */
[----:B---3--:R-:W-:-:S03]  /*3c640*/  F2FP.BF16.F32.PACK_AB R64, R42, R64 ;  /* 0x000000402a40723e */ /* 0x008fc600000010ff */
[----:B------:R-:W3:Y:S04]  /*3c650*/  LDL.LU R42, [R1+0x191c] ;  /* 0x00191c00012a7983 */ /* 0x000ee80000300800 */
[----:B------:R-:W4:Y:S01]  /*3c660*/  LDL.LU R63, [R1+0x298] ;  /* 0x00029800013f7983 */ /* 0x000f220000300800 */
[----:B------:R-:W-:Y:S02]  /*3c670*/  F2FP.BF16.F32.PACK_AB R86, R61, R86 ;  /* 0x000000563d56723e */ /* 0x000fe400000010ff */
[----:B------:R-:W-:Y:S01]  /*3c680*/  F2FP.BF16.F32.PACK_AB R85, R40, R85 ;  /* 0x000000552855723e */ /* 0x000fe200000010ff */
[----:B------:R-:W2:Y:S01]  /*3c690*/  LDL.LU R61, [R1+0x498] ;  /* 0x00049800013d7983 */ /* 0x000ea20000300800 */
[----:B------:R-:W-:-:S03]  /*3c6a0*/  F2FP.BF16.F32.PACK_AB R84, R39, R84 ;  /* 0x000000542754723e */ /* 0x000fc600000010ff */
        /* <DEDUP_REMOVED lines=25> */
[----:B------:R-:W-:Y:S02]  /*3c840*/  F2FP.BF16.F32.PACK_AB R110, R53, R110 ;  /* 0x0000006e356e723e */ /* 0x000fe400000010ff */
[----:B------:R-:W-:-:S02]  /*3c850*/  F2FP.BF16.F32.PACK_AB R109, R32, R109 ;  /* 0x0000006d206d723e */ /* 0x000fc400000010ff */
[----:B------:R-:W-:Y:S02]  /*3c860*/  F2FP.BF16.F32.PACK_AB R108, R31, R108 ;  /* 0x0000006c1f6c723e */ /* 0x000fe400000010ff */
[----:B------:R-:W-:Y:S02]  /*3c870*/  F2FP.BF16.F32.PACK_AB R119, R54, R119 ;  /* 0x000000773677723e */ /* 0x000fe400000010ff */
[----:B------:R-:W-:Y:S02]  /*3c880*/  F2FP.BF16.F32.PACK_AB R118, R52, R118 ;  /* 0x000000763476723e */ /* 0x000fe400000010ff */
[----:B------:R-:W-:Y:S02]  /*3c890*/  F2FP.BF16.F32.PACK_AB R117, R29, R117 ;  /* 0x000000751d75723e */ /* 0x000fe400000010ff */
        /* <DEDUP_REMOVED lines=10> */
[----:B---3--:R-:W-:Y:S02]  /*3c940*/  F2FP.BF16.F32.PACK_AB R56, R34, R56 ;  /* 0x000000382238723e */ /* 0x008fe400000010ff */
[----:B------:R-:W3:Y:S04]  /*3c950*/  LDL.LU R34, [R1+0x18fc] ;  /* 0x0018fc0001227983 */ /* 0x000ee80000300800 */
[----:B------:R-:W4:Y:S04]  /*3c960*/  LDL.LU R55, [R1+0x24c] ;  /* 0x00024c0001377983 */ /* 0x000f280000300800 */
[----:B------:R-:W2:Y:S04]  /*3c970*/  LDL.LU R53, [R1+0x44c] ;  /* 0x00044c0001357983 */ /* 0x000ea80000300800 */
[----:B------:R-:W3:Y:S04]  /*3c980*/  LDL.LU R32, [R1+0x18f8] ;  /* 0x0018f80001207983 */ /* 0x000ee80000300800 */
[----:B------:R-:W3:Y:S04]  /*3c990*/  LDL.LU R31, [R1+0x18f4] ;  /* 0x0018f400011f7983 */ /* 0x000ee80000300800 */
[----:B------:R-:W2:Y:S04]  /*3c9a0*/  LDL.LU R54, [R1+0x244] ;  /* 0x0002440001367983 */ /* 0x000ea80000300800 */
[----:B------:R-:W3:Y:S04]  /*3c9b0*/  LDL.LU R52, [R1+0x444] ;  /* 0x0004440001347983 */ /* 0x000ee80000300800 */
        /* <DEDUP_REMOVED lines=10> */
[----:B------:R-:W4:Y:S01]  /*3ca60*/  LDL.LU R47, [R1+0x258] ;  /* 0x00025800012f7983 */ /* 0x000f220000300800 */
[----:B------:R-:W-:-:S02]  /*3ca70*/  F2FP.BF16.F32.PACK_AB R142, R45, R142 ;  /* 0x0000008e2d8e723e */ /* 0x000fc400000010ff */
        /* <DEDUP_REMOVED lines=33> */
[----:B------:R-:W3:Y:S01]  /*3cc90*/  LDL.LU R37, [R1+0x438] ;  /* 0x0004380001257983 */ /* 0x000ee20000300800 */
[----:B------:R-:W-:-:S03]  /*3cca0*/  F2FP.BF16.F32.PACK_AB R48, R245, R48 ;  /* 0x00000030f530723e */ /* 0x000fc600000010ff */
[----:B------:R-:W2:Y:S04]  /*3ccb0*/  LDL.LU R244, [R1+0x18b8] ;  /* 0x0018b80001f47983 */ /* 0x000ea80000300800 */
[----:B------:R-:W2:Y:S01]  /*3ccc0*/  LDL.LU R245, [R1+0x18b4] ;  /* 0x0018b40001f57983 */ /* 0x000ea20000300800 */
[----:B----4-:R-:W-:-:S03]  /*3ccd0*/  F2FP.BF16.F32.PACK_AB R39, R38, R39 ;  /* 0x000000272627723e */ /* 0x010fc600000010ff */
[----:B------:R-:W4:Y:S02]  /*3cce0*/  LDL.LU R38, [R1+0x230] ;  /* 0x0002300001267983 */ /* 0x000f240000300800 */
[----:B----4-:R-:W-:Y:S02]  /*3ccf0*/  F2FP.BF16.F32.PACK_AB R38, R36, R38 ;  /* 0x000000262426723e */ /* 0x010fe400000010ff */
[----:B------:R-:W4:Y:S01]  /*3cd00*/  LDL.LU R36, [R1+0x430] ;  /* 0x0004300001247983 */ /* 0x000f220000300800 */
[----:B---3--:R-:W-:Y:S02]  /*3cd10*/  F2FP.BF16.F32.PACK_AB R37, R158, R37 ;  /* 0x000000259e25723e */ /* 0x008fe400000010ff */
[----:B------:R-:W-:Y:S01]  /*3cd20*/  F2FP.BF16.F32.PACK_AB R95, R35, R95 ;  /* 0x0000005f235f723e */ /* 0x000fe200000010ff */
[----:B------:R-:W3:Y:S01]  /*3cd30*/  LDL.LU R158, [R1+0x18b0] ;  /* 0x0018b000019e7983 */ /* 0x000ee20000300800 */
[----:B----4-:R-:W-:-:S03]  /*3cd40*/  F2FP.BF16.F32.PACK_AB R36, R159, R36 ;  /* 0x000000249f24723e */ /* 0x010fc600000010ff */
[----:B------:R-:W3:Y:S04]  /*3cd50*/  LDL.LU R159, [R1+0x18ac] ;  /* 0x0018ac00019f7983 */ /* 0x000ee80000300800 */
[----:B------:R-:W4:Y:S01]  /*3cd60*/  LDL.LU R35, [R1+0x228] ;  /* 0x0002280001237983 */ /* 0x000f220000300800 */
[----:B------:R-:W-:Y:S02]  /*3cd70*/  F2FP.BF16.F32.PACK_AB R94, R33, R94 ;  /* 0x0000005e215e723e */ /* 0x000fe400000010ff */
[----:B------:R-:W-:Y:S01]  /*3cd80*/  F2FP.BF16.F32.PACK_AB R93, R156, R93 ;  /* 0x0000005d9c5d723e */ /* 0x000fe200000010ff */
[----:B------:R-:W2:Y:S01]  /*3cd90*/  LDL.LU R33, [R1+0x428] ;  /* 0x0004280001217983 */ /* 0x000ea20000300800 */
[----:B------:R-:W-:-:S03]  /*3cda0*/  F2FP.BF16.F32.PACK_AB R92, R23, R92 ;  /* 0x0000005c175c723e */ /* 0x000fc600000010ff */
[----:B------:R0:W5:Y:S04]  /*3cdb0*/  LDL.LU R156, [R1+0x18a8] ;  /* 0x0018a800019c7983 */ /* 0x0001680000300800 */
[----:B------:R0:W5:Y:S01]  /*3cdc0*/  LDL.LU R23, [R1+0x18a4] ;  /* 0x0018a40001177983 */ /* 0x0001620000300800 */
[----:B----4-:R-:W-:-:S03]  /*3cdd0*/  F2FP.BF16.F32.PACK_AB R35, R34, R35 ;  /* 0x000000232223723e */ /* 0x010fc600000010ff */
[----:B------:R-:W4:Y:S01]  /*3cde0*/  LDL.LU R34, [R1+0x220] ;  /* 0x0002200001227983 */ /* 0x000f220000300800 */
[----:B--2---:R-:W-:Y:S02]  /*3cdf0*/  F2FP.BF16.F32.PACK_AB R33, R3, R33 ;  /* 0x000000210321723e */ /* 0x004fe400000010ff */
[----:B----4-:R-:W-:Y:S02]  /*3ce00*/  F2FP.BF16.F32.PACK_AB R34, R32, R34 ;  /* 0x000000222022723e */ /* 0x010fe400000010ff */
[----:B------:R-:W2:Y:S04]  /*3ce10*/  LDL.LU R32, [R1+0x20] ;  /* 0x0000200001207983 */ /* 0x000ea80000300800 */
[----:B------:R0:W5:Y:S01]  /*3ce20*/  LDL.LU R3, [R1+0x18a0] ;  /* 0x0018a00001037983 */ /* 0x0001620000300800 */
        /* <DEDUP_REMOVED lines=11> */
[----:B---3--:R-:W-:Y:S02]  /*3cee0*/  F2FP.BF16.F32.PACK_AB R24, R159, R158 ;  /* 0x0000009e9f18723e */ /* 0x008fe400000010ff */
[----:B--2---:R-:W-:-:S02]  /*3cef0*/  F2FP.BF16.F32.PACK_AB R32, R32, R96 ;  /* 0x000000602020723e */ /* 0x004fc400000010ff */
[----:B------:R-:W-:Y:S02]  /*3cf00*/  F2FP.BF16.F32.PACK_AB R96, R102, R101 ;  /* 0x000000656660723e */ /* 0x000fe400000010ff */
[----:B------:R-:W-:Y:S02]  /*3cf10*/  F2FP.BF16.F32.PACK_AB R102, R25, R252 ;  /* 0x000000fc1966723e */ /* 0x000fe400000010ff */
[----:B------:R-:W-:Y:S02]  /*3cf20*/  F2FP.BF16.F32.PACK_AB R101, R251, R250 ;  /* 0x000000fafb65723e */ /* 0x000fe400000010ff */
[----:B0-----:R-:W-:-:S07]  /*3cf30*/  F2FP.BF16.F32.PACK_AB R25, R245, R244 ;  /* 0x000000f4f519723e */ /* 0x001fce00000010ff */
.L_x_0:
[----:B------:R-:W0:Y:S01]  /*3cf40*/  S2R R0, SR_TID.X ;  /* 0x0000000000007919 */ /* 0x000e220000002100 */
[----:B------:R-:W-:Y:S01]  /*3cf50*/  MOV R157, 0x400 ;  /* 0x00000400009d7802 */ /* 0x000fe20000000f00 */
[----:B------:R-:W1:Y:S01]  /*3cf60*/  LDC R252, c[0x0][0x22c] ;  /* 0x00008b00fffc7b82 */ /* 0x000e620000000800 */
[----:B------:R-:W2:Y:S01]  /*3cf70*/  S2R R158, SR_CgaCtaId ;  /* 0x00000000009e7919 */ /* 0x000ea20000008800 */
[----:B------:R-:W3:Y:S01]  /*3cf80*/  S2R R22, SR_TID.X ;  /* 0x0000000000167919 */ /* 0x000ee20000002100 */
[C---:B0-----:R-:W-:Y:S02]  /*3cf90*/  IMAD.SHL.U32 R20, R0.reuse, 0x10, RZ ;  /* 0x0000001000147824 */ /* 0x041fe400078e00ff */
[----:B------:R-:W-:Y:S01]  /*3cfa0*/  IMAD.SHL.U32 R2, R0, 0x40, RZ ;  /* 0x0000004000027824 */ /* 0x000fe200078e00ff */
[----:B--2---:R-:W-:Y:S01]  /*3cfb0*/  LEA R157, R158, R157, 0x18 ;  /* 0x0000009d9e9d7211 */ /* 0x004fe200078ec0ff */
[----:B------:R-:W-:Y:S01]  /*3cfc0*/  IMAD.SHL.U32 R21, R0, 0x8, RZ ;  /* 0x0000000800157824 */ /* 0x000fe200078e00ff */
[----:B------:R-:W-:Y:S01]  /*3cfd0*/  LOP3.LUT R20, R20, 0xf0, RZ, 0xc0, !PT ;  /* 0x000000f014147812 */ /* 0x000fe200078ec0ff */
[----:B------:R-:W0:Y:S01]  /*3cfe0*/  LDC.64 R158, c[0x0][0x228] ;  /* 0x00008a00ff9e7b82 */ /* 0x000e220000000a00 */
[----:B------:R-:W-:-:S02]  /*3cff0*/  LOP3.LUT R2, R2, 0x400, RZ, 0xc0, !PT ;  /* 0x0000040002027812 */ /* 0x000fc400078ec0ff */
[----:B---3--:R-:W-:Y:S02]  /*3d000*/  LOP3.LUT R22, R22, 0x7f, RZ, 0xc0, !PT ;  /* 0x0000007f16167812 */ /* 0x008fe400078ec0ff */
[----:B------:R-:W-:Y:S02]  /*3d010*/  IADD3 R0, R2, R157, R20 ;  /* 0x0000009d02007210 */ /* 0x000fe40007ffe014 */
[----:B------:R-:W-:Y:S01]  /*3d020*/  LOP3.LUT R2, R21, 0x300, RZ, 0xc0, !PT ;  /* 0x0000030015027812 */ /* 0x000fe200078ec0ff */
[----:B------:R-:W-:Y:S01]  /*3d030*/  IMAD R22, R22, 0x10, R157 ;  /* 0x0000001016167824 */ /* 0x000fe200078e029d */
[----:B------:R-:W-:Y:S03]  /*3d040*/  BAR.SYNC.DEFER_BLOCKING 0x0 ;  /* 0x0000000000007b1d */ /* 0x000fe60000010000 */
[----:B------:R-:W-:-:S05]  /*3d050*/  IMAD.IADD R0, R0, 0x1, R2 ;  /* 0x0000000100007824 */ /* 0x000fca00078e0202 */
[----:B------:R-:W2:Y:S08]  /*3d060*/  LDC.64 R20, c[0x0][0x228] ;  /* 0x00008a00ff147b82 */ /* 0x000eb00000000a00 */
[----:B------:R-:W3:Y:S08]  /*3d070*/  LDC R2, c[0x0][0x244] ;  /* 0x00009100ff027b82 */ /* 0x000ef00000000800 */
[----:B------:R-:W4:Y:S01]  /*3d080*/  LDC R157, c[0x0][0x248] ;  /* 0x00009200ff9d7b82 */ /* 0x000f220000000800 */
[----:B------:R-:W-:Y:S07]  /*3d090*/  STSM.16.M88.4 [R0], R24 ;  /* 0x0000001800007844 */ /* 0x000fee0000000200 */
[----:B------:R-:W-:Y:S06]  /*3d0a0*/  BAR.SYNC.DEFER_BLOCKING 0x0 ;  /* 0x0000000000007b1d */ /* 0x000fec0000010000 */
[----:B------:R-:W1:Y:S02]  /*3d0b0*/  LDS.128 R24, [R22] ;  /* 0x0000000016187984 */ /* 0x000e640000000c00 */
[----:B------:R-:W-:Y:S06]  /*3d0c0*/  BAR.SYNC.DEFER_BLOCKING 0x0 ;  /* 0x0000000000007b1d */ /* 0x000fec0000010000 */
[----:B------:R-:W-:Y:S02]  /*3d0d0*/  STSM.16.M88.4 [R0], R100 ;  /* 0x0000006400007844 */ /* 0x000fe40000000200 */
[----:B------:R-:W-:Y:S06]  /*3d0e0*/  BAR.SYNC.DEFER_BLOCKING 0x0 ;  /* 0x0000000000007b1d */ /* 0x000fec0000010000 */
[----:B-1----:R-:W-:Y:S04]  /*3d0f0*/  STL.64 [R1+0x20], R24 ;  /* 0x0000201801007387 */ /* 0x002fe80000100a00 */
[----:B------:R-:W-:Y:S04]  /*3d100*/  STL.64 [R1+0x28], R26 ;  /* 0x0000281a01007387 */ /* 0x000fe80000100a00 */
[----:B------:R-:W1:Y:S01]  /*3d110*/  LDS.128 R24, [R22] ;  /* 0x0000000016187984 */ /* 0x000e620000000c00 */
        /* <DEDUP_REMOVED lines=9> */
[----:B-1----:R-:W-:Y:S04]  /*3d1b0*/  STL.64 [R1], R24 ;  /* 0x0000001801007387 */ /* 0x002fe80000100a00 */
        /* <DEDUP_REMOVED lines=11> */
[----:B-1----:R1:W-:Y:S04]  /*3d270*/  STL.64 [R1+0x18d8], R244 ;  /* 0x0018d8f401007387 */ /* 0x0023e80000100a00 */
[----:B------:R0:W-:Y:S04]  /*3d280*/  STL.64 [R1+0x18c0], R246 ;  /* 0x0018c0f601007387 */ /* 0x0001e80000100a00 */
[----:B-1----:R-:W3:Y:S04]  /*3d290*/  LDL.LU R244, [R1+0x610] ;  /* 0x0006100001f47983 */ /* 0x002ee80000300800 */
[----:B------:R-:W1:Y:S01]  /*3d2a0*/  LDS.128 R100, [R22] ;  /* 0x0000000016647984 */ /* 0x000e620000000c00 */
[----:B------:R-:W-:Y:S06]  /*3d2b0*/  BAR.SYNC.DEFER_BLOCKING 0x0 ;  /* 0x0000000000007b1d */ /* 0x000fec0000010000 */
[----:B------:R-:W3:Y:S04]  /*3d2c0*/  LDL.LU R245, [R1+0x614] ;  /* 0x0006140001f57983 */ /* 0x000ee80000300800 */
[----:B0-----:R-:W3:Y:S04]  /*3d2d0*/  LDL.LU R246, [R1+0x618] ;  /* 0x0006180001f67983 */ /* 0x001ee80000300800 */
[----:B------:R-:W3:Y:S04]  /*3d2e0*/  LDL.LU R247, [R1+0x61c] ;  /* 0x00061c0001f77983 */ /* 0x000ee80000300800 */
[----:B------:R-:W2:Y:S04]  /*3d2f0*/  LDL.LU R248, [R1+0x3f0] ;  /* 0x0003f00001f87983 */ /* 0x000ea80000300800 */
[----:B------:R-:W-:Y:S01]  /*3d300*/  STSM.16.M88.4 [R0], R36 ;  /* 0x0000002400007844 */ /* 0x000fe20000000200 */
[----:B------:R-:W-:Y:S06]  /*3d310*/  BAR.SYNC.DEFER_BLOCKING 0x0 ;  /* 0x0000000000007b1d */ /* 0x000fec0000010000 */
[----:B------:R-:W2:Y:S04]  /*3d320*/  LDL.LU R249, [R1+0x3f4] ;  /* 0x0003f40001f97983 */ /* 0x000ea80000300800 */
[----:B------:R-:W2:Y:S04]  /*3d330*/  LDL.LU R250, [R1+0x3f8] ;  /* 0x0003f80001fa7983 */ /* 0x000ea80000300800 */
[----:B------:R-:W2:Y:S04]  /*3d340*/  LDL.LU R251, [R1+0x3fc] ;  /* 0x0003fc0001fb7983 */ /* 0x000ea80000300800 */
[----:B-1----:R-:W-:Y:S04]  /*3d350*/  STL.64 [R1+0x18e0], R102 ;  /* 0x0018e06601007387 */ /* 0x002fe80000100a00 */
[----:B------:R-:W-:Y:S01]  /*3d360*/  LDS.128 R96, [R22] ;  /* 0x0000000016607984 */ /* 0x000fe20000000c00 */
[----:B------:R-:W-:Y:S06]  /*3d370*/  BAR.SYNC.DEFER_BLOCKING 0x0 ;  /* 0x0000000000007b1d */ /* 0x000fec0000010000 */
[----:B------:R-:W-:Y:S02]  /*3d380*/  STSM.16.M88.4 [R0], R48 ;  /* 0x0000003000007844 */ /* 0x000fe40000000200 */
[----:B------:R-:W-:Y:S06]  /*3d390*/  BAR.SYNC.DEFER_BLOCKING 0x0 ;  /* 0x0000000000007b1d */ /* 0x000fec0000010000 */
[----:B------:R-:W-:Y:S02]  /*3d3a0*/  LDS.128 R92, [R22] ;  /* 0x00000000165c7984 */ /* 0x000fe40000000c00 */
        /* <DEDUP_REMOVED lines=181> */
[----:B------:R0:W-:Y:S02]  /*3df00*/  STSM.16.M88.4 [R0], R224 ;  /* 0x000000e000007844 */ /* 0x0001e40000000200 */
[----:B------:R-:W-:Y:S06]  /*3df10*/  BAR.SYNC.DEFER_BLOCKING 0x0 ;  /* 0x0000000000007b1d */ /* 0x000fec0000010000 */
[----:B0-----:R-:W4:Y:S04]  /*3df20*/  LDL.LU R224, [R1+0x1e0] ;  /* 0x0001e00001e07983 */ /* 0x001f280000300800 */
[----:B------:R-:W4:Y:S04]  /*3df30*/  LDL.LU R225, [R1+0x1e4] ;  /* 0x0001e40001e17983 */ /* 0x000f280000300800 */
[----:B------:R-:W4:Y:S04]  /*3df40*/  LDL.LU R226, [R1+0x1e8] ;  /* 0x0001e80001e27983 */ /* 0x000f280000300800 */
[----:B------:R-:W4:Y:S04]  /*3df50*/  LDL.LU R227, [R1+0x1ec] ;  /* 0x0001ec0001e37983 */ /* 0x000f280000300800 */
[----:B------:R-:W-:Y:S01]  /*3df60*/  LDS.128 R204, [R22] ;  /* 0x0000000016cc7984 */ /* 0x000fe20000000c00 */
[----:B------:R-:W-:Y:S06]  /*3df70*/  BAR.SYNC.DEFER_BLOCKING 0x0 ;  /* 0x0000000000007b1d */ /* 0x000fec0000010000 */
[----:B------:R0:W-:Y:S02]  /*3df80*/  STSM.16.M88.4 [R0], R228 ;  /* 0x000000e400007844 */ /* 0x0001e40000000200 */
[----:B------:R-:W-:Y:S06]  /*3df90*/  BAR.SYNC.DEFER_BLOCKING 0x0 ;  /* 0x0000000000007b1d */ /* 0x000fec0000010000 */
[----:B0-----:R-:W3:Y:S04]  /*3dfa0*/  LDL.LU R228, [R1+0x1f0] ;  /* 0x0001f00001e47983 */ /* 0x001ee80000300800 */
[----:B------:R-:W3:Y:S04]  /*3dfb0*/  LDL.LU R229, [R1+0x1f4] ;  /* 0x0001f40001e57983 */ /* 0x000ee80000300800 */
[----:B------:R-:W3:Y:S04]  /*3dfc0*/  LDL.LU R230, [R1+0x1f8] ;  /* 0x0001f80001e67983 */ /* 0x000ee80000300800 */
[----:B------:R-:W3:Y:S04]  /*3dfd0*/  LDL.LU R231, [R1+0x1fc] ;  /* 0x0001fc0001e77983 */ /* 0x000ee80000300800 */
[----:B------:R-:W-:Y:S01]  /*3dfe0*/  LDS.128 R208, [R22] ;  /* 0x0000000016d07984 */ /* 0x000fe20000000c00 */
[----:B------:R-:W-:Y:S06]  /*3dff0*/  BAR.SYNC.DEFER_BLOCKING 0x0 ;  /* 0x0000000000007b1d */ /* 0x000fec0000010000 */
[----:B------:R0:W-:Y:S02]  /*3e000*/  STSM.16.M88.4 [R0], R232 ;  /* 0x000000e800007844 */ /* 0x0001e40000000200 */
[----:B------:R-:W-:Y:S06]  /*3e010*/  BAR.SYNC.DEFER_BLOCKING 0x0 ;  /* 0x0000000000007b1d */ /* 0x000fec0000010000 */
[----:B0-----:R-:W2:Y:S04]  /*3e020*/  LDL.LU R232, [R1+0x3e0] ;  /* 0x0003e00001e87983 */ /* 0x001ea80000300800 */
[----:B------:R-:W2:Y:S04]  /*3e030*/  LDL.LU R233, [R1+0x3e4] ;  /* 0x0003e40001e97983 */ /* 0x000ea80000300800 */
[----:B------:R-:W2:Y:S04]  /*3e040*/  LDL.LU R234, [R1+0x3e8] ;  /* 0x0003e80001ea7983 */ /* 0x000ea80000300800 */
[----:B------:R-:W2:Y:S04]  /*3e050*/  LDL.LU R235, [R1+0x3ec] ;  /* 0x0003ec0001eb7983 */ /* 0x000ea80000300800 */
[----:B------:R-:W-:Y:S01]  /*3e060*/  LDS.128 R212, [R22] ;  /* 0x0000000016d47984 */ /* 0x000fe20000000c00 */
[----:B------:R-:W-:Y:S06]  /*3e070*/  BAR.SYNC.DEFER_BLOCKING 0x0 ;  /* 0x0000000000007b1d */ /* 0x000fec0000010000 */
[----:B------:R-:W-:Y:S02]  /*3e080*/  STSM.16.M88.4 [R0], R236 ;  /* 0x000000ec00007844 */ /* 0x000fe40000000200 */
[----:B------:R-:W-:Y:S06]  /*3e090*/  BAR.SYNC.DEFER_BLOCKING 0x0 ;  /* 0x0000000000007b1d */ /* 0x000fec0000010000 */
[----:B------:R-:W-:Y:S02]  /*3e0a0*/  LDS.128 R216, [R22] ;  /* 0x0000000016d87984 */ /* 0x000fe40000000c00 */
        /* <DEDUP_REMOVED lines=9> */
[----:B----4-:R-:W-:Y:S02]  /*3e140*/  STSM.16.M88.4 [R0], R224 ;  /* 0x000000e000007844 */ /* 0x010fe40000000200 */
[----:B------:R-:W-:Y:S06]  /*3e150*/  BAR.SYNC.DEFER_BLOCKING 0x0 ;  /* 0x0000000000007b1d */ /* 0x000fec0000010000 */
[----:B------:R-:W-:Y:S02]  /*3e160*/  LDS.128 R224, [R22] ;  /* 0x0000000016e07984 */ /* 0x000fe40000000c00 */
[----:B------:R-:W-:Y:S06]  /*3e170*/  BAR.SYNC.DEFER_BLOCKING 0x0 ;  /* 0x0000000000007b1d */ /* 0x000fec0000010000 */
[----:B---3--:R-:W-:Y:S02]  /*3e180*/  STSM.16.M88.4 [R0], R228 ;  /* 0x000000e400007844 */ /* 0x008fe40000000200 */
[----:B------:R-:W-:Y:S06]  /*3e190*/  BAR.SYNC.DEFER_BLOCKING 0x0 ;  /* 0x0000000000007b1d */ /* 0x000fec0000010000 */
[----:B------:R-:W-:Y:S02]  /*3e1a0*/  LDS.128 R228, [R22] ;  /* 0x0000000016e47984 */ /* 0x000fe40000000c00 */
[----:B------:R-:W-:Y:S06]  /*3e1b0*/  BAR.SYNC.DEFER_BLOCKING 0x0 ;  /* 0x0000000000007b1d */ /* 0x000fec0000010000 */
[----:B--2---:R-:W-:Y:S02]  /*3e1c0*/  STSM.16.M88.4 [R0], R232 ;  /* 0x000000e800007844 */ /* 0x004fe40000000200 */
[----:B------:R-:W-:Y:S06]  /*3e1d0*/  BAR.SYNC.DEFER_BLOCKING 0x0 ;  /* 0x0000000000007b1d */ /* 0x000fec0000010000 */
[----:B------:R-:W0:Y:S02]  /*3e1e0*/  LDS.128 R232, [R22] ;  /* 0x0000000016e87984 */ /* 0x000e240000000c00 */
[----:B------:R-:W-:Y:S06]  /*3e1f0*/  BAR.SYNC.DEFER_BLOCKING 0x0 ;  /* 0x0000000000007b1d */ /* 0x000fec0000010000 */
[----:B------:R1:W-:Y:S02]  /*3e200*/  STSM.16.M88.4 [R0], R248 ;  /* 0x000000f800007844 */ /* 0x0003e40000000200 */
[----:B------:R-:W-:Y:S06]  /*3e210*/  BAR.SYNC.DEFER_BLOCKING 0x0 ;  /* 0x0000000000007b1d */ /* 0x000fec0000010000 */
[----:B0-----:R-:W-:Y:S04]  /*3e220*/  STL [R1+0x18bc], R234 ;  /* 0x0018bcea01007387 */ /* 0x001fe80000100800 */
[----:B------:R-:W-:Y:S04]  /*3e230*/  STL [R1+0x18b4], R235 ;  /* 0x0018b4eb01007387 */ /* 0x000fe80000100800 */
[----:B-1----:R-:W2:Y:S04]  /*3e240*/  LDL.LU R249, [R1+0x20] ;  /* 0x0000200001f97983 */ /* 0x002ea80000300800 */
[----:B------:R-:W0:Y:S01]  /*3e250*/  LDS.128 R236, [R22] ;  /* 0x0000000016ec7984 */ /* 0x000e220000000c00 */
[----:B------:R-:W-:Y:S06]  /*3e260*/  BAR.SYNC.DEFER_BLOCKING 0x0 ;  /* 0x0000000000007b1d */ /* 0x000fec0000010000 */
[----:B------:R-:W-:Y:S02]  /*3e270*/  STSM.16.M88.4 [R0], R240 ;  /* 0x000000f000007844 */ /* 0x000fe40000000200 */
[----:B------:R-:W-:Y:S06]  /*3e280*/  BAR.SYNC.DEFER_BLOCKING 0x0 ;  /* 0x0000000000007b1d */ /* 0x000fec0000010000 */
[----:B0-----:R-:W-:Y:S04]  /*3e290*/  STL [R1+0x18b8], R238 ;  /* 0x0018b8ee01007387 */ /* 0x001fe80000100800 */
[----:B------:R-:W-:Y:S04]  /*3e2a0*/  STL [R1+0x18b0], R239 ;  /* 0x0018b0ef01007387 */ /* 0x000fe80000100800 */
[----:B------:R-:W0:Y:S01]  /*3e2b0*/  LDS.128 R240, [R22] ;  /* 0x0000000016f07984 */ /* 0x000e220000000c00 */
[----:B------:R-:W-:-:S02]  /*3e2c0*/  IMAD.MOV.U32 R103, RZ, RZ, R21 ;  /* 0x000000ffff677224 */ /* 0x000fc400078e0015 */
[----:B------:R-:W-:Y:S01]  /*3e2d0*/  IMAD.MOV.U32 R235, RZ, RZ, R159 ;  /* 0x000000ffffeb7224 */ /* 0x000fe200078e009f */
[----:B------:R-:W-:Y:S06]  /*3e2e0*/  BAR.SYNC.DEFER_BLOCKING 0x0 ;  /* 0x0000000000007b1d */ /* 0x000fec0000010000 */
[----:B0-----:R-:W-:Y:S04]  /*3e2f0*/  STL [R1+0x18ac], R240 ;  /* 0x0018acf001007387 */ /* 0x001fe80000100800 */
[----:B------:R-:W-:Y:S04]  /*3e300*/  STL [R1+0x18a8], R241 ;  /* 0x0018a8f101007387 */ /* 0x000fe80000100800 */
[----:B------:R-:W-:Y:S04]  /*3e310*/  STL [R1+0x18a4], R242 ;  /* 0x0018a4f201007387 */ /* 0x000fe80000100800 */
[----:B------:R-:W-:Y:S04]  /*3e320*/  STL [R1+0x18a0], R243 ;  /* 0x0018a0f301007387 */ /* 0x000fe80000100800 */
[----:B------:R-:W3:Y:S04]  /*3e330*/  LDL.LU R248, [R1+0x10] ;  /* 0x0000100001f87983 */ /* 0x000ee80000300800 */
[----:B------:R-:W4:Y:S01]  /*3e340*/  LDL.LU R251, [R1+0x24] ;  /* 0x0000240001fb7983 */ /* 0x000f220000300800 */
[----:B------:R-:W-:-:S02]  /*3e350*/  IMAD.MOV.U32 R21, RZ, RZ, R158 ;  /* 0x000000ffff157224 */ /* 0x000fc400078e009e */
[----:B------:R-:W0:Y:S01]  /*3e360*/  LDC.64 R158, c[0x0][0x228] ;  /* 0x00008a00ff9e7b82 */ /* 0x000e220000000a00 */
[----:B------:R1:W-:Y:S01]  /*3e370*/  STSM.16.M88.4 [R0], R244 ;  /* 0x000000f400007844 */ /* 0x0003e20000000200 */
[----:B------:R-:W-:-:S06]  /*3e380*/  IMAD.MOV.U32 R102, RZ, RZ, R20 ;  /* 0x000000ffff667224 */ /* 0x000fcc00078e0014 */
[----:B------:R-:W-:Y:S01]  /*3e390*/  BAR.SYNC.DEFER_BLOCKING 0x0 ;  /* 0x0000000000007b1d */ /* 0x000fe20000010000 */
[----:B0-----:R-:W-:Y:S02]  /*3e3a0*/  IMAD.MOV.U32 R20, RZ, RZ, R159 ;  /* 0x000000ffff147224 */ /* 0x001fe400078e009f */
[----:B-1----:R-:W-:-:S05]  /*3e3b0*/  IMAD.MOV.U32 R246, RZ, RZ, R158 ;  /* 0x000000fffff67224 */ /* 0x002fca00078e009e */
[----:B------:R-:W0:Y:S01]  /*3e3c0*/  LDC.64 R158, c[0x0][0x220] ;  /* 0x00008800ff9e7b82 */ /* 0x000e220000000a00 */
[----:B-----5:R-:W-:Y:S02]  /*3e3d0*/  IADD3 R0, R3, 0xff, RZ ;  /* 0x000000ff03007810 */ /* 0x020fe40007ffe0ff */
[C---:B------:R-:W-:Y:S02]  /*3e3e0*/  ISETP.GE.AND P1, PT, R23.reuse, R21, PT ;  /* 0x000000151700720c */ /* 0x040fe40003f26270 */
[----:B------:R-:W-:Y:S01]  /*3e3f0*/  ISETP.GE.AND P0, PT, R0, R103, PT ;  /* 0x000000670000720c */ /* 0x000fe20003f06270 */
[----:B------:R-:W-:Y:S01]  /*3e400*/  IMAD R0, R23, R2, RZ ;  /* 0x0000000217007224 */ /* 0x000fe200078e02ff */
[----:B------:R-:W-:-:S03]  /*3e410*/  ISETP.LT.AND P1, PT, R3, R20, !P1 ;  /* 0x000000140300720c */ /* 0x000fc60004f21270 */
[----:B------:R-:W-:Y:S01]  /*3e420*/  IMAD R2, R2, 0x80, R0 ;  /* 0x0000008002027824 */ /* 0x000fe200078e0200 */
[----:B0-----:R-:W-:-:S04]  /*3e430*/  LEA R20, P2, R0, R158, 0x1 ;  /* 0x0000009e00147211 */ /* 0x001fc800078408ff */
[----:B------:R-:W-:Y:S01]  /*3e440*/  LEA.HI.X.SX32 R21, R0, R159, 0x1, P2 ;  /* 0x0000009f00157211 */ /* 0x000fe200010f0eff */
[----:B------:R-:W-:Y:S01]  /*3e450*/  IMAD R0, R3, R157, RZ ;  /* 0x0000009d03007224 */ /* 0x000fe200078e02ff */
[----:B------:R-:W-:-:S03]  /*3e460*/  LEA R158, P2, R2, R158, 0x1 ;  /* 0x0000009e029e7211 */ /* 0x000fc600078408ff */
[----:B------:R-:W-:Y:S01]  /*3e470*/  IMAD.WIDE R238, R0, 0x2, R20 ;  /* 0x0000000200ee7825 */ /* 0x000fe200078e0214 */
[----:B------:R-:W-:-:S04]  /*3e480*/  LEA.HI.X.SX32 R159, R2, R159, 0x1, P2 ;  /* 0x0000009f029f7211 */ /* 0x000fc800010f0eff */
[----:B--2---:R0:W-:Y:S01]  /*3e490*/  @P1 STG.E.U16 desc[UR60][R238.64], R249 ;  /* 0x000000f9ee001986 */ /* 0x0041e2000c10153c */
[----:B------:R-:W-:-:S03]  /*3e4a0*/  PRMT R2, R249, 0x7632, R2 ;  /* 0x00007632f9027816 */ /* 0x000fc60000000002 */
[----:B0-----:R-:W2:Y:S01]  /*3e4b0*/  LDL.LU R249, [R1+0x14] ;  /* 0x0000140001f97983 */ /* 0x001ea20000300800 */
[----:B------:R-:W0:Y:S01]  /*3e4c0*/  LDC.64 R238, c[0x0][0x228] ;  /* 0x00008a00ffee7b82 */ /* 0x000e220000000a00 */
[----:B------:R-:W-:Y:S01]  /*3e4d0*/  ISETP.GE.AND P1, PT, R3, R235, PT ;  /* 0x000000eb0300720c */ /* 0x000fe20003f26270 */
[----:B0-----:R-:W-:-:S05]  /*3e4e0*/  IMAD.MOV.U32 R103, RZ, RZ, R238 ;  /* 0x000000ffff677224 */ /* 0x001fca00078e00ee */
[----:B------:R-:W-:Y:S01]  /*3e4f0*/  ISETP.LT.AND P1, PT, R156, R103, !P1 ;  /* 0x000000679c00720c */ /* 0x000fe20004f21270 */
[----:B------:R-:W-:Y:S02]  /*3e500*/  IMAD.MOV.U32 R234, RZ, RZ, R239 ;  /* 0x000000ffffea7224 */ /* 0x000fe400078e00ef */
[----:B------:R-:W-:-:S10]  /*3e510*/  IMAD.WIDE R238, R0, 0x2, R158 ;  /* 0x0000000200ee7825 */ /* 0x000fd400078e029e */
[----:B------:R0:W-:Y:S02]  /*3e520*/  @P1 STG.E.U16 desc[UR60][R238.64], R2 ;  /* 0x00000002ee001986 */ /* 0x0001e4000c10153c */
[----:B0-----:R-:W0:Y:S01]  /*3e530*/  LDC.64 R238, c[0x0][0x228] ;  /* 0x00008a00ffee7b82 */ /* 0x001e220000000a00 */
[----:B------:R-:W-:-:S05]  /*3e540*/  VIADD R2, R3, 0x1 ;  /* 0x0000000103027836 */ /* 0x000fca0000000000 */
[----:B------:R-:W-:Y:S02]  /*3e550*/  ISETP.GE.AND P1, PT, R2, R252, PT ;  /* 0x000000fc0200720c */ /* 0x000fe40003f26270 */
[----:B------:R-:W1:Y:S01]  /*3e560*/  LDC R2, c[0x0][0x228] ;  /* 0x00008a00ff027b82 */ /* 0x000e620000000800 */
[----:B------:R-:W-:Y:S02]  /*3e570*/  IMAD.IADD R0, R0, 0x1, R157 ;  /* 0x0000000100007824 */ /* 0x000fe400078e029d */
[----:B0-----:R-:W-:-:S05]  /*3e580*/  IMAD.MOV.U32 R103, RZ, RZ, R238 ;  /* 0x000000ffff677224 */ /* 0x001fca00078e00ee */
[----:B------:R-:W0:Y:S01]  /*3e590*/  LDC R252, c[0x0][0x22c] ;  /* 0x00008b00fffc7b82 */ /* 0x000e220000000800 */
[C---:B------:R-:W-:Y:S01]  /*3e5a0*/  ISETP.LT.AND P2, PT, R23.reuse, R103, !P1 ;  /* 0x000000671700720c */ /* 0x040fe20004f41270 */
[----:B------:R-:W-:Y:S01]  /*3e5b0*/  IMAD.WIDE R240, R0, 0x2, R20 ;  /* 0x0000000200f07825 */ /* 0x000fe200078e0214 */
[----:B-1----:R-:W-:-:S05]  /*3e5c0*/  ISETP.LT.AND P4, PT, R23, R2, !P0 ;  /* 0x000000021700720c */ /* 0x002fca0004781270 */
[----:B------:R-:W1:Y:S06]  /*3e5d0*/  LDC R2, c[0x0][0x228] ;  /* 0x00008a00ff027b82 */ /* 0x000e6c0000000800 */
[----:B---3--:R3:W-:Y:S02]  /*3e5e0*/  @P2 STG.E.U16 desc[UR60][R240.64], R248 ;  /* 0x000000f8f0002986 */ /* 0x0087e4000c10153c */
[----:B---3--:R-:W3:Y:S01]  /*3e5f0*/  LDC.64 R240, c[0x0][0x228] ;  /* 0x00008a00fff07b82 */ /* 0x008ee20000000a00 */
[----:B-1----:R-:W-:Y:S02]  /*3e600*/  ISETP.LT.AND P0, PT, R156, R2, !P0 ;  /* 0x000000029c00720c */ /* 0x002fe40004701270 */
[----:B------:R-:W-:-:S02]  /*3e610*/  PRMT R2, R248, 0x7632, R2 ;  /* 0x00007632f8027816 */ /* 0x000fc40000000002 */
[----:B------:R-:W2:Y:S01]  /*3e620*/  LDL.LU R248, [R1+0x28] ;  /* 0x0000280001f87983 */ /* 0x000ea20000300800 */
[----:B---3--:R-:W-:-:S05]  /*3e630*/  IMAD.MOV.U32 R103, RZ, RZ, R240 ;  /* 0x000000ffff677224 */ /* 0x008fca00078e00f0 */
[----:B------:R-:W-:Y:S01]  /*3e640*/  ISETP.LT.AND P1, PT, R156, R103, !P1 ;  /* 0x000000679c00720c */ /* 0x000fe20004f21270 */
[----:B------:R-:W-:Y:S02]  /*3e650*/  IMAD.MOV.U32 R235, RZ, RZ, R241 ;  /* 0x000000ffffeb7224 */ /* 0x000fe400078e00f1 */
[----:B------:R-:W-:-:S10]  /*3e660*/  IMAD.WIDE R240, R0, 0x2, R158 ;  /* 0x0000000200f07825 */ /* 0x000fd400078e029e */
[----:B------:R1:W-:Y:S02]  /*3e670*/  @P1 STG.E.U16 desc[UR60][R240.64], R2 ;  /* 0x00000002f0001986 */ /* 0x0003e4000c10153c */
[----:B-1----:R-:W1:Y:S01]  /*3e680*/  LDC.64 R240, c[0x0][0x228] ;  /* 0x00008a00fff07b82 */ /* 0x002e620000000a00 */
[----:B------:R-:W-:-:S05]  /*3e690*/  VIADD R2, R3, 0x2 ;  /* 0x0000000203027836 */ /* 0x000fca0000000000 */
[----:B0-----:R-:W-:Y:S01]  /*3e6a0*/  ISETP.GE.AND P1, PT, R2, R252, PT ;  /* 0x000000fc0200720c */ /* 0x001fe20003f26270 */
[----:B------:R-:W-:Y:S02]  /*3e6b0*/  IMAD.IADD R0, R0, 0x1, R157 ;  /* 0x0000000100007824 */ /* 0x000fe400078e029d */
[----:B------:R-:W-:Y:S02]  /*3e6c0*/  IMAD.MOV.U32 R238, RZ, RZ, R239 ;  /* 0x000000ffffee7224 */ /* 0x000fe400078e00ef */
[----:B-1----:R-:W-:Y:S01]  /*3e6d0*/  IMAD.MOV.U32 R103, RZ, RZ, R240 ;  /* 0x000000ffff677224 */ /* 0x002fe200078e00f0 */
[----:B----4-:R-:W-:Y:S01]  /*3e6e0*/  PRMT R2, R251, 0x7632, R2 ;  /* 0x00007632fb027816 */ /* 0x010fe20000000002 */
[----:B------:R-:W0:Y:S03]  /*3e6f0*/  LDC R252, c[0x0][0x22c] ;  /* 0x00008b00fffc7b82 */ /* 0x000e260000000800 */
[----:B------:R-:W-:Y:S01]  /*3e700*/  ISETP.LT.AND P2, PT, R23, R103, !P1 ;  /* 0x000000671700720c */ /* 0x000fe20004f41270 */
[----:B------:R-:W-:-:S02]  /*3e710*/  IMAD.MOV.U32 R239, RZ, RZ, R241 ;  /* 0x000000ffffef7224 */ /* 0x000fc400078e00f1 */
[----:B------:R-:W-:-:S10]  /*3e720*/  IMAD.WIDE R240, R0, 0x2, R20 ;  /* 0x0000000200f07825 */ /* 0x000fd400078e0214 */
[----:B------:R1:W-:Y:S02]  /*3e730*/  @P2 STG.E.U16 desc[UR60][R240.64], R251 ;  /* 0x000000fbf0002986 */ /* 0x0003e4000c10153c */
[----:B-1----:R-:W1:Y:S01]  /*3e740*/  LDC.64 R240, c[0x0][0x228] ;  /* 0x00008a00fff07b82 */ /* 0x002e620000000a00 */
[----:B------:R-:W-:-:S04]  /*3e750*/  IMAD.WIDE R242, R0, 0x2, R158 ;  /* 0x0000000200f27825 */ /* 0x000fc800078e029e */
[----:B-1----:R-:W-:-:S05]  /*3e760*/  IMAD.MOV.U32 R103, RZ, RZ, R240 ;  /* 0x000000ffff677224 */ /* 0x002fca00078e00f0 */
[----:B------:R-:W-:-:S13]  /*3e770*/  ISETP.LT.AND P1, PT, R156, R103, !P1 ;  /* 0x000000679c00720c */ /* 0x000fda0004f21270 */
[----:B------:R1:W-:Y:S02]  /*3e780*/  @P1 STG.E.U16 desc[UR60][R242.64], R2 ;  /* 0x00000002f2001986 */ /* 0x0003e4000c10153c */
[----:B-1----:R-:W1:Y:S01]  /*3e790*/  LDC.64 R242, c[0x0][0x228] ;  /* 0x00008a00fff27b82 */ /* 0x002e620000000a00 */
[----:B------:R-:W-:-:S05]  /*3e7a0*/  VIADD R2, R3, 0x3 ;  /* 0x0000000303027836 */ /* 0x000fca0000000000 */
[----:B0-----:R-:W-:Y:S01]  /*3e7b0*/  ISETP.GE.AND P1, PT, R2, R252, PT ;  /* 0x000000fc0200720c */ /* 0x001fe20003f26270 */
[----:B------:R-:W-:Y:S01]  /*3e7c0*/  IMAD.IADD R0, R0, 0x1, R157 ;  /* 0x0000000100007824 */ /* 0x000fe200078e029d */
[----:B------:R-:W0:Y:S01]  /*3e7d0*/  LDC R252, c[0x0][0x22c] ;  /* 0x00008b00fffc7b82 */ /* 0x000e220000000800 */
[----:B-1----:R-:W-:-:S05]  /*3e7e0*/  IMAD.MOV.U32 R103, RZ, RZ, R242 ;  /* 0x000000ffff677224 */ /* 0x002fca00078e00f2 */
[----:B------:R-:W-:Y:S01]  /*3e7f0*/  ISETP.LT.AND P2, PT, R23, R103, !P1 ;  /* 0x000000671700720c */ /* 0x000fe20004f41270 */
[----:B------:R1:W-:Y:S01]  /*3e800*/  STL [R1+0x44], R243 ;  /* 0x000044f301007387 */ /* 0x0003e20000100800 */
[----:B--2---:R-:W-:Y:S01]  /*3e810*/  PRMT R2, R249, 0x7632, R2 ;  /* 0x00007632f9027816 */ /* 0x004fe20000000002 */
[----:B-1----:R-:W-:-:S10]  /*3e820*/  IMAD.WIDE R242, R0, 0x2, R20 ;  /* 0x0000000200f27825 */ /* 0x002fd400078e0214 */
[----:B------:R1:W-:Y:S04]  /*3e830*/  @P2 STG.E.U16 desc[UR60][R242.64], R249 ;  /* 0x000000f9f2002986 */ /* 0x0003e8000c10153c */
[----:B-1----:R-:W2:Y:S01]  /*3e840*/  LDL.LU R249, [R1+0x18] ;  /* 0x0000180001f97983 */ /* 0x002ea20000300800 */
[----:B------:R-:W1:Y:S01]  /*3e850*/  LDC.64 R242, c[0x0][0x228] ;  /* 0x00008a00fff27b82 */ /* 0x000e620000000a00 */
[----:B------:R-:W-:Y:S02]  /*3e860*/  IMAD.MOV.U32 R240, RZ, RZ, R241 ;  /* 0x000000fffff07224 */ /* 0x000fe400078e00f1 */
[----:B-1----:R-:W-:-:S05]  /*3e870*/  IMAD.MOV.U32 R103, RZ, RZ, R242 ;  /* 0x000000ffff677224 */ /* 0x002fca00078e00f2 */
[----:B------:R-:W-:Y:S01]  /*3e880*/  ISETP.LT.AND P1, PT, R156, R103, !P1 ;  /* 0x000000679c00720c */ /* 0x000fe20004f21270 */
[----:B------:R-:W-:Y:S02]  /*3e890*/  IMAD.MOV.U32 R241, RZ, RZ, R243 ;  /* 0x000000fffff17224 */ /* 0x000fe400078e00f3 */
[----:B------:R-:W-:-:S10]  /*3e8a0*/  IMAD.WIDE R242, R0, 0x2, R158 ;  /* 0x0000000200f27825 */ /* 0x000fd400078e029e */
        /* <DEDUP_REMOVED lines=8> */
[----:B------:R1:W-:Y:S04]  /*3e930*/  STL [R1+0x34], R243 ;  /* 0x000034f301007387 */ /* 0x0003e80000100800 */
[----:B------:R-:W3:Y:S01]  /*3e940*/  LDL.LU R251, [R1+0x2c] ;  /* 0x00002c0001fb7983 */ /* 0x000ee20000300800 */
[----:B-1----:R-:W-:-:S07]  /*3e950*/  IMAD.WIDE R242, R0, 0x2, R20 ;  /* 0x0000000200f27825 */ /* 0x002fce00078e0214 */
[----:B------:R1:W-:Y:S02]  /*3e960*/  @P2 STG.E.U16 desc[UR60][R242.64], R248 ;  /* 0x000000f8f2002986 */ /* 0x0003e4000c10153c */
[----:B-1----:R-:W1:Y:S01]  /*3e970*/  LDC.64 R242, c[0x0][0x228] ;  /* 0x00008a00fff27b82 */ /* 0x002e620000000a00 */
[----:B------:R-:W-:Y:S01]  /*3e980*/  PRMT R2, R248, 0x7632, R2 ;  /* 0x00007632f8027816 */ /* 0x000fe20000000002 */
[----:B------:R-:W-:Y:S01]  /*3e990*/  IMAD.WIDE R244, R0, 0x2, R158 ;  /* 0x0000000200f47825 */ /* 0x000fe200078e029e */
[----:B------:R-:W4:Y:S03]  /*3e9a0*/  LDL.LU R248, [R1+0x1c] ;  /* 0x00001c0001f87983 */ /* 0x000f260000300800 */
[----:B-1----:R-:W-:-:S05]  /*3e9b0*/  IMAD.MOV.U32 R103, RZ, RZ, R242 ;  /* 0x000000ffff677224 */ /* 0x002fca00078e00f2 */
[----:B------:R-:W-:-:S13]  /*3e9c0*/  ISETP.LT.AND P1, PT, R156, R103, !P1 ;  /* 0x000000679c00720c */ /* 0x000fda0004f21270 */
[----:B------:R1:W-:Y:S02]  /*3e9d0*/  @P1 STG.E.U16 desc[UR60][R244.64], R2 ;  /* 0x00000002f4001986 */ /* 0x0003e4000c10153c */
[----:B-1----:R-:W-:-:S05]  /*3e9e0*/  VIADD R2, R3, 0x5 ;  /* 0x0000000503027836 */ /* 0x002fca0000000000 */
[----:B0-----:R-:W-:Y:S01]  /*3e9f0*/  ISETP.GE.AND P1, PT, R2, R252, PT ;  /* 0x000000fc0200720c */ /* 0x001fe20003f26270 */
[----:B------:R-:W-:Y:S01]  /*3ea00*/  IMAD.IADD R0, R0, 0x1, R157 ;  /* 0x0000000100007824 */ /* 0x000fe200078e029d */
[----:B------:R-:W0:Y:S02]  /*3ea10*/  LDC R252, c[0x0][0x22c] ;  /* 0x00008b00fffc7b82 */ /* 0x000e240000000800 */
[----:B------:R-:W-:-:S06]  /*3ea20*/  ISETP.LT.AND P2, PT, R156, R102, !P1 ;  /* 0x000000669c00720c */ /* 0x000fcc0004f41270 */
[----:B------:R-:W1:Y:S01]  /*3ea30*/  LDC.64 R102, c[0x0][0x228] ;  /* 0x00008a00ff667b82 */ /* 0x000e620000000a00 */
[----:B------:R-:W-:Y:S02]  /*3ea40*/  IMAD.MOV.U32 R242, RZ, RZ, R243 ;  /* 0x000000fffff27224 */ /* 0x000fe400078e00f3 */
[----:B-1----:R-:W-:-:S05]  /*3ea50*/  IMAD.MOV.U32 R244, RZ, RZ, R102 ;  /* 0x000000fffff47224 */ /* 0x002fca00078e0066 */
[----:B------:R-:W-:Y:S01]  /*3ea60*/  ISETP.LT.AND P1, PT, R23, R244, !P1 ;  /* 0x000000f41700720c */ /* 0x000fe20004f21270 */
[----:B------:R-:W-:-:S04]  /*3ea70*/  IMAD.WIDE R244, R0, 0x2, R20 ;  /* 0x0000000200f47825 */ /* 0x000fc800078e0214 */
[----:B------:R-:W-:Y:S02]  /*3ea80*/  IMAD.MOV.U32 R243, RZ, RZ, R103 ;  /* 0x000000fffff37224 */ /* 0x000fe400078e0067 */
[----:B------:R-:W4:Y:S06]  /*3ea90*/  LDL.LU.64 R102, [R1+0x18e0] ;  /* 0x0018e00001667983 */ /* 0x000f2c0000300a00 */
[----:B--2---:R1:W-:Y:S01]  /*3eaa0*/  @P1 STG.E.U16 desc[UR60][R244.64], R249 ;  /* 0x000000f9f4001986 */ /* 0x0043e2000c10153c */
[----:B------:R-:W-:Y:S01]  /*3eab0*/  PRMT R2, R249, 0x7632, R2 ;  /* 0x00007632f9027816 */ /* 0x000fe20000000002 */
[----:B-1----:R-:W-:-:S05]  /*3eac0*/  IMAD.WIDE R244, R0, 0x2, R158 ;  /* 0x0000000200f47825 */ /* 0x002fca00078e029e */
[----:B------:R1:W-:Y:S04]  /*3ead0*/  @P2 STG.E.U16 desc[UR60][R244.64], R2 ;  /* 0x00000002f4002986 */ /* 0x0003e8000c10153c */
[----:B-1----:R-:W2:Y:S04]  /*3eae0*/  LDL.LU.64 R244, [R1+0x18d8] ;  /* 0x0018d80001f47983 */ /* 0x002ea80000300a00 */
[----:B------:R-:W2:Y:S01]  /*3eaf0*/  LDL.LU R249, [R1] ;  /* 0x0000000001f97983 */ /* 0x000ea20000300800 */
[----:B------:R-:W-:-:S05]  /*3eb00*/  VIADD R2, R3, 0x6 ;  /* 0x0000000603027836 */ /* 0x000fca0000000000 */
[----:B0-----:R-:W-:Y:S02]  /*3eb10*/  ISETP.GE.AND P1, PT, R2, R252, PT ;  /* 0x000000fc0200720c */ /* 0x001fe40003f26270 */
[----:B------:R-:W0:Y:S02]  /*3eb20*/  LDC R2, c[0x0][0x228] ;  /* 0x00008a00ff027b82 */ /* 0x000e240000000800 */
[----:B------:R-:W-:Y:S01]  /*3eb30*/  ISETP.LT.AND P2, PT, R23, R246, !P1 ;  /* 0x000000f61700720c */ /* 0x000fe20004f41270 */
[----:B------:R-:W-:-:S05]  /*3eb40*/  IMAD.IADD R0, R0, 0x1, R157 ;  /* 0x0000000100007824 */ /* 0x000fca00078e029d */
[----:B------:R-:W1:Y:S01]  /*3eb50*/  LDC R252, c[0x0][0x22c] ;  /* 0x00008b00fffc7b82 */ /* 0x000e620000000800 */
[----:B------:R-:W-:Y:S01]  /*3eb60*/  IMAD.WIDE R246, R0, 0x2, R20 ;  /* 0x0000000200f67825 */ /* 0x000fe200078e0214 */
[----:B0-----:R-:W-:-:S05]  /*3eb70*/  ISETP.LT.AND P1, PT, R156, R2, !P1 ;  /* 0x000000029c00720c */ /* 0x001fca0004f21270 */
[----:B---3--:R0:W-:Y:S01]  /*3eb80*/  @P2 STG.E.U16 desc[UR60][R246.64], R251 ;  /* 0x000000fbf6002986 */ /* 0x0081e2000c10153c */
[----:B------:R-:W-:Y:S01]  /*3eb90*/  PRMT R2, R251, 0x7632, R2 ;  /* 0x00007632fb027816 */ /* 0x000fe20000000002 */
[----:B0-----:R-:W-:-:S06]  /*3eba0*/  IMAD.WIDE R246, R0, 0x2, R158 ;  /* 0x0000000200f67825 */ /* 0x001fcc00078e029e */
[----:B------:R0:W-:Y:S02]  /*3ebb0*/  @P1 STG.E.U16 desc[UR60][R246.64], R2 ;  /* 0x00000002f6001986 */ /* 0x0001e4000c10153c */
[----:B0-----:R-:W0:Y:S01]  /*3ebc0*/  LDC R246, c[0x0][0x228] ;  /* 0x00008a00fff67b82 */ /* 0x001e220000000800 */
[----:B------:R-:W-:-:S05]  /*3ebd0*/  VIADD R2, R3, 0x7 ;  /* 0x0000000703027836 */ /* 0x000fca0000000000 */
[----:B-1----:R-:W-:Y:S02]  /*3ebe0*/  ISETP.GE.AND P1, PT, R2, R252, PT ;  /* 0x000000fc0200720c */ /* 0x002fe40003f26270 */
[----:B------:R-:W1:Y:S01]  /*3ebf0*/  LDC R2, c[0x0][0x228] ;  /* 0x00008a00ff027b82 */ /* 0x000e620000000800 */
[----:B------:R-:W-:-:S07]  /*3ec00*/  IMAD.IADD R0, R0, 0x1, R157 ;  /* 0x0000000100007824 */ /* 0x000fce00078e029d */
[----:B------:R-:W3:Y:S01]  /*3ec10*/  LDC R252, c[0x0][0x228] ;  /* 0x00008a00fffc7b82 */ /* 0x000ee20000000800 */
[----:B0-----:R-:W-:Y:S01]  /*3ec20*/  ISETP.LT.AND P2, PT, R23, R246, !P1 ;  /* 0x000000f61700720c */ /* 0x001fe20004f41270 */
[----:B------:R-:W-:Y:S01]  /*3ec30*/  IMAD.WIDE R246, R0, 0x2, R20 ;  /* 0x0000000200f67825 */ /* 0x000fe200078e0214 */
[----:B-1----:R-:W-:Y:S02]  /*3ec40*/  ISETP.LT.AND P1, PT, R156, R2, !P1 ;  /* 0x000000029c00720c */ /* 0x002fe40004f21270 */
[----:B----4-:R-:W-:-:S09]  /*3ec50*/  PRMT R2, R248, 0x7632, R2 ;  /* 0x00007632f8027816 */ /* 0x010fd20000000002 */
[----:B------:R0:W-:Y:S02]  /*3ec60*/  @P2 STG.E.U16 desc[UR60][R246.64], R248 ;  /* 0x000000f8f6002986 */ /* 0x0001e4000c10153c */
[----:B0-----:R-:W-:-:S05]  /*3ec70*/  IMAD.WIDE R246, R0, 0x2, R158 ;  /* 0x0000000200f67825 */ /* 0x001fca00078e029e */
[----:B------:R0:W-:Y:S02]  /*3ec80*/  @P1 STG.E.U16 desc[UR60][R246.64], R2 ;  /* 0x00000002f6001986 */ /* 0x0001e4000c10153c */
[----:B0-----:R-:W0:Y:S01]  /*3ec90*/  LDC R246, c[0x0][0x22c] ;  /* 0x00008b00fff67b82 */ /* 0x001e220000000800 */
[----:B------:R-:W-:Y:S01]  /*3eca0*/  VIADD R2, R3, 0x8 ;  /* 0x0000000803027836 */ /* 0x000fe20000000000 */
[----:B------:R-:W4:Y:S01]  /*3ecb0*/  LDL.LU R247, [R1+0x4] ;  /* 0x0000040001f77983 */ /* 0x000f220000300800 */
[----:B------:R-:W-:-:S03]  /*3ecc0*/  IMAD.IADD R0, R0, 0x1, R157 ;  /* 0x0000000100007824 */ /* 0x000fc600078e029d */
[----:B0-----:R-:W-:Y:S02]  /*3ecd0*/  ISETP.GE.AND P1, PT, R2, R246, PT ;  /* 0x000000f60200720c */ /* 0x001fe40003f26270 */
[----:B------:R-:W0:Y:S02]  /*3ece0*/  LDC R2, c[0x0][0x228] ;  /* 0x00008a00ff027b82 */ /* 0x000e240000000800 */
[----:B---3--:R-:W-:-:S06]  /*3ecf0*/  ISETP.LT.AND P2, PT, R23, R252, !P1 ;  /* 0x000000fc1700720c */ /* 0x008fcc0004f41270 */
[----:B------:R-:W1:Y:S01]  /*3ed00*/  LDC R252, c[0x0][0x22c] ;  /* 0x00008b00fffc7b82 */ /* 0x000e620000000800 */
[----:B------:R-:W-:-:S07]  /*3ed10*/  IMAD.WIDE R250, R0, 0x2, R20 ;  /* 0x0000000200fa7825 */ /* 0x000fce00078e0214 */
[----:B------:R-:W3:Y:S01]  /*3ed20*/  LDC R246, c[0x0][0x228] ;  /* 0x00008a00fff67b82 */ /* 0x000ee20000000800 */
[----:B--2---:R2:W-:Y:S01]  /*3ed30*/  @P2 STG.E.U16 desc[UR60][R250.64], R249 ;  /* 0x000000f9fa002986 */ /* 0x0045e2000c10153c */
[----:B0-----:R-:W-:Y:S01]  /*3ed40*/  ISETP.LT.AND P2, PT, R156, R2, !P1 ;  /* 0x000000029c00720c */ /* 0x001fe20004f41270 */
[----:B------:R-:W-:-:S05]  /*3ed50*/  VIADD R2, R3, 0x9 ;  /* 0x0000000903027836 */ /* 0x000fca0000000000 */
[----:B-1----:R-:W-:Y:S02]  /*3ed60*/  ISETP.GE.AND P1, PT, R2, R252, PT ;  /* 0x000000fc0200720c */ /* 0x002fe40003f26270 */
[----:B------:R-:W-:Y:S01]  /*3ed70*/  PRMT R2, R249, 0x7632, R2 ;  /* 0x00007632f9027816 */ /* 0x000fe20000000002 */
[----:B------:R-:W0:Y:S01]  /*3ed80*/  LDC R252, c[0x0][0x22c] ;  /* 0x00008b00fffc7b82 */ /* 0x000e220000000800 */
[----:B--2---:R-:W-:-:S05]  /*3ed90*/  IMAD.WIDE R248, R0, 0x2, R158 ;  /* 0x0000000200f87825 */ /* 0x004fca00078e029e */
[----:B------:R1:W-:Y:S02]  /*3eda0*/  @P2 STG.E.U16 desc[UR60][R248.64], R2 ;  /* 0x00000002f8002986 */ /* 0x0003e4000c10153c */
[----:B------:R-:W2:Y:S02]  /*3edb0*/  LDC R250, c[0x0][0x228] ;  /* 0x00008a00fffa7b82 */ /* 0x000ea40000000800 */
[----:B-1----:R-:W4:Y:S01]  /*3edc0*/  LDL.LU.64 R248, [R1+0x18d0] ;  /* 0x0018d00001f87983 */ /* 0x002f220000300a00 */
[----:B------:R-:W-:Y:S01]  /*3edd0*/  IMAD.IADD R0, R0, 0x1, R157 ;  /* 0x0000000100007824 */ /* 0x000fe200078e029d */
[----:B--2---:R-:W-:Y:S02]  /*3ede0*/  ISETP.LT.AND P2, PT, R23, R250, !P1 ;  /* 0x000000fa1700720c */ /* 0x004fe40004f41270 */
[----:B---3--:R-:W-:Y:S01]  /*3edf0*/  ISETP.LT.AND P1, PT, R156, R246, !P1 ;  /* 0x000000f69c00720c */ /* 0x008fe20004f21270 */
[----:B------:R-:W-:-:S04]  /*3ee00*/  IMAD.WIDE R250, R0, 0x2, R20 ;  /* 0x0000000200fa7825 */ /* 0x000fc800078e0214 */
[----:B------:R-:W-:-:S06]  /*3ee10*/  VIADD R2, R3, 0xa ;  /* 0x0000000a03027836 */ /* 0x000fcc0000000000 */
[----:B----4-:R1:W-:Y:S02]  /*3ee20*/  @P2 STG.E.U16 desc[UR60][R250.64], R248 ;  /* 0x000000f8fa002986 */ /* 0x0103e4000c10153c */
[----:B-1----:R-:W-:Y:S01]  /*3ee30*/  PRMT R248, R248, 0x7632, R248 ;  /* 0x00007632f8f87816 */ /* 0x002fe200000000f8 */
[----:B------:R-:W-:-:S05]  /*3ee40*/  IMAD.WIDE R250, R0, 0x2, R158 ;  /* 0x0000000200fa7825 */ /* 0x000fca00078e029e */
[----:B------:R1:W-:Y:S02]  /*3ee50*/  @P1 STG.E.U16 desc[UR60][R250.64], R248 ;  /* 0x000000f8fa001986 */ /* 0x0003e4000c10153c */
[----:B-1----:R-:W1:Y:S01]  /*3ee60*/  LDC R248, c[0x0][0x228] ;  /* 0x00008a00fff87b82 */ /* 0x002e620000000800 */
[----:B0-----:R-:W-:-:S07]  /*3ee70*/  ISETP.GE.AND P1, PT, R2, R252, PT ;  /* 0x000000fc0200720c */ /* 0x001fce0003f26270 */
[----:B------:R-:W0:Y:S08]  /*3ee80*/  LDC R2, c[0x0][0x228] ;  /* 0x00008a00ff027b82 */ /* 0x000e300000000800 */
[----:B------:R-:W2:Y:S01]  /*3ee90*/  LDC R252, c[0x0][0x22c] ;  /* 0x00008b00fffc7b82 */ /* 0x000ea20000000800 */
[----:B------:R-:W-:Y:S01]  /*3eea0*/  IMAD.IADD R0, R0, 0x1, R157 ;  /* 0x0000000100007824 */ /* 0x000fe200078e029d */
[----:B-1----:R-:W-:-:S03]  /*3eeb0*/  ISETP.LT.AND P2, PT, R23, R248, !P1 ;  /* 0x000000f81700720c */ /* 0x002fc60004f41270 */
[----:B------:R-:W-:-:S03]  /*3eec0*/  IMAD.WIDE R250, R0, 0x2, R20 ;  /* 0x0000000200fa7825 */ /* 0x000fc600078e0214 */
[----:B------:R-:W1:Y:S07]  /*3eed0*/  LDC R248, c[0x0][0x228] ;  /* 0x00008a00fff87b82 */ /* 0x000e6e0000000800 */
[----:B------:R3:W-:Y:S01]  /*3eee0*/  @P2 STG.E.U16 desc[UR60][R250.64], R247 ;  /* 0x000000f7fa002986 */ /* 0x0007e2000c10153c */
[----:B0-----:R-:W-:Y:S01]  /*3eef0*/  ISETP.LT.AND P2, PT, R156, R2, !P1 ;  /* 0x000000029c00720c */ /* 0x001fe20004f41270 */
[----:B------:R-:W-:-:S05]  /*3ef00*/  VIADD R2, R3, 0xb ;  /* 0x0000000b03027836 */ /* 0x000fca0000000000 */
[----:B--2---:R-:W-:Y:S02]  /*3ef10*/  ISETP.GE.AND P1, PT, R2, R252, PT ;  /* 0x000000fc0200720c */ /* 0x004fe40003f26270 */
[----:B------:R-:W-:Y:S01]  /*3ef20*/  PRMT R2, R247, 0x7632, R2 ;  /* 0x00007632f7027816 */ /* 0x000fe20000000002 */
[----:B------:R-:W0:Y:S01]  /*3ef30*/  LDC R252, c[0x0][0x228] ;  /* 0x00008a00fffc7b82 */ /* 0x000e220000000800 */
[----:B---3--:R-:W-:Y:S01]  /*3ef40*/  IMAD.WIDE R246, R0, 0x2, R158 ;  /* 0x0000000200f67825 */ /* 0x008fe200078e029e */
[----:B------:R-:W2:Y:S04]  /*3ef50*/  LDL.LU.64 R250, [R1+0x18c8] ;  /* 0x0018c80001fa7983 */ /* 0x000ea80000300a00 */
[----:B------:R3:W-:Y:S01]  /*3ef60*/  @P2 STG.E.U16 desc[UR60][R246.64], R2 ;  /* 0x00000002f6002986 */ /* 0x0007e2000c10153c */
[----:B-1----:R-:W-:-:S02]  /*3ef70*/  ISETP.LT.AND P2, PT, R23, R248, !P1 ;  /* 0x000000f81700720c */ /* 0x002fc40004f41270 */
[----:B------:R-:W1:Y:S08]  /*3ef80*/  LDC R248, c[0x0][0x22c] ;  /* 0x00008b00fff87b82 */ /* 0x000e700000000800 */
[----:B---3--:R-:W3:Y:S01]  /*3ef90*/  LDC R2, c[0x0][0x228] ;  /* 0x00008a00ff027b82 */ /* 0x008ee20000000800 */
[----:B------:R-:W-:-:S04]  /*3efa0*/  IMAD.IADD R0, R0, 0x1, R157 ;  /* 0x0000000100007824 */ /* 0x000fc800078e029d */
[----:B------:R-:W-:-:S05]  /*3efb0*/  IMAD.WIDE R246, R0, 0x2, R20 ;  /* 0x0000000200f67825 */ /* 0x000fca00078e0214 */
[----:B------:R4:W-:Y:S04]  /*3efc0*/  @P2 STG.E.U16 desc[UR60][R246.64], R249 ;  /* 0x000000f9f6002986 */ /* 0x0009e8000c10153c */
[----:B----4-:R-:W4:Y:S01]  /*3efd0*/  LDL.LU R247, [R1+0xc] ;  /* 0x00000c0001f77983 */ /* 0x010f220000300800 */
[----:B------:R-:W2:Y:S01]  /*3efe0*/  LDC R246, c[0x0][0x22c] ;  /* 0x00008b00fff67b82 */ /* 0x000ea20000000800 */
[----:B---3--:R-:W-:Y:S01]  /*3eff0*/  ISETP.LT.AND P2, PT, R156, R2, !P1 ;  /* 0x000000029c00720c */ /* 0x008fe20004f41270 */
[----:B------:R-:W-:-:S05]  /*3f000*/  VIADD R2, R3, 0xc ;  /* 0x0000000c03027836 */ /* 0x000fca0000000000 */
[----:B-1----:R-:W-:Y:S02]  /*3f010*/  ISETP.GE.AND P1, PT, R2, R248, PT ;  /* 0x000000f80200720c */ /* 0x002fe40003f26270 */
[----:B------:R-:W-:Y:S01]  /*3f020*/  PRMT R2, R249, 0x7632, R2 ;  /* 0x00007632f9027816 */ /* 0x000fe20000000002 */
[----:B------:R-:W-:-:S04]  /*3f030*/  IMAD.WIDE R248, R0, 0x2, R158 ;  /* 0x0000000200f87825 */ /* 0x000fc800078e029e */
[----:B------:R-:W-:Y:S02]  /*3f040*/  IMAD.IADD R0, R0, 0x1, R157 ;  /* 0x0000000100007824 */ /* 0x000fe400078e029d */
[----:B------:R-:W3:Y:S04]  /*3f050*/  LDL.LU R157, [R1+0x8] ;  /* 0x00000800019d7983 */ /* 0x000ee80000300800 */
[----:B------:R1:W-:Y:S02]  /*3f060*/  @P2 STG.E.U16 desc[UR60][R248.64], R2 ;  /* 0x00000002f8002986 */ /* 0x0003e4000c10153c */
[----:B-1----:R-:W1:Y:S01]  /*3f070*/  LDC R249, c[0x0][0x228] ;  /* 0x00008a00fff97b82 */ /* 0x002e620000000800 */
[----:B0-----:R-:W-:-:S07]  /*3f080*/  ISETP.LT.AND P2, PT, R23, R252, !P1 ;  /* 0x000000fc1700720c */ /* 0x001fce0004f41270 */
[----:B------:R-:W0:Y:S01]  /*3f090*/  LDC R252, c[0x0][0x228] ;  /* 0x00008a00fffc7b82 */ /* 0x000e220000000800 */
[----:B-1----:R-:W-:Y:S01]  /*3f0a0*/  ISETP.LT.AND P1, PT, R156, R249, !P1 ;  /* 0x000000f99c00720c */ /* 0x002fe20004f21270 */
[----:B------:R-:W-:-:S05]  /*3f0b0*/  IMAD.WIDE R248, R0, 0x2, R20 ;  /* 0x0000000200f87825 */ /* 0x000fca00078e0214 */
[----:B---3--:R1:W-:Y:S01]  /*3f0c0*/  @P2 STG.E.U16 desc[UR60][R248.64], R157 ;  /* 0x0000009df8002986 */ /* 0x0083e2000c10153c */
[----:B------:R-:W-:Y:S01]  /*3f0d0*/  PRMT R2, R157, 0x7632, R2 ;  /* 0x000076329d027816 */ /* 0x000fe20000000002 */
[----:B-1----:R-:W-:Y:S01]  /*3f0e0*/  IMAD.WIDE R248, R0, 0x2, R158 ;  /* 0x0000000200f87825 */ /* 0x002fe200078e029e */
[----:B------:R-:W1:Y:S04]  /*3f0f0*/  LDC R157, c[0x0][0x248] ;  /* 0x00009200ff9d7b82 */ /* 0x000e680000000800 */
[----:B------:R3:W-:Y:S02]  /*3f100*/  @P1 STG.E.U16 desc[UR60][R248.64], R2 ;  /* 0x00000002f8001986 */ /* 0x0007e4000c10153c */
[----:B---3--:R-:W-:-:S05]  /*3f110*/  VIADD R2, R3, 0xd ;  /* 0x0000000d03027836 */ /* 0x008fca0000000000 */
[----:B--2---:R-:W-:Y:S02]  /*3f120*/  ISETP.GE.AND P1, PT, R2, R246, PT ;  /* 0x000000f60200720c */ /* 0x004fe40003f26270 */
[----:B------:R-:W2:Y:S02]  /*3f130*/  LDC R2, c[0x0][0x228] ;  /* 0x00008a00ff027b82 */ /* 0x000ea40000000800 */
[----:B0-----:R-:W-:-:S06]  /*3f140*/  ISETP.LT.AND P2, PT, R23, R252, !P1 ;  /* 0x000000fc1700720c */ /* 0x001fcc0004f41270 */
[----:B------:R-:W0:Y:S01]  /*3f150*/  LDC R252, c[0x0][0x22c] ;  /* 0x00008b00fffc7b82 */ /* 0x000e220000000800 */
[----:B-1----:R-:W-:-:S04]  /*3f160*/  IMAD.IADD R0, R0, 0x1, R157 ;  /* 0x0000000100007824 */ /* 0x002fc800078e029d */
[----:B------:R-:W-:-:S03]  /*3f170*/  IMAD.WIDE R248, R0, 0x2, R20 ;  /* 0x0000000200f87825 */ /* 0x000fc600078e0214 */
[----:B------:R-:W1:Y:S02]  /*3f180*/  LDC R246, c[0x0][0x228] ;  /* 0x00008a00fff67b82 */ /* 0x000e640000000800 */
[----:B------:R3:W-:Y:S01]  /*3f190*/  @P2 STG.E.U16 desc[UR60][R248.64], R250 ;  /* 0x000000faf8002986 */ /* 0x0007e2000c10153c */
[----:B--2---:R-:W-:Y:S01]  /*3f1a0*/  ISETP.LT.AND P2, PT, R156, R2, !P1 ;  /* 0x000000029c00720c */ /* 0x004fe20004f41270 */
[----:B------:R-:W-:-:S05]  /*3f1b0*/  VIADD R2, R3, 0xe ;  /* 0x0000000e03027836 */ /* 0x000fca0000000000 */
[----:B0-----:R-:W-:Y:S02]  /*3f1c0*/  ISETP.GE.AND P1, PT, R2, R252, PT ;  /* 0x000000fc0200720c */ /* 0x001fe40003f26270 */
[----:B------:R-:W0:Y:S01]  /*3f1d0*/  LDC R252, c[0x0][0x228] ;  /* 0x00008a00fffc7b82 */ /* 0x000e220000000800 */
[----:B---3--:R-:W-:Y:S01]  /*3f1e0*/  PRMT R250, R250, 0x7632, R250 ;  /* 0x00007632fafa7816 */ /* 0x008fe200000000fa */
[----:B------:R-:W-:-:S05]  /*3f1f0*/  IMAD.WIDE R248, R0, 0x2, R158 ;  /* 0x0000000200f87825 */ /* 0x000fca00078e029e */
[----:B------:R2:W-:Y:S01]  /*3f200*/  @P2 STG.E.U16 desc[UR60][R248.64], R250 ;  /* 0x000000faf8002986 */ /* 0x0005e2000c10153c */
[----:B------:R-:W-:Y:S01]  /*3f210*/  IMAD.IADD R0, R0, 0x1, R157 ;  /* 0x0000000100007824 */ /* 0x000fe200078e029d */
[----:B----4-:R-:W-:Y:S01]  /*3f220*/  PRMT R2, R247, 0x7632, R2 ;  /* 0x00007632f7027816 */ /* 0x010fe20000000002 */
[----:B--2---:R-:W2:Y:S01]  /*3f230*/  LDC R250, c[0x0][0x22c] ;  /* 0x00008b00fffa7b82 */ /* 0x004ea20000000800 */
[----:B0-----:R-:W-:Y:S02]  /*3f240*/  ISETP.LT.AND P2, PT, R23, R252, !P1 ;  /* 0x000000fc1700720c */ /* 0x001fe40004f41270 */
[----:B-1----:R-:W-:Y:S01]  /*3f250*/  ISETP.LT.AND P1, PT, R156, R246, !P1 ;  /* 0x000000f69c00720c */ /* 0x002fe20004f21270 */
[----:B------:R-:W-:-:S10]  /*3f260*/  IMAD.WIDE R248, R0, 0x2, R20 ;  /* 0x0000000200f87825 */ /* 0x000fd400078e0214 */
[----:B------:R0:W-:Y:S02]  /*3f270*/  @P2 STG.E.U16 desc[UR60][R248.64], R247 ;  /* 0x000000f7f8002986 */ /* 0x0001e4000c10153c */
[----:B0-----:R-:W-:-:S05]  /*3f280*/  IMAD.WIDE R248, R0, 0x2, R158 ;  /* 0x0000000200f87825 */ /* 0x001fca00078e029e */
[----:B------:R0:W-:Y:S02]  /*3f290*/  @P1 STG.E.U16 desc[UR60][R248.64], R2 ;  /* 0x00000002f8001986 */ /* 0x0001e4000c10153c */
[----:B0-----:R-:W0:Y:S01]  /*3f2a0*/  LDC R248, c[0x0][0x228] ;  /* 0x00008a00fff87b82 */ /* 0x001e220000000800 */
[----:B------:R-:W-:-:S05]  /*3f2b0*/  VIADD R2, R3, 0xf ;  /* 0x0000000f03027836 */ /* 0x000fca0000000000 */
[----:B--2---:R-:W-:Y:S02]  /*3f2c0*/  ISETP.GE.AND P1, PT, R2, R250, PT ;  /* 0x000000fa0200720c */ /* 0x004fe40003f26270 */
[----:B------:R-:W1:Y:S08]  /*3f2d0*/  LDC R249, c[0x0][0x22c] ;  /* 0x00008b00fff97b82 */ /* 0x000e700000000800 */
[----:B------:R-:W2:Y:S01]  /*3f2e0*/  LDC R2, c[0x0][0x228] ;  /* 0x00008a00ff027b82 */ /* 0x000ea20000000800 */
[----:B0-----:R-:W-:Y:S01]  /*3f2f0*/  ISETP.LT.AND P3, PT, R23, R248, !P1 ;  /* 0x000000f81700720c */ /* 0x001fe20004f61270 */
[----:B------:R-:W-:-:S06]  /*3f300*/  IMAD.IADD R248, R0, 0x1, R157 ;  /* 0x0000000100f87824 */ /* 0x000fcc00078e029d */
[----:B------:R-:W0:Y:S01]  /*3f310*/  LDC R250, c[0x0][0x228] ;  /* 0x00008a00fffa7b82 */ /* 0x000e220000000800 */
[----:B------:R-:W-:-:S05]  /*3f320*/  IMAD.WIDE R246, R248, 0x2, R20 ;  /* 0x00000002f8f67825 */ /* 0x000fca00078e0214 */
[----:B------:R3:W-:Y:S04]  /*3f330*/  @P3 STG.E.U16 desc[UR60][R246.64], R251 ;  /* 0x000000fbf6003986 */ /* 0x0007e8000c10153c */
[----:B---3--:R-:W3:Y:S01]  /*3f340*/  LDL.LU.64 R246, [R1+0x18c0] ;  /* 0x0018c00001f67983 */ /* 0x008ee20000300a00 */
[----:B------:R-:W-:-:S05]  /*3f350*/  VIADD R0, R3, 0x10 ;  /* 0x0000001003007836 */ /* 0x000fca0000000000 */
[----:B-1----:R-:W-:-:S04]  /*3f360*/  ISETP.GE.AND P2, PT, R0, R249, PT ;  /* 0x000000f90000720c */ /* 0x002fc80003f46270 */
[----:B--2---:R-:W-:Y:S02]  /*3f370*/  ISETP.LT.AND P3, PT, R23, R2, !P2 ;  /* 0x000000021700720c */ /* 0x004fe40005761270 */
[----:B------:R-:W1:Y:S01]  /*3f380*/  LDC R2, c[0x0][0x228] ;  /* 0x00008a00ff027b82 */ /* 0x000e620000000800 */
[----:B------:R-:W-:-:S07]  /*3f390*/  IMAD.IADD R0, R248, 0x1, R157 ;  /* 0x00000001f8007824 */ /* 0x000fce00078e029d */
[----:B------:R-:W2:Y:S01]  /*3f3a0*/  LDC R157, c[0x0][0x22c] ;  /* 0x00008b00ff9d7b82 */ /* 0x000ea20000000800 */
[----:B0-----:R-:W-:Y:S01]  /*3f3b0*/  ISETP.LT.AND P1, PT, R156, R250, !P1 ;  /* 0x000000fa9c00720c */ /* 0x001fe20004f21270 */
[----:B------:R-:W-:Y:S01]  /*3f3c0*/  IMAD.WIDE R248, R248, 0x2, R158 ;  /* 0x00000002f8f87825 */ /* 0x000fe200078e029e */
[----:B------:R-:W-:-:S05]  /*3f3d0*/  PRMT R251, R251, 0x7632, R251 ;  /* 0x00007632fbfb7816 */ /* 0x000fca00000000fb */
[----:B------:R-:W0:Y:S01]  /*3f3e0*/  LDC R250, c[0x0][0x228] ;  /* 0x00008a00fffa7b82 */ /* 0x000e220000000800 */
[----:B-1----:R-:W-:Y:S01]  /*3f3f0*/  ISETP.LT.AND P2, PT, R156, R2, !P2 ;  /* 0x000000029c00720c */ /* 0x002fe20005741270 */
[----:B------:R-:W-:-:S04]  /*3f400*/  VIADD R2, R3, 0x11 ;  /* 0x0000001103027836 */ /* 0x000fc80000000000 */
[----:B------:R1:W-:Y:S01]  /*3f410*/  @P1 STG.E.U16 desc[UR60][R248.64], R251 ;  /* 0x000000fbf8001986 */ /* 0x0003e2000c10153c */
[----:B--2---:R-:W-:Y:S02]  /*3f420*/  ISETP.GE.AND P1, PT, R2, R157, PT ;  /* 0x0000009d0200720c */ /* 0x004fe40003f26270 */
[----:B------:R-:W2:Y:S08]  /*3f430*/  LDC R2, c[0x0][0x228] ;  /* 0x00008a00ff027b82 */ /* 0x000eb00000000800 */
[----:B-1----:R-:W1:Y:S01]  /*3f440*/  LDC R251, c[0x0][0x248] ;  /* 0x00009200fffb7b82 */ /* 0x002e620000000800 */
[----:B------:R-:W-:-:S05]  /*3f450*/  IMAD.WIDE R248, R0, 0x2, R20 ;  /* 0x0000000200f87825 */ /* 0x000fca00078e0214 */
[----:B------:R4:W-:Y:S02]  /*3f460*/  @P3 STG.E.U16 desc[UR60][R248.64], R244 ;  /* 0x000000f4f8003986 */ /* 0x0009e4000c10153c */
[----:B------:R-:W2:Y:S01]  /*3f470*/  LDC R157, c[0x0][0x228] ;  /* 0x00008a00ff9d7b82 */ /* 0x000ea20000000800 */
[----:B----4-:R-:W-:Y:S01]  /*3f480*/  PRMT R244, R244, 0x7632, R244 ;  /* 0x00007632f4f47816 */ /* 0x010fe200000000f4 */
[----:B------:R-:W-:-:S05]  /*3f490*/  IMAD.WIDE R248, R0, 0x2, R158 ;  /* 0x0000000200f87825 */ /* 0x000fca00078e029e */
[----:B------:R4:W-:Y:S01]  /*3f4a0*/  @P2 STG.E.U16 desc[UR60][R248.64], R244 ;  /* 0x000000f4f8002986 */ /* 0x0009e2000c10153c */
[----:B0-----:R-:W-:Y:S02]  /*3f4b0*/  ISETP.LT.AND P2, PT, R23, R250, !P1 ;  /* 0x000000fa1700720c */ /* 0x001fe40004f41270 */
[----:B-1----:R-:W-:Y:S01]  /*3f4c0*/  IADD3 R0, R0, R251, RZ ;  /* 0x000000fb00007210 */ /* 0x002fe20007ffe0ff */
[----:B------:R-:W0:Y:S08]  /*3f4d0*/  LDC R250, c[0x0][0x248] ;  /* 0x00009200fffa7b82 */ /* 0x000e300000000800 */
[----:B----4-:R-:W1:Y:S01]  /*3f4e0*/  LDC R244, c[0x0][0x22c] ;  /* 0x00008b00fff47b82 */ /* 0x010e620000000800 */
[----:B--2---:R-:W-:Y:S01]  /*3f4f0*/  ISETP.LT.AND P1, PT, R156, R2, !P1 ;  /* 0x000000029c00720c */ /* 0x004fe20004f21270 */
[----:B------:R-:W-:-:S05]  /*3f500*/  IMAD.WIDE R248, R0, 0x2, R20 ;  /* 0x0000000200f87825 */ /* 0x000fca00078e0214 */
[----:B------:R2:W-:Y:S01]  /*3f510*/  @P2 STG.E.U16 desc[UR60][R248.64], R100 ;  /* 0x00000064f8002986 */ /* 0x0005e2000c10153c */
[----:B------:R-:W-:Y:S01]  /*3f520*/  VIADD R2, R3, 0x12 ;  /* 0x0000001203027836 */ /* 0x000fe20000000000 */
[----:B--2---:R-:W-:Y:S01]  /*3f530*/  PRMT R100, R100, 0x7632, R100 ;  /* 0x0000763264647816 */ /* 0x004fe20000000064 */
[----:B------:R-:W-:-:S05]  /*3f540*/  IMAD.WIDE R248, R0, 0x2, R158 ;  /* 0x0000000200f87825 */ /* 0x000fca00078e029e */
[----:B------:R2:W-:Y:S01]  /*3f550*/  @P1 STG.E.U16 desc[UR60][R248.64], R100 ;  /* 0x00000064f8001986 */ /* 0x0005e2000c10153c */
[----:B-1----:R-:W-:Y:S02]  /*3f560*/  ISETP.GE.AND P1, PT, R2, R244, PT ;  /* 0x000000f40200720c */ /* 0x002fe40003f26270 */
[----:B------:R-:W1:Y:S02]  /*3f570*/  LDC R2, c[0x0][0x228] ;  /* 0x00008a00ff027b82 */ /* 0x000e640000000800 */
[----:B------:R-:W-:Y:S01]  /*3f580*/  ISETP.LT.AND P2, PT, R23, R157, !P1 ;  /* 0x0000009d1700720c */ /* 0x000fe20004f41270 */
[----:B0-----:R-:W-:-:S05]  /*3f590*/  IMAD.IADD R0, R0, 0x1, R250 ;  /* 0x0000000100007824 */ /* 0x001fca00078e02fa */
[----:B------:R-:W0:Y:S01]  /*3f5a0*/  LDC R157, c[0x0][0x22c] ;  /* 0x00008b00ff9d7b82 */ /* 0x000e220000000800 */
[----:B--2---:R-:W-:-:S07]  /*3f5b0*/  IMAD.WIDE R248, R0, 0x2, R20 ;  /* 0x0000000200f87825 */ /* 0x004fce00078e0214 */
[----:B------:R-:W2:Y:S01]  /*3f5c0*/  LDC R100, c[0x0][0x228] ;  /* 0x00008a00ff647b82 */ /* 0x000ea20000000800 */
[----:B------:R4:W-:Y:S01]  /*3f5d0*/  @P2 STG.E.U16 desc[UR60][R248.64], R245 ;  /* 0x000000f5f8002986 */ /* 0x0009e2000c10153c */
[----:B-1----:R-:W-:Y:S02]  /*3f5e0*/  ISETP.LT.AND P1, PT, R156, R2, !P1 ;  /* 0x000000029c00720c */ /* 0x002fe40004f21270 */
[----:B------:R-:W-:-:S04]  /*3f5f0*/  PRMT R2, R245, 0x7632, R2 ;  /* 0x00007632f5027816 */ /* 0x000fc80000000002 */
[----:B----4-:R-:W1:Y:S01]  /*3f600*/  LDC R248, c[0x0][0x248] ;  /* 0x00009200fff87b82 */ /* 0x010e620000000800 */
[----:B------:R-:W-:-:S06]  /*3f610*/  IMAD.WIDE R244, R0, 0x2, R158 ;  /* 0x0000000200f47825 */ /* 0x000fcc00078e029e */
[----:B------:R4:W-:Y:S02]  /*3f620*/  @P1 STG.E.U16 desc[UR60][R244.64], R2 ;  /* 0x00000002f4001986 */ /* 0x0009e4000c10153c */
[----:B----4-:R-:W-:-:S05]  /*3f630*/  VIADD R2, R3, 0x13 ;  /* 0x0000001303027836 */ /* 0x010fca0000000000 */
[----:B0-----:R-:W-:Y:S02]  /*3f640*/  ISETP.GE.AND P1, PT, R2, R157, PT ;  /* 0x0000009d0200720c */ /* 0x001fe40003f26270 */
[----:B------:R-:W0:Y:S02]  /*3f650*/  LDC R2, c[0x0][0x228] ;  /* 0x00008a00ff027b82 */ /* 0x000e240000000800 */
[----:B--2---:R-:W-:Y:S01]  /*3f660*/  ISETP.LT.AND P2, PT, R23, R100, !P1 ;  /* 0x000000641700720c */ /* 0x004fe20004f41270 */
[----:B-1----:R-:W-:-:S04]  /*3f670*/  IMAD.IADD R0, R0, 0x1, R248 ;  /* 0x0000000100007824 */ /* 0x002fc800078e02f8 */
[----:B------:R-:W-:Y:S01]  /*3f680*/  IMAD.WIDE R244, R0, 0x2, R20 ;  /* 0x0000000200f47825 */ /* 0x000fe200078e0214 */
[----:B------:R-:W1:Y:S07]  /*3f690*/  LDC R157, c[0x0][0x228] ;  /* 0x00008a00ff9d7b82 */ /* 0x000e6e0000000800 */
[----:B------:R2:W-:Y:S02]  /*3f6a0*/  @P2 STG.E.U16 desc[UR60][R244.64], R101 ;  /* 0x00000065f4002986 */ /* 0x0005e4000c10153c */
[----:B--2---:R-:W2:Y:S01]  /*3f6b0*/  LDC R244, c[0x0][0x22c] ;  /* 0x00008b00fff47b82 */ /* 0x004ea20000000800 */
[----:B0-----:R-:W-:-:S02]  /*3f6c0*/  ISETP.LT.AND P1, PT, R156, R2, !P1 ;  /* 0x000000029c00720c */ /* 0x001fc40004f21270 */
[----:B------:R-:W-:Y:S01]  /*3f6d0*/  PRMT R2, R101, 0x7632, R2 ;  /* 0x0000763265027816 */ /* 0x000fe20000000002 */
[----:B------:R-:W-:-:S04]  /*3f6e0*/  IMAD.WIDE R100, R0, 0x2, R158 ;  /* 0x0000000200647825 */ /* 0x000fc800078e029e */
[----:B------:R-:W0:Y:S06]  /*3f6f0*/  LDC R245, c[0x0][0x248] ;  /* 0x00009200fff57b82 */ /* 0x000e2c0000000800 */
[----:B------:R4:W-:Y:S02]  /*3f700*/  @P1 STG.E.U16 desc[UR60][R100.64], R2 ;  /* 0x0000000264001986 */ /* 0x0009e4000c10153c */
[----:B----4-:R-:W-:-:S05]  /*3f710*/  VIADD R2, R3, 0x14 ;  /* 0x0000001403027836 */ /* 0x010fca0000000000 */
[----:B--2---:R-:W-:Y:S02]  /*3f720*/  ISETP.GE.AND P1, PT, R2, R244, PT ;  /* 0x000000f40200720c */ /* 0x004fe40003f26270 */
[----:B------:R-:W2:Y:S02]  /*3f730*/  LDC R2, c[0x0][0x228] ;  /* 0x00008a00ff027b82 */ /* 0x000ea40000000800 */
[----:B-1----:R-:W-:-:S06]  /*3f740*/  ISETP.LT.AND P2, PT, R23, R157, !P1 ;  /* 0x0000009d1700720c */ /* 0x002fcc0004f41270 */
[----:B------:R-:W1:Y:S01]  /*3f750*/  LDC R244, c[0x0][0x22c] ;  /* 0x00008b00fff47b82 */ /* 0x000e620000000800 */
[----:B0-----:R-:W-:-:S04]  /*3f760*/  IMAD.IADD R0, R0, 0x1, R245 ;  /* 0x0000000100007824 */ /* 0x001fc800078e02f5 */
[----:B------:R-:W-:-:S03]  /*3f770*/  IMAD.WIDE R100, R0, 0x2, R20 ;  /* 0x0000000200647825 */ /* 0x000fc600078e0214 */
[----:B------:R-:W0:Y:S01]  /*3f780*/  LDC R157, c[0x0][0x228] ;  /* 0x00008a00ff9d7b82 */ /* 0x000e220000000800 */
[----:B--2---:R-:W-:Y:S01]  /*3f790*/  ISETP.LT.AND P1, PT, R156, R2, !P1 ;  /* 0x000000029c00720c */ /* 0x004fe20004f21270 */
[----:B------:R-:W-:-:S06]  /*3f7a0*/  VIADD R2, R3, 0x15 ;  /* 0x0000001503027836 */ /* 0x000fcc0000000000 */
[----:B------:R-:W2:Y:S01]  /*3f7b0*/  LDC R245, c[0x0][0x248] ;  /* 0x00009200fff57b82 */ /* 0x000ea20000000800 */
[----:B---3--:R3:W-:Y:S02]  /*3f7c0*/  @P2 STG.E.U16 desc[UR60][R100.64], R246 ;  /* 0x000000f664002986 */ /* 0x0087e4000c10153c */
[----:B---3--:R-:W-:Y:S01]  /*3f7d0*/  PRMT R246, R246, 0x7632, R246 ;  /* 0x00007632f6f67816 */ /* 0x008fe200000000f6 */
[----:B------:R-:W-:-:S05]  /*3f7e0*/  IMAD.WIDE R100, R0, 0x2, R158 ;  /* 0x0000000200647825 */ /* 0x000fca00078e029e */
[----:B------:R3:W-:Y:S01]  /*3f7f0*/  @P1 STG.E.U16 desc[UR60][R100.64], R246 ;  /* 0x000000f664001986 */ /* 0x0007e2000c10153c */
[----:B-1----:R-:W-:Y:S02]  /*3f800*/  ISETP.GE.AND P1, PT, R2, R244, PT ;  /* 0x000000f40200720c */ /* 0x002fe40003f26270 */
[----:B------:R-:W1:Y:S02]  /*3f810*/  LDC R2, c[0x0][0x228] ;  /* 0x00008a00ff027b82 */ /* 0x000e640000000800 */
[----:B0-----:R-:W-:Y:S01]  /*3f820*/  ISETP.LT.AND P2, PT, R23, R157, !P1 ;  /* 0x0000009d1700720c */ /* 0x001fe20004f41270 */
[----:B--2---:R-:W-:-:S05]  /*3f830*/  IMAD.IADD R0, R0, 0x1, R245 ;  /* 0x0000000100007824 */ /* 0x004fca00078e02f5 */
[----:B------:R-:W0:Y:S01]  /*3f840*/  LDC R157, c[0x0][0x22c] ;  /* 0x00008b00ff9d7b82 */ /* 0x000e220000000800 */
[----:B---3--:R-:W-:-:S06]  /*3f850*/  IMAD.WIDE R100, R0, 0x2, R20 ;  /* 0x0000000200647825 */ /* 0x008fcc00078e0214 */
[----:B------:R2:W-:Y:S01]  /*3f860*/  @P2 STG.E.U16 desc[UR60][R100.64], R102 ;  /* 0x0000006664002986 */ /* 0x0005e2000c10153c */
[----:B------:R-:W3:Y:S01]  /*3f870*/  LDC R244, c[0x0][0x248] ;  /* 0x00009200fff47b82 */ /* 0x000ee20000000800 */
[----:B-1----:R-:W-:-:S07]  /*3f880*/  ISETP.LT.AND P1, PT, R156, R2, !P1 ;  /* 0x000000029c00720c */ /* 0x002fce0004f21270 */
[----:B------:R-:W1:Y:S01]  /*3f890*/  LDC R245, c[0x0][0x22c] ;  /* 0x00008b00fff57b82 */ /* 0x000e620000000800 */
[----:B--2---:R-:W-:Y:S01]  /*3f8a0*/  PRMT R102, R102, 0x7632, R102 ;  /* 0x0000763266667816 */ /* 0x004fe20000000066 */
[----:B------:R-:W-:-:S06]  /*3f8b0*/  IMAD.WIDE R100, R0, 0x2, R158 ;  /* 0x0000000200647825 */ /* 0x000fcc00078e029e */
[----:B------:R-:W2:Y:S01]  /*3f8c0*/  LDC R2, c[0x0][0x228] ;  /* 0x00008a00ff027b82 */ /* 0x000ea20000000800 */
[----:B------:R4:W-:Y:S07]  /*3f8d0*/  @P1 STG.E.U16 desc[UR60][R100.64], R102 ;  /* 0x0000006664001986 */ /* 0x0009ee000c10153c */
[----:B------:R-:W1:Y:S01]  /*3f8e0*/  LDC R246, c[0x0][0x22c] ;  /* 0x00008b00fff67b82 */ /* 0x000e620000000800 */
[----:B----4-:R-:W-:-:S07]  /*3f8f0*/  VIADD R100, R3, 0x16 ;  /* 0x0000001603647836 */ /* 0x010fce0000000000 */
[----:B------:R-:W4:Y:S01]  /*3f900*/  LDC R102, c[0x0][0x228] ;  /* 0x00008a00ff667b82 */ /* 0x000f220000000800 */
[----:B0-----:R-:W-:-:S07]  /*3f910*/  ISETP.GE.AND P1, PT, R100, R157, PT ;  /* 0x0000009d6400720c */ /* 0x001fce0003f26270 */
[----:B------:R-:W0:Y:S01]  /*3f920*/  LDC R157, c[0x0][0x228] ;  /* 0x00008a00ff9d7b82 */ /* 0x000e220000000800 */
[----:B--2---:R-:W-:Y:S01]  /*3f930*/  ISETP.LT.AND P2, PT, R23, R2, !P1 ;  /* 0x000000021700720c */ /* 0x004fe20004f41270 */
[----:B---3--:R-:W-:-:S06]  /*3f940*/  IMAD.IADD R0, R0, 0x1, R244 ;  /* 0x0000000100007824 */ /* 0x008fcc00078e02f4 */
[----:B------:R-:W2:Y:S01]  /*3f950*/  LDC R2, c[0x0][0x22c] ;  /* 0x00008b00ff027b82 */ /* 0x000ea20000000800 */
[----:B------:R-:W-:-:S05]  /*3f960*/  IMAD.WIDE R100, R0, 0x2, R20 ;  /* 0x0000000200647825 */ /* 0x000fca00078e0214 */
[----:B------:R3:W-:Y:S02]  /*3f970*/  @P2 STG.E.U16 desc[UR60][R100.64], R247 ;  /* 0x000000f764002986 */ /* 0x0007e4000c10153c */
[----:B------:R-:W1:Y:S01]  /*3f980*/  LDC R244, c[0x0][0x248] ;  /* 0x00009200fff47b82 */ /* 0x000e620000000800 */
[----:B0-----:R-:W-:-:S07]  /*3f990*/  ISETP.LT.AND P2, PT, R156, R157, !P1 ;  /* 0x0000009d9c00720c */ /* 0x001fce0004f41270 */
[----:B------:R-:W0:Y:S01]  /*3f9a0*/  LDC R157, c[0x0][0x228] ;  /* 0x00008a00ff9d7b82 */ /* 0x000e220000000800 */
[----:B---3--:R-:W-:Y:S01]  /*3f9b0*/  VIADD R100, R3, 0x17 ;  /* 0x0000001703647836 */ /* 0x008fe20000000000 */
[----:B------:R-:W-:-:S04]  /*3f9c0*/  PRMT R247, R247, 0x7632, R247 ;  /* 0x00007632f7f77816 */ /* 0x000fc800000000f7 */
[----:B--2---:R-:W-:Y:S01]  /*3f9d0*/  ISETP.GE.AND P1, PT, R100, R2, PT ;  /* 0x000000026400720c */ /* 0x004fe20003f26270 */
[----:B------:R-:W-:Y:S01]  /*3f9e0*/  IMAD.WIDE R100, R0, 0x2, R158 ;  /* 0x0000000200647825 */ /* 0x000fe200078e029e */
[----:B------:R-:W2:Y:S04]  /*3f9f0*/  LDC R2, c[0x0][0x228] ;  /* 0x00008a00ff027b82 */ /* 0x000ea80000000800 */
[----:B------:R3:W-:Y:S01]  /*3fa00*/  @P2 STG.E.U16 desc[UR60][R100.64], R247 ;  /* 0x000000f764002986 */ /* 0x0007e2000c10153c */
[----:B----4-:R-:W-:-:S03]  /*3fa10*/  ISETP.LT.AND P2, PT, R23, R102, !P1 ;  /* 0x000000661700720c */ /* 0x010fc60004f41270 */
[----:B------:R-:W4:Y:S01]  /*3fa20*/  LDC R102, c[0x0][0x228] ;  /* 0x00008a00ff667b82 */ /* 0x000f220000000800 */
[----:B-1----:R-:W-:Y:S01]  /*3fa30*/  IMAD.IADD R0, R0, 0x1, R244 ;  /* 0x0000000100007824 */ /* 0x002fe200078e02f4 */
[----:B0-----:R-:W-:-:S06]  /*3fa40*/  ISETP.LT.AND P1, PT, R156, R157, !P1 ;  /* 0x0000009d9c00720c */ /* 0x001fcc0004f21270 */
[----:B------:R-:W0:Y:S01]  /*3fa50*/  LDC R157, c[0x0][0x248] ;  /* 0x00009200ff9d7b82 */ /* 0x000e220000000800 */
[----:B---3--:R-:W-:-:S05]  /*3fa60*/  IMAD.WIDE R100, R0, 0x2, R20 ;  /* 0x0000000200647825 */ /* 0x008fca00078e0214 */
[----:B------:R1:W-:Y:S01]  /*3fa70*/  @P2 STG.E.U16 desc[UR60][R100.64], R103 ;  /* 0x0000006764002986 */ /* 0x0003e2000c10153c */
[----:B------:R-:W-:Y:S01]  /*3fa80*/  VIADD R244, R3, 0x18 ;  /* 0x0000001803f47836 */ /* 0x000fe20000000000 */
[----:B-1----:R-:W-:Y:S01]  /*3fa90*/  PRMT R103, R103, 0x7632, R103 ;  /* 0x0000763267677816 */ /* 0x002fe20000000067 */
[----:B------:R-:W-:-:S05]  /*3faa0*/  IMAD.WIDE R100, R0, 0x2, R158 ;  /* 0x0000000200647825 */ /* 0x000fca00078e029e */
[----:B------:R1:W-:Y:S01]  /*3fab0*/  @P1 STG.E.U16 desc[UR60][R100.64], R103 ;  /* 0x0000006764001986 */ /* 0x0003e2000c10153c */
[----:B------:R-:W-:Y:S01]  /*3fac0*/  ISETP.GE.AND P1, PT, R244, R245, PT ;  /* 0x000000f5f400720c */ /* 0x000fe20003f26270 */
[----:B0-----:R-:W-:Y:S01]  /*3fad0*/  IMAD.IADD R0, R0, 0x1, R157 ;  /* 0x0000000100007824 */ /* 0x001fe200078e029d */
[----:B------:R-:W0:Y:S02]  /*3fae0*/  LDC R245, c[0x0][0x228] ;  /* 0x00008a00fff57b82 */ /* 0x000e240000000800 */
[----:B----4-:R-:W-:-:S06]  /*3faf0*/  ISETP.LT.AND P2, PT, R23, R102, !P1 ;  /* 0x000000661700720c */ /* 0x010fcc0004f41270 */
[----:B-1----:R-:W1:Y:S01]  /*3fb00*/  LDC R103, c[0x0][0x22c] ;  /* 0x00008b00ff677b82 */ /* 0x002e620000000800 */
[----:B------:R-:W-:-:S06]  /*3fb10*/  IMAD.WIDE R100, R0, 0x2, R20 ;  /* 0x0000000200647825 */ /* 0x000fcc00078e0214 */
[----:B------:R3:W-:Y:S01]  /*3fb20*/  @P2 STG.E.U16 desc[UR60][R100.64], R96 ;  /* 0x0000006064002986 */ /* 0x0007e2000c10153c */
[----:B------:R-:W4:Y:S01]  /*3fb30*/  LDC R157, c[0x0][0x248] ;  /* 0x00009200ff9d7b82 */ /* 0x000f220000000800 */
[----:B--2---:R-:W-:Y:S01]  /*3fb40*/  ISETP.LT.AND P2, PT, R156, R2, !P1 ;  /* 0x000000029c00720c */ /* 0x004fe20004f41270 */
[----:B------:R-:W-:-:S06]  /*3fb50*/  VIADD R244, R3, 0x19 ;  /* 0x0000001903f47836 */ /* 0x000fcc0000000000 */
[----:B------:R-:W2:Y:S08]  /*3fb60*/  LDC R102, c[0x0][0x228] ;  /* 0x00008a00ff667b82 */ /* 0x000eb00000000800 */
[----:B------:R-:W0:Y:S01]  /*3fb70*/  LDC R2, c[0x0][0x22c] ;  /* 0x00008b00ff027b82 */ /* 0x000e220000000800 */
[----:B-1----:R-:W-:-:S07]  /*3fb80*/  ISETP.GE.AND P1, PT, R244, R103, PT ;  /* 0x00000067f400720c */ /* 0x002fce0003f26270 */
[----:B------:R-:W1:Y:S01]  /*3fb90*/  LDC R244, c[0x0][0x228] ;  /* 0x00008a00fff47b82 */ /* 0x000e620000000800 */
[----:B---3--:R-:W-:Y:S01]  /*3fba0*/  PRMT R96, R96, 0x7632, R96 ;  /* 0x0000763260607816 */ /* 0x008fe20000000060 */
[----:B------:R-:W-:-:S05]  /*3fbb0*/  IMAD.WIDE R100, R0, 0x2, R158 ;  /* 0x0000000200647825 */ /* 0x000fca00078e029e */
[----:B------:R3:W-:Y:S01]  /*3fbc0*/  @P2 STG.E.U16 desc[UR60][R100.64], R96 ;  /* 0x0000006064002986 */ /* 0x0007e2000c10153c */
[----:B----4-:R-:W-:Y:S01]  /*3fbd0*/  IMAD.IADD R0, R0, 0x1, R157 ;  /* 0x0000000100007824 */ /* 0x010fe200078e029d */
[----:B------:R-:W4:Y:S01]  /*3fbe0*/  LDC R103, c[0x0][0x228] ;  /* 0x00008a00ff677b82 */ /* 0x000f220000000800 */
[----:B--2---:R-:W-:-:S07]  /*3fbf0*/  ISETP.LT.AND P3, PT, R23, R102, !P1 ;  /* 0x000000661700720c */ /* 0x004fce0004f61270 */
[----:B------:R-:W2:Y:S01]  /*3fc00*/  LDC R157, c[0x0][0x228] ;  /* 0x00008a00ff9d7b82 */ /* 0x000ea20000000800 */
[----:B---3--:R-:W-:-:S05]  /*3fc10*/  VIADD R96, R3, 0x1a ;  /* 0x0000001a03607836 */ /* 0x008fca0000000000 */
[----:B0-----:R-:W-:Y:S02]  /*3fc20*/  ISETP.GE.AND P2, PT, R96, R2, PT ;  /* 0x000000026000720c */ /* 0x001fe40003f46270 */
[----:B------:R-:W0:Y:S01]  /*3fc30*/  LDC R102, c[0x0][0x248] ;  /* 0x00009200ff667b82 */ /* 0x000e220000000800 */
[----:B-1----:R-:W-:-:S07]  /*3fc40*/  ISETP.LT.AND P1, PT, R156, R244, !P1 ;  /* 0x000000f49c00720c */ /* 0x002fce0004f21270 */
[----:B------:R-:W1:Y:S01]  /*3fc50*/  LDC R2, c[0x0][0x22c] ;  /* 0x00008b00ff027b82 */ /* 0x000e620000000800 */
[----:B------:R-:W-:-:S07]  /*3fc60*/  IMAD.WIDE R100, R0, 0x2, R20 ;  /* 0x0000000200647825 */ /* 0x000fce00078e0214 */
[----:B------:R-:W3:Y:S01]  /*3fc70*/  LDC R96, c[0x0][0x228] ;  /* 0x00008a00ff607b82 */ /* 0x000ee20000000800 */
[----:B------:R4:W-:Y:S07]  /*3fc80*/  @P3 STG.E.U16 desc[UR60][R100.64], R92 ;  /* 0x0000005c64003986 */ /* 0x0009ee000c10153c */
[----:B------:R-:W1:Y:S01]  /*3fc90*/  LDC R244, c[0x0][0x248] ;  /* 0x00009200fff47b82 */ /* 0x000e620000000800 */
[----:B----4-:R-:W-:Y:S01]  /*3fca0*/  PRMT R92, R92, 0x7632, R92 ;  /* 0x000076325c5c7816 */ /* 0x010fe2000000005c */
[----:B------:R-:W-:Y:S01]  /*3fcb0*/  IMAD.WIDE R100, R0, 0x2, R158 ;  /* 0x0000000200647825 */ /* 0x000fe200078e029e */
[----:B--2---:R-:W-:-:S05]  /*3fcc0*/  ISETP.LT.AND P3, PT, R23, R157, !P2 ;  /* 0x0000009d1700720c */ /* 0x004fca0005761270 */
[----:B------:R-:W2:Y:S01]  /*3fcd0*/  LDC R157, c[0x0][0x22c] ;  /* 0x00008b00ff9d7b82 */ /* 0x000ea20000000800 */
[----:B------:R4:W-:Y:S01]  /*3fce0*/  @P1 STG.E.U16 desc[UR60][R100.64], R92 ;  /* 0x0000005c64001986 */ /* 0x0009e2000c10153c */
[----:B0-----:R-:W-:Y:S02]  /*3fcf0*/  IMAD.IADD R102, R0, 0x1, R102 ;  /* 0x0000000100667824 */ /* 0x001fe400078e0266 */
[----:B----4-:R-:W-:Y:S01]  /*3fd00*/  VIADD R92, R3, 0x1b ;  /* 0x0000001b035c7836 */ /* 0x010fe20000000000 */
[----:B---3--:R-:W-:-:S04]  /*3fd10*/  ISETP.LT.AND P2, PT, R156, R96, !P2 ;  /* 0x000000609c00720c */ /* 0x008fc80005741270 */
[----:B-1----:R-:W-:Y:S01]  /*3fd20*/  ISETP.GE.AND P1, PT, R92, R2, PT ;  /* 0x000000025c00720c */ /* 0x002fe20003f26270 */
[----:B------:R-:W-:-:S03]  /*3fd30*/  IMAD.WIDE R100, R102, 0x2, R20 ;  /* 0x0000000266647825 */ /* 0x000fc600078e0214 */
[----:B------:R-:W-:Y:S01]  /*3fd40*/  ISETP.LT.AND P5, PT, R23, R103, !P1 ;  /* 0x000000671700720c */ /* 0x000fe20004fa1270 */
[----:B------:R-:W-:Y:S01]  /*3fd50*/  IMAD.IADD R0, R102, 0x1, R244 ;  /* 0x0000000166007824 */ /* 0x000fe200078e02f4 */
[----:B------:R0:W-:Y:S01]  /*3fd60*/  @P3 STG.E.U16 desc[UR60][R100.64], R97 ;  /* 0x0000006164003986 */ /* 0x0001e2000c10153c */
[----:B------:R-:W-:Y:S02]  /*3fd70*/  ISETP.LT.AND P1, PT, R156, R245, !P1 ;  /* 0x000000f59c00720c */ /* 0x000fe40004f21270 */
[----:B------:R-:W-:Y:S02]  /*3fd80*/  PRMT R2, R97, 0x7632, R2 ;  /* 0x0000763261027816 */ /* 0x000fe40000000002 */
[----:B------:R-:W-:Y:S01]  /*3fd90*/  PRMT R244, R93, 0x7632, R244 ;  /* 0x000076325df47816 */ /* 0x000fe200000000f4 */
[----:B0-----:R-:W-:Y:S02]  /*3fda0*/  IMAD.WIDE R100, R102, 0x2, R158 ;  /* 0x0000000266647825 */ /* 0x001fe400078e029e */
[----:B------:R-:W0:Y:S02]  /*3fdb0*/  LDC R102, c[0x0][0x248] ;  /* 0x00009200ff667b82 */ /* 0x000e240000000800 */
[C---:B------:R-:W-:Y:S01]  /*3fdc0*/  IMAD.WIDE R96, R0.reuse, 0x2, R20 ;  /* 0x0000000200607825 */ /* 0x040fe200078e0214 */
[----:B------:R1:W-:Y:S04]  /*3fdd0*/  @P2 STG.E.U16 desc[UR60][R100.64], R2 ;  /* 0x0000000264002986 */ /* 0x0003e8000c10153c */
[----:B------:R3:W-:Y:S01]  /*3fde0*/  @P5 STG.E.U16 desc[UR60][R96.64], R93 ;  /* 0x0000005d60005986 */ /* 0x0007e2000c10153c */
[----:B-1----:R-:W1:Y:S01]  /*3fdf0*/  LDC R2, c[0x0][0x228] ;  /* 0x00008a00ff027b82 */ /* 0x002e620000000800 */
[----:B---3--:R-:W-:-:S07]  /*3fe00*/  IMAD.WIDE R92, R0, 0x2, R158 ;  /* 0x00000002005c7825 */ /* 0x008fce00078e029e */
[----:B------:R-:W3:Y:S01]  /*3fe10*/  LDC R96, c[0x0][0x248] ;  /* 0x00009200ff607b82 */ /* 0x000ee20000000800 */
[----:B------:R4:W-:Y:S07]  /*3fe20*/  @P1 STG.E.U16 desc[UR60][R92.64], R244 ;  /* 0x000000f45c001986 */ /* 0x0009ee000c10153c */
[----:B------:R-:W0:Y:S08]  /*3fe30*/  LDC R97, c[0x0][0x228] ;  /* 0x00008a00ff617b82 */ /* 0x000e300000000800 */
[----:B----4-:R-:W4:Y:S08]  /*3fe40*/  LDC R92, c[0x0][0x22c] ;  /* 0x00008b00ff5c7b82 */ /* 0x010f300000000800 */
[----:B------:R-:W4:Y:S01]  /*3fe50*/  LDC R100, c[0x0][0x228] ;  /* 0x00008a00ff647b82 */ /* 0x000f220000000800 */
[----:B------:R-:W-:-:S07]  /*3fe60*/  VIADD R103, R3, 0x1c ;  /* 0x0000001c03677836 */ /* 0x000fce0000000000 */
[----:B------:R-:W4:Y:S01]  /*3fe70*/  LDC R101, c[0x0][0x228] ;  /* 0x00008a00ff657b82 */ /* 0x000f220000000800 */
[----:B------:R-:W-:Y:S01]  /*3fe80*/  ISETP.GE.AND P1, PT, R103, R246, PT ;  /* 0x000000f66700720c */ /* 0x000fe20003f26270 */
[----:B------:R-:W-:-:S03]  /*3fe90*/  VIADD R93, R3, 0x1d ;  /* 0x0000001d035d7836 */ /* 0x000fc60000000000 */
[----:B-1----:R-:W-:Y:S02]  /*3fea0*/  ISETP.LT.AND P6, PT, R23, R2, !P1 ;  /* 0x000000021700720c */ /* 0x002fe40004fc1270 */
[----:B--2---:R-:W-:Y:S01]  /*3feb0*/  ISETP.GE.AND P3, PT, R93, R157, PT ;  /* 0x0000009d5d00720c */ /* 0x004fe20003f66270 */
[----:B------:R-:W1:Y:S01]  /*3fec0*/  LDC R103, c[0x0][0x228] ;  /* 0x00008a00ff677b82 */ /* 0x000e620000000800 */
[----:B------:R-:W-:Y:S02]  /*3fed0*/  VIADD R93, R3, 0x1e ;  /* 0x0000001e035d7836 */ /* 0x000fe40000000000 */
[----:B---3--:R-:W-:Y:S01]  /*3fee0*/  IMAD.IADD R96, R0, 0x1, R96 ;  /* 0x0000000100607824 */ /* 0x008fe200078e0260 */
[----:B0-----:R-:W-:Y:S02]  /*3fef0*/  ISETP.LT.AND P1, PT, R156, R97, !P1 ;  /* 0x000000619c00720c */ /* 0x001fe40004f21270 */
[----:B----4-:R-:W-:Y:S02]  /*3ff00*/  ISETP.GE.AND P2, PT, R93, R92, PT ;  /* 0x0000005c5d00720c */ /* 0x010fe40003f46270 */
[----:B------:R-:W0:Y:S01]  /*3ff10*/  LDC R157, c[0x0][0x248] ;  /* 0x00009200ff9d7b82 */ /* 0x000e220000000800 */
[----:B------:R-:W-:Y:S01]  /*3ff20*/  ISETP.LT.AND P5, PT, R23, R100, !P3 ;  /* 0x000000641700720c */ /* 0x000fe20005fa1270 */
[----:B------:R-:W-:-:S06]  /*3ff30*/  IMAD.WIDE R92, R96, 0x2, R20 ;  /* 0x00000002605c7825 */ /* 0x000fcc00078e0214 */
[----:B------:R-:W2:Y:S01]  /*3ff40*/  LDC R244, c[0x0][0x228] ;  /* 0x00008a00fff47b82 */ /* 0x000ea20000000800 */
[----:B------:R-:W-:Y:S01]  /*3ff50*/  ISETP.LT.AND P3, PT, R156, R101, !P3 ;  /* 0x000000659c00720c */ /* 0x000fe20005f61270 */
[C---:B------:R-:W-:Y:S01]  /*3ff60*/  IMAD.IADD R102, R96.reuse, 0x1, R102 ;  /* 0x0000000160667824 */ /* 0x040fe200078e0266 */
[----:B------:R3:W-:Y:S01]  /*3ff70*/  @P6 STG.E.U16 desc[UR60][R92.64], R98 ;  /* 0x000000625c006986 */ /* 0x0007e2000c10153c */
[----:B------:R-:W-:Y:S01]  /*3ff80*/  IMAD.WIDE R100, R96, 0x2, R158 ;  /* 0x0000000260647825 */ /* 0x000fe200078e029e */
[----:B------:R-:W-:-:S03]  /*3ff90*/  PRMT R2, R94, 0x7632, R2 ;  /* 0x000076325e027816 */ /* 0x000fc60000000002 */
[----:B------:R-:W-:Y:S01]  /*3ffa0*/  IMAD.WIDE R96, R102, 0x2, R158 ;  /* 0x0000000266607825 */ /* 0x000fe200078e029e */
[----:B---3--:R-:W-:-:S03]  /*3ffb0*/  PRMT R98, R98, 0x7632, R98 ;  /* 0x0000763262627816 */ /* 0x008fc60000000062 */
[C---:B------:R-:W-:Y:S02]  /*3ffc0*/  IMAD.WIDE R92, R102.reuse, 0x2, R20 ;  /* 0x00000002665c7825 */ /* 0x040fe400078e0214 */
[----:B------:R-:W-:Y:S04]  /*3ffd0*/  @P1 STG.E.U16 desc[UR60][R100.64], R98 ;  /* 0x0000006264001986 */ /* 0x000fe8000c10153c */
[----:B------:R3:W-:Y:S04]  /*3ffe0*/  @P5 STG.E.U16 desc[UR60][R92.64], R94 ;  /* 0x0000005e5c005986 */ /* 0x0007e8000c10153c */
[----:B------:R4:W-:Y:S01]  /*3fff0*/  @P3 STG.E.U16 desc[UR60][R96.64], R2 ;  /* 0x0000000260003986 */ /* 0x0009e2000c10153c */
[----:B-1----:R-:W-:Y:S01]  /*40000*/  ISETP.LT.AND P6, PT, R23, R103, !P2 ;  /* 0x000000671700720c */ /* 0x002fe200057c1270 */
[----:B0-----:R-:W-:Y:S01]  /*40010*/  IMAD.IADD R0, R102, 0x1, R157 ;  /* 0x0000000166007824 */ /* 0x001fe200078e029d */
[----:B------:R-:W0:Y:S08]  /*40020*/  LDC R103, c[0x0][0x248] ;  /* 0x00009200ff677b82 */ /* 0x000e300000000800 */
[----:B---3--:R-:W1:Y:S08]  /*40030*/  LDC R94, c[0x0][0x22c] ;  /* 0x00008b00ff5e7b82 */ /* 0x008e700000000800 */
[----:B----4-:R-:W3:Y:S01]  /*40040*/  LDC R2, c[0x0][0x22c] ;  /* 0x00008b00ff027b82 */ /* 0x010ee20000000800 */
[----:B--2---:R-:W-:-:S07]  /*40050*/  ISETP.LT.AND P2, PT, R156, R244, !P2 ;  /* 0x000000f49c00720c */ /* 0x004fce0005741270 */
[----:B------:R-:W2:Y:S01]  /*40060*/  LDC R96, c[0x0][0x228] ;  /* 0x00008a00ff607b82 */ /* 0x000ea20000000800 */
[----:B------:R-:W-:-:S07]  /*40070*/  IMAD.WIDE R92, R0, 0x2, R20 ;  /* 0x00000002005c7825 */ /* 0x000fce00078e0214 */
[----:B------:R-:W4:Y:S01]  /*40080*/  LDC R97, c[0x0][0x228] ;  /* 0x00008a00ff617b82 */ /* 0x000f220000000800 */
[----:B------:R0:W-:Y:S07]  /*40090*/  @P6 STG.E.U16 desc[UR60][R92.64], R99 ;  /* 0x000000635c006986 */ /* 0x0001ee000c10153c */
[----:B------:R-:W1:Y:S01]  /*400a0*/  LDC R100, c[0x0][0x228] ;  /* 0x00008a00ff647b82 */ /* 0x000e620000000800 */
[----:B------:R-:W-:-:S07]  /*400b0*/  PRMT R244, R99, 0x7632, R244 ;  /* 0x0000763263f47816 */ /* 0x000fce00000000f4 */
[----:B------:R-:W1:Y:S01]  /*400c0*/  LDC R101, c[0x0][0x228] ;  /* 0x00008a00ff657b82 */ /* 0x000e620000000800 */
[----:B0-----:R-:W-:-:S07]  /*400d0*/  IMAD.WIDE R92, R0, 0x2, R158 ;  /* 0x00000002005c7825 */ /* 0x001fce00078e029e */
[----:B------:R-:W0:Y:S01]  /*400e0*/  LDC R102, c[0x0][0x22c] ;  /* 0x00008b00ff667b82 */ /* 0x000e220000000800 */
[----:B------:R-:W-:Y:S01]  /*400f0*/  VIADD R157, R3, 0x1f ;  /* 0x0000001f039d7836 */ /* 0x000fe20000000000 */
[----:B------:R2:W-:Y:S06]  /*40100*/  @P2 STG.E.U16 desc[UR60][R92.64], R244 ;  /* 0x000000f45c002986 */ /* 0x0005ec000c10153c */
[----:B------:R-:W0:Y:S01]  /*40110*/  LDC R98, c[0x0][0x248] ;  /* 0x00009200ff627b82 */ /* 0x000e220000000800 */
[----:B---3--:R-:W-:-:S07]  /*40120*/  ISETP.GE.AND P2, PT, R157, R2, PT ;  /* 0x000000029d00720c */ /* 0x008fce0003f46270 */
[----:B------:R-:W3:Y:S01]  /*40130*/  LDC R99, c[0x0][0x228] ;  /* 0x00008a00ff637b82 */ /* 0x000ee20000000800 */
[----:B--2---:R-:W-:Y:S01]  /*40140*/  VIADD R92, R3, 0x20 ;  /* 0x00000020035c7836 */ /* 0x004fe20000000000 */
[----:B------:R-:W-:Y:S02]  /*40150*/  ISETP.LT.AND P5, PT, R23, R96, !P2 ;  /* 0x000000601700720c */ /* 0x000fe400057a1270 */
[----:B----4-:R-:W-:-:S04]  /*40160*/  ISETP.LT.AND P2, PT, R156, R97, !P2 ;  /* 0x000000619c00720c */ /* 0x010fc80005741270 */
[----:B------:R-:W2:Y:S01]  /*40170*/  LDC R157, c[0x0][0x248] ;  /* 0x00009200ff9d7b82 */ /* 0x000ea20000000800 */
[----:B-1----:R-:W-:Y:S01]  /*40180*/  ISETP.GE.AND P3, PT, R92, R94, PT ;  /* 0x0000005e5c00720c */ /* 0x002fe20003f66270 */
[----:B------:R-:W-:Y:S02]  /*40190*/  IMAD.IADD R103, R0, 0x1, R103 ;  /* 0x0000000100677824 */ /* 0x000fe400078e0267 */
[----:B------:R-:W-:Y:S01]  /*401a0*/  VIADD R245, R3, 0x21 ;  /* 0x0000002103f57836 */ /* 0x000fe20000000000 */
[----:B------:R-:W-:Y:S01]  /*401b0*/  ISETP.LT.AND P6, PT, R23, R100, !P3 ;  /* 0x000000641700720c */ /* 0x000fe20005fc1270 */
[----:B------:R-:W-:Y:S01]  /*401c0*/  IMAD.WIDE R92, R103, 0x2, R20 ;  /* 0x00000002675c7825 */ /* 0x000fe200078e0214 */
[----:B------:R-:W-:Y:S01]  /*401d0*/  ISETP.LT.AND P3, PT, R156, R101, !P3 ;  /* 0x000000659c00720c */ /* 0x000fe20005f61270 */
[----:B------:R-:W1:Y:S01]  /*401e0*/  LDC R2, c[0x0][0x228] ;  /* 0x00008a00ff027b82 */ /* 0x000e620000000800 */
[----:B------:R-:W-:Y:S01]  /*401f0*/  PRMT R94, R95, 0x7632, R94 ;  /* 0x000076325f5e7816 */ /* 0x000fe2000000005e */
[----:B------:R-:W-:Y:S01]  /*40200*/  IMAD.WIDE R96, R103, 0x2, R158 ;  /* 0x0000000267607825 */ /* 0x000fe200078e029e */
[----:B0-----:R-:W-:-:S05]  /*40210*/  ISETP.GE.AND P1, PT, R245, R102, PT ;  /* 0x00000066f500720c */ /* 0x001fca0003f26270 */
[----:B------:R-:W0:Y:S01]  /*40220*/  LDC R100, c[0x0][0x22c] ;  /* 0x00008b00ff647b82 */ /* 0x000e220000000800 */
[----:B------:R4:W-:Y:S01]  /*40230*/  @P5 STG.E.U16 desc[UR60][R92.64], R95 ;  /* 0x0000005f5c005986 */ /* 0x0009e2000c10153c */
[----:B------:R-:W-:-:S06]  /*40240*/  IMAD.IADD R98, R103, 0x1, R98 ;  /* 0x0000000167627824 */ /* 0x000fcc00078e0262 */
[----:B------:R-:W0:Y:S01]  /*40250*/  LDC R101, c[0x0][0x22c] ;  /* 0x00008b00ff657b82 */ /* 0x000e220000000800 */
[----:B------:R2:W-:Y:S01]  /*40260*/  @P2 STG.E.U16 desc[UR60][R96.64], R94 ;  /* 0x0000005e60002986 */ /* 0x0005e2000c10153c */
[----:B---3--:R-:W-:-:S06]  /*40270*/  ISETP.LT.AND P2, PT, R23, R99, !P1 ;  /* 0x000000631700720c */ /* 0x008fcc0004f41270 */
[----:B------:R-:W3:Y:S01]  /*40280*/  LDC R0, c[0x0][0x228] ;  /* 0x00008a00ff007b82 */ /* 0x000ee20000000800 */
[----:B----4-:R-:W-:-:S04]  /*40290*/  IMAD.WIDE R92, R98, 0x2, R20 ;  /* 0x00000002625c7825 */ /* 0x010fc800078e0214 */
[----:B--2---:R-:W-:-:S03]  /*402a0*/  IMAD.WIDE R94, R98, 0x2, R158 ;  /* 0x00000002625e7825 */ /* 0x004fc600078e029e */
[----:B------:R-:W2:Y:S01]  /*402b0*/  LDC R99, c[0x0][0x248] ;  /* 0x00009200ff637b82 */ /* 0x000ea20000000800 */
[----:B------:R-:W-:Y:S01]  /*402c0*/  PRMT R96, R48, 0x7632, R96 ;  /* 0x0000763230607816 */ /* 0x000fe20000000060 */
[----:B------:R-:W-:Y:S01]  /*402d0*/  IMAD.IADD R98, R98, 0x1, R157 ;  /* 0x0000000162627824 */ /* 0x000fe200078e029d */
[----:B------:R4:W-:Y:S05]  /*402e0*/  @P6 STG.E.U16 desc[UR60][R92.64], R48 ;  /* 0x000000305c006986 */ /* 0x0009ea000c10153c */
[----:B------:R-:W2:Y:S01]  /*402f0*/  LDC R102, c[0x0][0x228] ;  /* 0x00008a00ff667b82 */ /* 0x000ea20000000800 */
[----:B------:R0:W-:Y:S01]  /*40300*/  @P3 STG.E.U16 desc[UR60][R94.64], R96 ;  /* 0x000000605e003986 */ /* 0x0001e2000c10153c */
[----:B------:R-:W-:-:S02]  /*40310*/  VIADD R97, R3, 0x23 ;  /* 0x0000002303617836 */ /* 0x000fc40000000000 */
[----:B------:R-:W-:Y:S02]  /*40320*/  VIADD R244, R3, 0x22 ;  /* 0x0000002203f47836 */ /* 0x000fe40000000000 */
[----:B----4-:R-:W-:Y:S02]  /*40330*/  IMAD.WIDE R92, R98, 0x2, R20 ;  /* 0x00000002625c7825 */ /* 0x010fe400078e0214 */
[----:B------:R-:W4:Y:S01]  /*40340*/  LDC R48, c[0x0][0x248] ;  /* 0x00009200ff307b82 */ /* 0x000f220000000800 */
[----:B-1----:R-:W-:-:S07]  /*40350*/  ISETP.LT.AND P1, PT, R156, R2, !P1 ;  /* 0x000000029c00720c */ /* 0x002fce0004f21270 */
[----:B0-----:R-:W0:Y:S01]  /*40360*/  LDC R94, c[0x0][0x228] ;  /* 0x00008a00ff5e7b82 */ /* 0x001e220000000800 */
[----:B------:R1:W-:Y:S01]  /*40370*/  @P2 STG.E.U16 desc[UR60][R92.64], R52 ;  /* 0x000000345c002986 */ /* 0x0003e2000c10153c */
[----:B------:R-:W-:Y:S02]  /*40380*/  ISETP.GE.AND P2, PT, R97, R100, PT ;  /* 0x000000646100720c */ /* 0x000fe40003f46270 */
[----:B------:R-:W-:-:S04]  /*40390*/  ISETP.GE.AND P3, PT, R244, R101, PT ;  /* 0x00000065f400720c */ /* 0x000fc80003f66270 */
[----:B------:R-:W4:Y:S01]  /*403a0*/  LDC R97, c[0x0][0x22c] ;  /* 0x00008b00ff617b82 */ /* 0x000f220000000800 */
[----:B---3--:R-:W-:Y:S02]  /*403b0*/  ISETP.LT.AND P5, PT, R23, R0, !P3 ;  /* 0x000000001700720c */ /* 0x008fe40005fa1270 */
[----:B------:R-:W-:Y:S01]  /*403c0*/  PRMT R100, R52, 0x7632, R100 ;  /* 0x0000763234647816 */ /* 0x000fe20000000064 */
[----:B-1----:R-:W-:-:S04]  /*403d0*/  IMAD.WIDE R92, R98, 0x2, R158 ;  /* 0x00000002625c7825 */ /* 0x002fc800078e029e */
[----:B------:R-:W1:Y:S01]  /*403e0*/  LDC R96, c[0x0][0x22c] ;  /* 0x00008b00ff607b82 */ /* 0x000e620000000800 */
[----:B--2---:R-:W-:Y:S01]  /*403f0*/  IMAD.IADD R95, R98, 0x1, R99 ;  /* 0x00000001625f7824 */ /* 0x004fe200078e0263 */
[----:B------:R-:W-:Y:S01]  /*40400*/  ISETP.LT.AND P3, PT, R156, R102, !P3 ;  /* 0x000000669c00720c */ /* 0x000fe20005f61270 */
[----:B------:R2:W-:Y:S05]  /*40410*/  @P1 STG.E.U16 desc[UR60][R92.64], R100 ;  /* 0x000000645c001986 */ /* 0x0005ea000c10153c */
[----:B------:R-:W3:Y:S01]  /*40420*/  LDC R52, c[0x0][0x228] ;  /* 0x00008a00ff347b82 */ /* 0x000ee20000000800 */
[----:B0-----:R-:W-:-:S07]  /*40430*/  ISETP.LT.AND P6, PT, R23, R94, !P2 ;  /* 0x0000005e1700720c */ /* 0x001fce00057c1270 */
[----:B------:R-:W0:Y:S01]  /*40440*/  LDC R2, c[0x0][0x228] ;  /* 0x00008a00ff027b82 */ /* 0x000e220000000800 */
[----:B--2---:R-:W-:-:S07]  /*40450*/  IMAD.WIDE R92, R95, 0x2, R20 ;  /* 0x000000025f5c7825 */ /* 0x004fce00078e0214 */
[----:B------:R-:W2:Y:S01]  /*40460*/  LDC R0, c[0x0][0x228] ;  /* 0x00008a00ff007b82 */ /* 0x000ea20000000800 */
[C---:B----4-:R-:W-:Y:S01]  /*40470*/  IMAD.IADD R100, R95.reuse, 0x1, R48 ;  /* 0x000000015f647824 */ /* 0x050fe200078e0230 */
[----:B------:R4:W-:Y:S01]  /*40480*/  @P5 STG.E.U16 desc[UR60][R92.64], R49 ;  /* 0x000000315c005986 */ /* 0x0009e2000c10153c */
[----:B------:R-:W-:Y:S01]  /*40490*/  IMAD.WIDE R94, R95, 0x2, R158 ;  /* 0x000000025f5e7825 */ /* 0x000fe200078e029e */
[----:B------:R-:W-:-:S04]  /*404a0*/  PRMT R101, R49, 0x7632, R101 ;  /* 0x0000763231657816 */ /* 0x000fc80000000065 */
[----:B------:R-:W2:Y:S01]  /*404b0*/  LDC R103, c[0x0][0x248] ;  /* 0x00009200ff677b82 */ /* 0x000ea20000000800 */
[----:B------:R-:W-:Y:S01]  /*404c0*/  VIADD R102, R3, 0x25 ;  /* 0x0000002503667836 */ /* 0x000fe20000000000 */
[----:B------:R2:W-:Y:S06]  /*404d0*/  @P3 STG.E.U16 desc[UR60][R94.64], R101 ;  /* 0x000000655e003986 */ /* 0x0005ec000c10153c */
[----:B------:R-:W2:Y:S01]  /*404e0*/  LDC R98, c[0x0][0x228] ;  /* 0x00008a00ff627b82 */ /* 0x000ea20000000800 */
[----:B------:R-:W-:-:S07]  /*404f0*/  ISETP.GE.AND P3, PT, R102, R97, PT ;  /* 0x000000616600720c */ /* 0x000fce0003f66270 */
[----:B----4-:R-:W4:Y:S01]  /*40500*/  LDC R92, c[0x0][0x248] ;  /* 0x00009200ff5c7b82 */ /* 0x010f220000000800 */
[----:B------:R-:W-:-:S07]  /*40510*/  VIADD R157, R3, 0x24 ;  /* 0x00000024039d7836 */ /* 0x000fce0000000000 */
[----:B------:R-:W4:Y:S01]  /*40520*/  LDC R99, c[0x0][0x228] ;  /* 0x00008a00ff637b82 */ /* 0x000f220000000800 */
[----:B------:R-:W-:Y:S01]  /*40530*/  IMAD.WIDE R48, R100, 0x2, R20 ;  /* 0x0000000264307825 */ /* 0x000fe200078e0214 */
[----:B-1----:R-:W-:-:S06]  /*40540*/  ISETP.GE.AND P1, PT, R157, R96, PT ;  /* 0x000000609d00720c */ /* 0x002fcc0003f26270 */
[----:B------:R-:W1:Y:S01]  /*40550*/  LDC R102, c[0x0][0x22c] ;  /* 0x00008b00ff667b82 */ /* 0x000e620000000800 */
[----:B------:R4:W-:Y:S01]  /*40560*/  @P6 STG.E.U16 desc[UR60][R48.64], R53 ;  /* 0x0000003530006986 */ /* 0x0009e2000c10153c */
[C---:B---3--:R-:W-:Y:S02]  /*40570*/  ISETP.LT.AND P2, PT, R156.reuse, R52, !P2 ;  /* 0x000000349c00720c */ /* 0x048fe40005741270 */
[C---:B0-----:R-:W-:Y:S02]  /*40580*/  ISETP.LT.AND P6, PT, R23.reuse, R2, !P1 ;  /* 0x000000021700720c */ /* 0x041fe40004fc1270 */
[----:B--2---:R-:W-:Y:S01]  /*40590*/  ISETP.LT.AND P1, PT, R156, R0, !P1 ;  /* 0x000000009c00720c */ /* 0x004fe20004f21270 */
[----:B------:R-:W-:Y:S01]  /*405a0*/  IMAD.IADD R103, R100, 0x1, R103 ;  /* 0x0000000164677824 */ /* 0x000fe200078e0267 */
[----:B------:R-:W0:Y:S01]  /*405b0*/  LDC R0, c[0x0][0x228] ;  /* 0x00008a00ff007b82 */ /* 0x000e220000000800 */
[----:B------:R-:W-:Y:S02]  /*405c0*/  ISETP.LT.AND P5, PT, R23, R98, !P3 ;  /* 0x000000621700720c */ /* 0x000fe40005fa1270 */
[----:B------:R-:W-:Y:S01]  /*405d0*/  PRMT R101, R53, 0x7632, R101 ;  /* 0x0000763235657816 */ /* 0x000fe20000000065 */
[----:B----4-:R-:W-:-:S04]  /*405e0*/  IMAD.IADD R98, R103, 0x1, R92 ;  /* 0x0000000167627824 */ /* 0x010fc800078e025c */
[----:B------:R-:W2:Y:S01]  /*405f0*/  LDC R97, c[0x0][0x22c] ;  /* 0x00008b00ff617b82 */ /* 0x000ea20000000800 */
[----:B------:R-:W-:Y:S01]  /*40600*/  IMAD.WIDE R48, R100, 0x2, R158 ;  /* 0x0000000264307825 */ /* 0x000fe200078e029e */
[----:B------:R-:W-:-:S03]  /*40610*/  PRMT R100, R50, 0x7632, R100 ;  /* 0x0000763232647816 */ /* 0x000fc60000000064 */
[----:B------:R-:W-:-:S03]  /*40620*/  IMAD.WIDE R52, R103, 0x2, R20 ;  /* 0x0000000267347825 */ /* 0x000fc600078e0214 */
[----:B------:R-:W3:Y:S01]  /*40630*/  LDC R96, c[0x0][0x248] ;  /* 0x00009200ff607b82 */ /* 0x000ee20000000800 */
[----:B------:R-:W-:Y:S01]  /*40640*/  IMAD.WIDE R92, R103, 0x2, R158 ;  /* 0x00000002675c7825 */ /* 0x000fe200078e029e */
[----:B------:R-:W-:Y:S01]  /*40650*/  ISETP.LT.AND P3, PT, R156, R99, !P3 ;  /* 0x000000639c00720c */ /* 0x000fe20005f61270 */
[----:B------:R4:W-:Y:S02]  /*40660*/  @P2 STG.E.U16 desc[UR60][R48.64], R101 ;  /* 0x0000006530002986 */ /* 0x0009e4000c10153c */
[----:B------:R-:W-:-:S03]  /*40670*/  VIADD R103, R3, 0x26 ;  /* 0x0000002603677836 */ /* 0x000fc60000000000 */
[----:B------:R-:W3:Y:S01]  /*40680*/  LDC R95, c[0x0][0x228] ;  /* 0x00008a00ff5f7b82 */ /* 0x000ee20000000800 */
[----:B------:R0:W-:Y:S07]  /*40690*/  @P6 STG.E.U16 desc[UR60][R52.64], R50 ;  /* 0x0000003234006986 */ /* 0x0001ee000c10153c */
[----:B------:R-:W3:Y:S01]  /*406a0*/  LDC R94, c[0x0][0x228] ;  /* 0x00008a00ff5e7b82 */ /* 0x000ee20000000800 */
[----:B------:R0:W-:Y:S01]  /*406b0*/  @P1 STG.E.U16 desc[UR60][R92.64], R100 ;  /* 0x000000645c001986 */ /* 0x0001e2000c10153c */
[----:B-1----:R-:W-:-:S06]  /*406c0*/  ISETP.GE.AND P1, PT, R103, R102, PT ;  /* 0x000000666700720c */ /* 0x002fcc0003f26270 */
[----:B------:R-:W1:Y:S08]  /*406d0*/  LDC R2, c[0x0][0x228] ;  /* 0x00008a00ff027b82 */ /* 0x000e700000000800 */
[----:B------:R-:W1:Y:S01]  /*406e0*/  LDC R99, c[0x0][0x248] ;  /* 0x00009200ff637b82 */ /* 0x000e620000000800 */
[----:B----4-:R-:W-:-:S07]  /*406f0*/  IMAD.WIDE R48, R98, 0x2, R20 ;  /* 0x0000000262307825 */ /* 0x010fce00078e0214 */
[----:B------:R-:W4:Y:S01]  /*40700*/  LDC R102, c[0x0][0x22c] ;  /* 0x00008b00ff667b82 */ /* 0x000f220000000800 */
[----:B------:R-:W-:Y:S01]  /*40710*/  VIADD R244, R3, 0x27 ;  /* 0x0000002703f47836 */ /* 0x000fe20000000000 */
[----:B------:R1:W-:Y:S01]  /*40720*/  @P5 STG.E.U16 desc[UR60][R48.64], R54 ;  /* 0x0000003630005986 */ /* 0x0003e2000c10153c */
[----:B0-----:R-:W-:Y:S01]  /*40730*/  IMAD.WIDE R52, R98, 0x2, R158 ;  /* 0x0000000262347825 */ /* 0x001fe200078e029e */
[----:B------:R-:W-:-:S04]  /*40740*/  PRMT R93, R54, 0x7632, R93 ;  /* 0x00007632365d7816 */ /* 0x000fc8000000005d */
[----:B------:R-:W0:Y:S01]  /*40750*/  LDC R50, c[0x0][0x228] ;  /* 0x00008a00ff327b82 */ /* 0x000e220000000800 */
[----:B------:R-:W-:Y:S02]  /*40760*/  ISETP.LT.AND P5, PT, R23, R0, !P1 ;  /* 0x000000001700720c */ /* 0x000fe40004fa1270 */
[----:B--2---:R-:W-:Y:S01]  /*40770*/  ISETP.GE.AND P2, PT, R244, R97, PT ;  /* 0x00000061f400720c */ /* 0x004fe20003f46270 */
[----:B---3--:R-:W-:-:S04]  /*40780*/  IMAD.IADD R97, R98, 0x1, R96 ;  /* 0x0000000162617824 */ /* 0x008fc800078e0260 */
[----:B------:R-:W2:Y:S01]  /*40790*/  LDC R100, c[0x0][0x248] ;  /* 0x00009200ff647b82 */ /* 0x000ea20000000800 */
[----:B------:R-:W-:Y:S01]  /*407a0*/  ISETP.LT.AND P1, PT, R156, R95, !P1 ;  /* 0x0000005f9c00720c */ /* 0x000fe20004f21270 */
[----:B------:R3:W-:Y:S01]  /*407b0*/  @P3 STG.E.U16 desc[UR60][R52.64], R93 ;  /* 0x0000005d34003986 */ /* 0x0007e2000c10153c */
[----:B------:R-:W-:-:S05]  /*407c0*/  ISETP.LT.AND P6, PT, R23, R94, !P2 ;  /* 0x0000005e1700720c */ /* 0x000fca00057c1270 */
[----:B------:R-:W2:Y:S01]  /*407d0*/  LDC R101, c[0x0][0x228] ;  /* 0x00008a00ff657b82 */ /* 0x000ea20000000800 */
[----:B-1----:R-:W-:Y:S01]  /*407e0*/  ISETP.LT.AND P3, PT, R156, R2, !P2 ;  /* 0x000000029c00720c */ /* 0x002fe20005761270 */
[----:B------:R-:W-:-:S04]  /*407f0*/  IMAD.WIDE R48, R97, 0x2, R20 ;  /* 0x0000000261307825 */ /* 0x000fc800078e0214 */
[----:B------:R-:W-:Y:S02]  /*40800*/  VIADD R95, R3, 0x28 ;  /* 0x00000028035f7836 */ /* 0x000fe40000000000 */
[----:B------:R-:W1:Y:S01]  /*40810*/  LDC R0, c[0x0][0x248] ;  /* 0x00009200ff007b82 */ /* 0x000e620000000800 */
[----:B------:R-:W-:Y:S01]  /*40820*/  IMAD.IADD R99, R97, 0x1, R99 ;  /* 0x0000000161637824 */ /* 0x000fe200078e0263 */
[----:B------:R-:W-:Y:S01]  /*40830*/  PRMT R157, R51, 0x7632, R157 ;  /* 0x00007632339d7816 */ /* 0x000fe2000000009d */
[----:B---3--:R-:W-:Y:S01]  /*40840*/  IMAD.WIDE R52, R97, 0x2, R158 ;  /* 0x0000000261347825 */ /* 0x008fe200078e029e */
[----:B------:R3:W-:Y:S04]  /*40850*/  @P5 STG.E.U16 desc[UR60][R48.64], R51 ;  /* 0x0000003330005986 */ /* 0x0007e8000c10153c */
[----:B------:R-:W1:Y:S01]  /*40860*/  LDC R98, c[0x0][0x22c] ;  /* 0x00008b00ff627b82 */ /* 0x000e620000000800 */
[----:B------:R-:W-:Y:S01]  /*40870*/  IMAD.WIDE R92, R99, 0x2, R20 ;  /* 0x00000002635c7825 */ /* 0x000fe200078e0214 */
[----:B----4-:R-:W-:-:S06]  /*40880*/  ISETP.GE.AND P2, PT, R95, R102, PT ;  /* 0x000000665f00720c */ /* 0x010fcc0003f46270 */
[----:B------:R-:W4:Y:S01]  /*40890*/  LDC R96, c[0x0][0x22c] ;  /* 0x00008b00ff607b82 */ /* 0x000f220000000800 */
[----:B---3--:R-:W-:Y:S01]  /*408a0*/  PRMT R49, R55, 0x7632, R49 ;  /* 0x0000763237317816 */ /* 0x008fe20000000031 */
[----:B------:R-:W-:Y:S01]  /*408b0*/  IMAD.WIDE R94, R99, 0x2, R158 ;  /* 0x00000002635e7825 */ /* 0x000fe200078e029e */
[----:B------:R-:W-:Y:S05]  /*408c0*/  @P1 STG.E.U16 desc[UR60][R52.64], R157 ;  /* 0x0000009d34001986 */ /* 0x000fea000c10153c */
[----:B------:R-:W3:Y:S01]  /*408d0*/  LDC R244, c[0x0][0x228] ;  /* 0x00008a00fff47b82 */ /* 0x000ee20000000800 */
[----:B------:R-:W-:Y:S04]  /*408e0*/  @P6 STG.E.U16 desc[UR60][R92.64], R55 ;  /* 0x000000375c006986 */ /* 0x000fe8000c10153c */
[----:B------:R2:W-:Y:S03]  /*408f0*/  @P3 STG.E.U16 desc[UR60][R94.64], R49 ;  /* 0x000000315e003986 */ /* 0x0005e6000c10153c */
[----:B------:R-:W3:Y:S01]  /*40900*/  LDC R2, c[0x0][0x22c] ;  /* 0x00008b00ff027b82 */ /* 0x000ee20000000800 */
[----:B0-----:R-:W-:Y:S01]  /*40910*/  ISETP.LT.AND P3, PT, R23, R50, !P2 ;  /* 0x000000321700720c */ /* 0x001fe20005761270 */
[----:B--2---:R-:W-:Y:S01]  /*40920*/  IMAD.IADD R51, R99, 0x1, R100 ;  /* 0x0000000163337824 */ /* 0x004fe200078e0264 */
[----:B------:R-:W-:-:S05]  /*40930*/  ISETP.LT.AND P2, PT, R156, R101, !P2 ;  /* 0x000000659c00720c */ /* 0x000fca0005741270 */
[----:B------:R-:W0:Y:S01]  /*40940*/  LDC R97, c[0x0][0x228] ;  /* 0x00008a00ff617b82 */ /* 0x000e220000000800 */
[----:B------:R-:W-:Y:S02]  /*40950*/  VIADD R103, R3, 0x29 ;  /* 0x0000002903677836 */ /* 0x000fe40000000000 */
[----:B------:R-:W-:-:S05]  /*40960*/  IMAD.WIDE R48, R51, 0x2, R20 ;  /* 0x0000000233307825 */ /* 0x000fca00078e0214 */
[----:B------:R-:W2:Y:S01]  /*40970*/  LDC R54, c[0x0][0x228] ;  /* 0x00008a00ff367b82 */ /* 0x000ea20000000800 */
[----:B------:R-:W-:Y:S01]  /*40980*/  VIADD R95, R3, 0x2a ;  /* 0x0000002a035f7836 */ /* 0x000fe20000000000 */
[----:B-1----:R-:W-:Y:S01]  /*40990*/  ISETP.GE.AND P1, PT, R103, R98, PT ;  /* 0x000000626700720c */ /* 0x002fe20003f26270 */
[----:B------:R-:W-:-:S05]  /*409a0*/  IMAD.IADD R99, R51, 0x1, R0 ;  /* 0x0000000133637824 */ /* 0x000fca00078e0200 */
[----:B------:R-:W1:Y:S01]  /*409b0*/  LDC R93, c[0x0][0x228] ;  /* 0x00008a00ff5d7b82 */ /* 0x000e620000000800 */
[----:B------:R1:W-:Y:S01]  /*409c0*/  @P3 STG.E.U16 desc[UR60][R48.64], R40 ;  /* 0x0000002830003986 */ /* 0x0003e2000c10153c */
[----:B------:R-:W-:Y:S01]  /*409d0*/  IMAD.WIDE R50, R51, 0x2, R158 ;  /* 0x0000000233327825 */ /* 0x000fe200078e029e */
[----:B------:R-:W-:-:S05]  /*409e0*/  PRMT R94, R40, 0x7632, R94 ;  /* 0x00007632285e7816 */ /* 0x000fca000000005e */
[----:B------:R-:W1:Y:S01]  /*409f0*/  LDC R55, c[0x0][0x248] ;  /* 0x00009200ff377b82 */ /* 0x000e620000000800 */
[----:B----4-:R-:W-:Y:S01]  /*40a00*/  ISETP.GE.AND P3, PT, R95, R96, PT ;  /* 0x000000605f00720c */ /* 0x010fe20003f66270 */
[----:B------:R-:W-:-:S06]  /*40a10*/  VIADD R95, R3, 0x2b ;  /* 0x0000002b035f7836 */ /* 0x000fcc0000000000 */
[----:B------:R-:W4:Y:S01]  /*40a20*/  LDC R92, c[0x0][0x228] ;  /* 0x00008a00ff5c7b82 */ /* 0x000f220000000800 */
[----:B---3--:R-:W-:Y:S01]  /*40a30*/  ISETP.LT.AND P5, PT, R23, R244, !P1 ;  /* 0x000000f41700720c */ /* 0x008fe20004fa1270 */
[----:B------:R3:W-:Y:S06]  /*40a40*/  @P2 STG.E.U16 desc[UR60][R50.64], R94 ;  /* 0x0000005e32002986 */ /* 0x0007ec000c10153c */
[----:B------:R-:W4:Y:S01]  /*40a50*/  LDC R0, c[0x0][0x248] ;  /* 0x00009200ff007b82 */ /* 0x000f220000000800 */
[----:B------:R-:W-:Y:S01]  /*40a60*/  ISETP.GE.AND P2, PT, R95, R2, PT ;  /* 0x000000025f00720c */ /* 0x000fe20003f46270 */
[----:B------:R-:W-:Y:S01]  /*40a70*/  IMAD.WIDE R52, R99, 0x2, R20 ;  /* 0x0000000263347825 */ /* 0x000fe200078e0214 */
[----:B0-----:R-:W-:-:S05]  /*40a80*/  ISETP.LT.AND P1, PT, R156, R97, !P1 ;  /* 0x000000619c00720c */ /* 0x001fca0004f21270 */
[----:B------:R-:W0:Y:S01]  /*40a90*/  LDC R2, c[0x0][0x22c] ;  /* 0x00008b00ff027b82 */ /* 0x000e220000000800 */
[----:B------:R4:W-:Y:S01]  /*40aa0*/  @P5 STG.E.U16 desc[UR60][R52.64], R44 ;  /* 0x0000002c34005986 */ /* 0x0009e2000c10153c */
[----:B--2---:R-:W-:-:S06]  /*40ab0*/  ISETP.LT.AND P5, PT, R23, R54, !P3 ;  /* 0x000000361700720c */ /* 0x004fcc0005fa1270 */
[----:B------:R-:W2:Y:S01]  /*40ac0*/  LDC R96, c[0x0][0x228] ;  /* 0x00008a00ff607b82 */ /* 0x000ea20000000800 */
[----:B-1----:R-:W-:Y:S01]  /*40ad0*/  ISETP.LT.AND P6, PT, R156, R93, !P3 ;  /* 0x0000005d9c00720c */ /* 0x002fe20005fc1270 */
[----:B------:R-:W-:Y:S01]  /*40ae0*/  IMAD.WIDE R48, R99, 0x2, R158 ;  /* 0x0000000263307825 */ /* 0x000fe200078e029e */
[----:B---3--:R-:W-:Y:S02]  /*40af0*/  PRMT R51, R44, 0x7632, R51 ;  /* 0x000076322c337816 */ /* 0x008fe40000000033 */
[----:B----4-:R-:W-:-:S03]  /*40b00*/  ISETP.LT.AND P3, PT, R23, R92, !P2 ;  /* 0x0000005c1700720c */ /* 0x010fc60005761270 */
[----:B------:R-:W1:Y:S01]  /*40b10*/  LDC R98, c[0x0][0x22c] ;  /* 0x00008b00ff627b82 */ /* 0x000e620000000800 */
[----:B------:R-:W-:-:S07]  /*40b20*/  IMAD.IADD R55, R99, 0x1, R55 ;  /* 0x0000000163377824 */ /* 0x000fce00078e0237 */
[----:B------:R-:W3:Y:S01]  /*40b30*/  LDC R101, c[0x0][0x228] ;  /* 0x00008a00ff657b82 */ /* 0x000ee20000000800 */
[C---:B------:R-:W-:Y:S01]  /*40b40*/  IMAD.IADD R93, R55.reuse, 0x1, R0 ;  /* 0x00000001375d7824 */ /* 0x040fe200078e0200 */
[----:B------:R4:W-:Y:S06]  /*40b50*/  @P1 STG.E.U16 desc[UR60][R48.64], R51 ;  /* 0x0000003330001986 */ /* 0x0009ec000c10153c */
[----:B------:R-:W1:Y:S01]  /*40b60*/  LDC R97, c[0x0][0x228] ;  /* 0x00008a00ff617b82 */ /* 0x000e620000000800 */
[----:B------:R-:W-:Y:S01]  /*40b70*/  IMAD.WIDE R52, R55, 0x2, R158 ;  /* 0x0000000237347825 */ /* 0x000fe200078e029e */
[----:B------:R-:W-:-:S06]  /*40b80*/  PRMT R0, R41, 0x7632, R0 ;  /* 0x0000763229007816 */ /* 0x000fcc0000000000 */
[----:B------:R-:W1:Y:S01]  /*40b90*/  LDC R94, c[0x0][0x228] ;  /* 0x00008a00ff5e7b82 */ /* 0x000e620000000800 */
[----:B----4-:R-:W-:-:S07]  /*40ba0*/  IMAD.WIDE R50, R55, 0x2, R20 ;  /* 0x0000000237327825 */ /* 0x010fce00078e0214 */
[----:B------:R-:W4:Y:S01]  /*40bb0*/  LDC R44, c[0x0][0x248] ;  /* 0x00009200ff2c7b82 */ /* 0x000f220000000800 */
[----:B------:R-:W-:Y:S01]  /*40bc0*/  IADD3 R99, R3, 0x2c, RZ ;  /* 0x0000002c03637810 */ /* 0x000fe20007ffe0ff */
[----:B------:R-:W-:-:S06]  /*40bd0*/  IMAD.WIDE R54, R93, 0x2, R20 ;  /* 0x000000025d367825 */ /* 0x000fcc00078e0214 */
[----:B------:R-:W1:Y:S01]  /*40be0*/  LDC R95, c[0x0][0x228] ;  /* 0x00008a00ff5f7b82 */ /* 0x000e620000000800 */
[----:B------:R-:W-:Y:S07]  /*40bf0*/  @P5 STG.E.U16 desc[UR60][R50.64], R41 ;  /* 0x0000002932005986 */ /* 0x000fee000c10153c */
[----:B------:R-:W1:Y:S01]  /*40c00*/  LDC R40, c[0x0][0x248] ;  /* 0x00009200ff287b82 */ /* 0x000e620000000800 */
[----:B------:R-:W-:Y:S01]  /*40c10*/  @P6 STG.E.U16 desc[UR60][R52.64], R0 ;  /* 0x0000000034006986 */ /* 0x000fe2000c10153c */
[----:B0-----:R-:W-:-:S03]  /*40c20*/  ISETP.GE.AND P1, PT, R99, R2, PT ;  /* 0x000000026300720c */ /* 0x001fc60003f26270 */
[----:B------:R0:W-:Y:S01]  /*40c30*/  @P3 STG.E.U16 desc[UR60][R54.64], R45 ;  /* 0x0000002d36003986 */ /* 0x0001e2000c10153c */
[----:B------:R-:W-:Y:S01]  /*40c40*/  VIADD R103, R3, 0x2d ;  /* 0x0000002d03677836 */ /* 0x000fe20000000000 */
[----:B--2---:R-:W-:Y:S01]  /*40c50*/  ISETP.LT.AND P6, PT, R23, R96, !P1 ;  /* 0x000000601700720c */ /* 0x004fe20004fc1270 */
[----:B------:R-:W2:Y:S01]  /*40c60*/  LDC R2, c[0x0][0x228] ;  /* 0x00008a00ff027b82 */ /* 0x000ea20000000800 */
[----:B---3--:R-:W-:Y:S01]  /*40c70*/  ISETP.LT.AND P2, PT, R156, R101, !P2 ;  /* 0x000000659c00720c */ /* 0x008fe20005741270 */
[----:B----4-:R-:W-:-:S06]  /*40c80*/  IMAD.IADD R49, R93, 0x1, R44 ;  /* 0x000000015d317824 */ /* 0x010fcc00078e022c */
[----:B------:R-:W3:Y:S01]  /*40c90*/  LDC R92, c[0x0][0x228] ;  /* 0x00008a00ff5c7b82 */ /* 0x000ee20000000800 */
[----:B-1----:R-:W-:-:S07]  /*40ca0*/  ISETP.GE.AND P3, PT, R103, R98, PT ;  /* 0x000000626700720c */ /* 0x002fce0003f66270 */
[----:B0-----:R-:W0:Y:S01]  /*40cb0*/  LDC R54, c[0x0][0x22c] ;  /* 0x00008b00ff367b82 */ /* 0x001e220000000800 */
[----:B------:R-:W-:-:S07]  /*40cc0*/  ISETP.LT.AND P1, PT, R156, R97, !P1 ;  /* 0x000000619c00720c */ /* 0x000fce0004f21270 */
[----:B------:R-:W1:Y:S01]  /*40cd0*/  LDC R96, c[0x0][0x22c] ;  /* 0x00008b00ff607b82 */ /* 0x000e620000000800 */
[----:B------:R-:W-:Y:S02]  /*40ce0*/  ISETP.LT.AND P5, PT, R23, R94, !P3 ;  /* 0x0000005e1700720c */ /* 0x000fe40005fa1270 */
[----:B------:R-:W-:Y:S01]  /*40cf0*/  ISETP.LT.AND P3, PT, R156, R95, !P3 ;  /* 0x0000005f9c00720c */ /* 0x000fe20005f61270 */
[----:B------:R-:W-:-:S04]  /*40d00*/  IMAD.IADD R95, R49, 0x1, R40 ;  /* 0x00000001315f7824 */ /* 0x000fc800078e0228 */
[----:B------:R-:W4:Y:S01]  /*40d10*/  LDC R55, c[0x0][0x228] ;  /* 0x00008a00ff377b82 */ /* 0x000f220000000800 */
[----:B------:R-:W-:Y:S01]  /*40d20*/  PRMT R53, R45, 0x7632, R53 ;  /* 0x000076322d357816 */ /* 0x000fe20000000035 */
[----:B------:R-:W-:Y:S01]  /*40d30*/  IMAD.WIDE R40, R93, 0x2, R158 ;  /* 0x000000025d287825 */ /* 0x000fe200078e029e */
[----:B------:R-:W-:-:S05]  /*40d40*/  PRMT R98, R42, 0x7632, R98 ;  /* 0x000076322a627816 */ /* 0x000fca0000000062 */
[----:B------:R-:W4:Y:S01]  /*40d50*/  LDC R94, c[0x0][0x248] ;  /* 0x00009200ff5e7b82 */ /* 0x000f220000000800 */
[C---:B------:R-:W-:Y:S01]  /*40d60*/  IMAD.WIDE R44, R49.reuse, 0x2, R20 ;  /* 0x00000002312c7825 */ /* 0x040fe200078e0214 */
[----:B------:R2:W-:Y:S03]  /*40d70*/  @P2 STG.E.U16 desc[UR60][R40.64], R53 ;  /* 0x0000003528002986 */ /* 0x0005e6000c10153c */
[----:B------:R-:W-:-:S03]  /*40d80*/  IMAD.WIDE R48, R49, 0x2, R158 ;  /* 0x0000000231307825 */ /* 0x000fc600078e029e */
[----:B------:R-:W4:Y:S01]  /*40d90*/  LDC R0, c[0x0][0x248] ;  /* 0x00009200ff007b82 */ /* 0x000f220000000800 */
[----:B------:R-:W-:Y:S01]  /*40da0*/  IMAD.WIDE R50, R95, 0x2, R20 ;  /* 0x000000025f327825 */ /* 0x000fe200078e0214 */
[----:B------:R-:W-:Y:S03]  /*40db0*/  @P6 STG.E.U16 desc[UR60][R44.64], R42 ;  /* 0x0000002a2c006986 */ /* 0x000fe6000c10153c */
[C---:B------:R-:W-:Y:S01]  /*40dc0*/  VIADD R99, R3.reuse, 0x2f ;  /* 0x0000002f03637836 */ /* 0x040fe20000000000 */
[----:B------:R-:W-:Y:S01]  /*40dd0*/  @P1 STG.E.U16 desc[UR60][R48.64], R98 ;  /* 0x0000006230001986 */ /* 0x000fe2000c10153c */
[----:B------:R-:W-:Y:S01]  /*40de0*/  VIADD R97, R3, 0x2e ;  /* 0x0000002e03617836 */ /* 0x000fe20000000000 */
[----:B--2---:R-:W-:Y:S01]  /*40df0*/  PRMT R41, R46, 0x7632, R41 ;  /* 0x000076322e297816 */ /* 0x004fe20000000029 */
[----:B------:R-:W2:Y:S01]  /*40e00*/  LDC R93, c[0x0][0x22c] ;  /* 0x00008b00ff5d7b82 */ /* 0x000ea20000000800 */
[----:B------:R3:W-:Y:S01]  /*40e10*/  @P5 STG.E.U16 desc[UR60][R50.64], R46 ;  /* 0x0000002e32005986 */ /* 0x0007e2000c10153c */
[----:B0-----:R-:W-:Y:S01]  /*40e20*/  ISETP.GE.AND P1, PT, R99, R54, PT ;  /* 0x000000366300720c */ /* 0x001fe20003f26270 */
[----:B------:R-:W-:Y:S01]  /*40e30*/  IMAD.WIDE R52, R95, 0x2, R158 ;  /* 0x000000025f347825 */ /* 0x000fe200078e029e */
[----:B-1----:R-:W-:-:S02]  /*40e40*/  ISETP.GE.AND P2, PT, R97, R96, PT ;  /* 0x000000606100720c */ /* 0x002fc40003f46270 */
[C---:B------:R-:W-:Y:S02]  /*40e50*/  ISETP.LT.AND P5, PT, R23.reuse, R2, !P1 ;  /* 0x000000021700720c */ /* 0x040fe40004fa1270 */
[----:B------:R-:W0:Y:S08]  /*40e60*/  LDC R96, c[0x0][0x228] ;  /* 0x00008a00ff607b82 */ /* 0x000e300000000800 */
[----:B---3--:R-:W1:Y:S01]  /*40e70*/  LDC R46, c[0x0][0x22c] ;  /* 0x00008b00ff2e7b82 */ /* 0x008e620000000800 */
[----:B------:R3:W-:Y:S01]  /*40e80*/  @P3 STG.E.U16 desc[UR60][R52.64], R41 ;  /* 0x0000002934003986 */ /* 0x0007e2000c10153c */
[----:B------:R-:W-:-:S06]  /*40e90*/  ISETP.LT.AND P3, PT, R23, R92, !P2 ;  /* 0x0000005c1700720c */ /* 0x000fcc0005761270 */
[----:B------:R-:W0:Y:S01]  /*40ea0*/  LDC R51, c[0x0][0x228] ;  /* 0x00008a00ff337b82 */ /* 0x000e220000000800 */
[----:B----4-:R-:W-:-:S07]  /*40eb0*/  ISETP.LT.AND P2, PT, R156, R55, !P2 ;  /* 0x000000379c00720c */ /* 0x010fce0005741270 */
[----:B------:R-:W4:Y:S01]  /*40ec0*/  LDC R2, c[0x0][0x228] ;  /* 0x00008a00ff027b82 */ /* 0x000f220000000800 */
[----:B------:R-:W-:Y:S01]  /*40ed0*/  IMAD.IADD R45, R95, 0x1, R94 ;  /* 0x000000015f2d7824 */ /* 0x000fe200078e025e */
[----:B------:R-:W-:Y:S01]  /*40ee0*/  PRMT R92, R43, 0x7632, R92 ;  /* 0x000076322b5c7816 */ /* 0x000fe2000000005c */
[----:B------:R-:W-:-:S05]  /*40ef0*/  VIADD R50, R3, 0x30 ;  /* 0x0000003003327836 */ /* 0x000fca0000000000 */
[----:B------:R-:W4:Y:S01]  /*40f00*/  LDC R97, c[0x0][0x228] ;  /* 0x00008a00ff617b82 */ /* 0x000f220000000800 */
[----:B---3--:R-:W-:-:S04]  /*40f10*/  IMAD.WIDE R40, R45, 0x2, R20 ;  /* 0x000000022d287825 */ /* 0x008fc800078e0214 */
[C---:B------:R-:W-:Y:S02]  /*40f20*/  IMAD.IADD R53, R45.reuse, 0x1, R0 ;  /* 0x000000012d357824 */ /* 0x040fe400078e0200 */
[----:B------:R-:W-:Y:S01]  /*40f30*/  IMAD.WIDE R44, R45, 0x2, R158 ;  /* 0x000000022d2c7825 */ /* 0x000fe200078e029e */
[----:B------:R-:W3:Y:S03]  /*40f40*/  LDC R42, c[0x0][0x248] ;  /* 0x00009200ff2a7b82 */ /* 0x000ee60000000800 */
[----:B------:R-:W-:Y:S01]  /*40f50*/  VIADD R95, R3, 0x31 ;  /* 0x00000031035f7836 */ /* 0x000fe20000000000 */
[----:B------:R-:W-:Y:S01]  /*40f60*/  @P3 STG.E.U16 desc[UR60][R40.64], R43 ;  /* 0x0000002b28003986 */ /* 0x000fe2000c10153c */
[----:B------:R-:W-:Y:S01]  /*40f70*/  IMAD.WIDE R48, R53, 0x2, R20 ;  /* 0x0000000235307825 */ /* 0x000fe200078e0214 */
[----:B--2---:R-:W-:Y:S02]  /*40f80*/  ISETP.GE.AND P3, PT, R50, R93, PT ;  /* 0x0000005d3200720c */ /* 0x004fe40003f66270 */
[----:B------:R-:W2:Y:S01]  /*40f90*/  LDC R0, c[0x0][0x248] ;  /* 0x00009200ff007b82 */ /* 0x000ea20000000800 */
[----:B------:R3:W-:Y:S01]  /*40fa0*/  @P2 STG.E.U16 desc[UR60][R44.64], R92 ;  /* 0x0000005c2c002986 */ /* 0x0007e2000c10153c */
[----:B-1----:R-:W-:-:S02]  /*40fb0*/  ISETP.GE.AND P2, PT, R95, R46, PT ;  /* 0x0000002e5f00720c */ /* 0x002fc40003f46270 */
[C---:B0-----:R-:W-:Y:S01]  /*40fc0*/  ISETP.LT.AND P6, PT, R156.reuse, R51, !P3 ;  /* 0x000000339c00720c */ /* 0x041fe20005fc1270 */
[----:B------:R0:W-:Y:S01]  /*40fd0*/  @P5 STG.E.U16 desc[UR60][R48.64], R47 ;  /* 0x0000002f30005986 */ /* 0x0001e2000c10153c */
[C---:B------:R-:W-:Y:S02]  /*40fe0*/  ISETP.LT.AND P5, PT, R23.reuse, R96, !P3 ;  /* 0x000000601700720c */ /* 0x040fe40005fa1270 */
[----:B----4-:R-:W-:Y:S01]  /*40ff0*/  ISETP.LT.AND P3, PT, R23, R2, !P2 ;  /* 0x000000021700720c */ /* 0x010fe20005761270 */
[----:B------:R-:W1:Y:S08]  /*41000*/  LDC R50, c[0x0][0x22c] ;  /* 0x00008b00ff327b82 */ /* 0x000e700000000800 */
[----:B------:R-:W4:Y:S01]  /*41010*/  LDC R2, c[0x0][0x248] ;  /* 0x00009200ff027b82 */ /* 0x000f220000000800 */
[----:B------:R-:W-:Y:S01]  /*41020*/  ISETP.LT.AND P1, PT, R156, R97, !P1 ;  /* 0x000000619c00720c */ /* 0x000fe20004f21270 */
[----:B---3--:R-:W-:-:S06]  /*41030*/  IMAD.IADD R45, R53, 0x1, R42 ;  /* 0x00000001352d7824 */ /* 0x008fcc00078e022a */
[----:B------:R-:W3:Y:S08]  /*41040*/  LDC R52, c[0x0][0x22c] ;  /* 0x00008b00ff347b82 */ /* 0x000ef00000000800 */
[----:B------:R-:W3:Y:S01]  /*41050*/  LDC R55, c[0x0][0x228] ;  /* 0x00008a00ff377b82 */ /* 0x000ee20000000800 */
[----:B------:R-:W-:Y:S01]  /*41060*/  PRMT R94, R47, 0x7632, R94 ;  /* 0x000076322f5e7816 */ /* 0x000fe2000000005e */
[----:B------:R-:W-:-:S06]  /*41070*/  IMAD.WIDE R40, R53, 0x2, R158 ;  /* 0x0000000235287825 */ /* 0x000fcc00078e029e */
[----:B------:R-:W3:Y:S01]  /*41080*/  LDC R54, c[0x0][0x228] ;  /* 0x00008a00ff367b82 */ /* 0x000ee20000000800 */
[----:B------:R-:W-:-:S04]  /*41090*/  IMAD.WIDE R42, R45, 0x2, R20 ;  /* 0x000000022d2a7825 */ /* 0x000fc800078e0214 */
[----:B--2---:R-:W-:-:S03]  /*410a0*/  IMAD.IADD R51, R45, 0x1, R0 ;  /* 0x000000012d337824 */ /* 0x004fc600078e0200 */
[----:B------:R-:W2:Y:S01]  /*410b0*/  LDC R93, c[0x0][0x228] ;  /* 0x00008a00ff5d7b82 */ /* 0x000ea20000000800 */
[----:B------:R-:W-:Y:S01]  /*410c0*/  PRMT R0, R32, 0x7632, R0 ;  /* 0x0000763220007816 */ /* 0x000fe20000000000 */
[----:B------:R-:W-:-:S06]  /*410d0*/  IMAD.WIDE R44, R45, 0x2, R158 ;  /* 0x000000022d2c7825 */ /* 0x000fcc00078e029e */
[----:B------:R-:W2:Y:S01]  /*410e0*/  LDC R92, c[0x0][0x228] ;  /* 0x00008a00ff5c7b82 */ /* 0x000ea20000000800 */
[----:B------:R-:W-:Y:S01]  /*410f0*/  @P1 STG.E.U16 desc[UR60][R40.64], R94 ;  /* 0x0000005e28001986 */ /* 0x000fe2000c10153c */
[----:B------:R-:W-:-:S03]  /*41100*/  VIADD R53, R3, 0x32 ;  /* 0x0000003203357836 */ /* 0x000fc60000000000 */
[----:B------:R-:W-:Y:S03]  /*41110*/  @P5 STG.E.U16 desc[UR60][R42.64], R32 ;  /* 0x000000202a005986 */ /* 0x000fe6000c10153c */
[----:B0-----:R-:W0:Y:S01]  /*41120*/  LDC R49, c[0x0][0x228] ;  /* 0x00008a00ff317b82 */ /* 0x001e220000000800 */
[----:B------:R4:W-:Y:S01]  /*41130*/  @P6 STG.E.U16 desc[UR60][R44.64], R0 ;  /* 0x000000002c006986 */ /* 0x0009e2000c10153c */
[----:B------:R-:W-:-:S06]  /*41140*/  IMAD.WIDE R46, R51, 0x2, R20 ;  /* 0x00000002332e7825 */ /* 0x000fcc00078e0214 */
[----:B------:R-:W0:Y:S01]  /*41150*/  LDC R48, c[0x0][0x248] ;  /* 0x00009200ff307b82 */ /* 0x000e220000000800 */
[----:B------:R-:W-:Y:S01]  /*41160*/  VIADD R95, R3, 0x33 ;  /* 0x00000033035f7836 */ /* 0x000fe20000000000 */
[----:B-1----:R-:W-:Y:S01]  /*41170*/  ISETP.GE.AND P1, PT, R53, R50, PT ;  /* 0x000000323500720c */ /* 0x002fe20003f26270 */
[----:B----4-:R-:W-:-:S05]  /*41180*/  IMAD.IADD R45, R51, 0x1, R2 ;  /* 0x00000001332d7824 */ /* 0x010fca00078e0202 */
[----:B------:R-:W1:Y:S01]  /*41190*/  LDC R2, c[0x0][0x22c] ;  /* 0x00008b00ff027b82 */ /* 0x000e620000000800 */
[----:B------:R4:W-:Y:S01]  /*411a0*/  @P3 STG.E.U16 desc[UR60][R46.64], R36 ;  /* 0x000000242e003986 */ /* 0x0009e2000c10153c */
[----:B---3--:R-:W-:Y:S02]  /*411b0*/  ISETP.GE.AND P3, PT, R95, R52, PT ;  /* 0x000000345f00720c */ /* 0x008fe40003f66270 */
[----:B------:R-:W-:-:S04]  /*411c0*/  ISETP.LT.AND P2, PT, R156, R55, !P2 ;  /* 0x000000379c00720c */ /* 0x000fc80005741270 */
[----:B------:R-:W3:Y:S01]  /*411d0*/  LDC R50, c[0x0][0x22c] ;  /* 0x00008b00ff327b82 */ /* 0x000ee20000000800 */
[----:B------:R-:W-:-:S07]  /*411e0*/  ISETP.LT.AND P6, PT, R23, R54, !P1 ;  /* 0x000000361700720c */ /* 0x000fce0004fc1270 */
[----:B------:R-:W3:Y:S01]  /*411f0*/  LDC R32, c[0x0][0x248] ;  /* 0x00009200ff207b82 */ /* 0x000ee20000000800 */
[----:B--2---:R-:W-:-:S07]  /*41200*/  ISETP.LT.AND P1, PT, R156, R93, !P1 ;  /* 0x0000005d9c00720c */ /* 0x004fce0004f21270 */
[----:B------:R-:W2:Y:S01]  /*41210*/  LDC R52, c[0x0][0x228] ;  /* 0x00008a00ff347b82 */ /* 0x000ea20000000800 */
[----:B------:R-:W-:-:S07]  /*41220*/  ISETP.LT.AND P5, PT, R23, R92, !P3 ;  /* 0x0000005c1700720c */ /* 0x000fce0005fa1270 */
[----:B------:R-:W2:Y:S01]  /*41230*/  LDC R55, c[0x0][0x228] ;  /* 0x00008a00ff377b82 */ /* 0x000ea20000000800 */
[----:B------:R-:W-:-:S07]  /*41240*/  PRMT R92, R36, 0x7632, R92 ;  /* 0x00007632245c7816 */ /* 0x000fce000000005c */
[----:B------:R-:W2:Y:S01]  /*41250*/  LDC R0, c[0x0][0x248] ;  /* 0x00009200ff007b82 */ /* 0x000ea20000000800 */
[----:B------:R-:W-:Y:S01]  /*41260*/  IMAD.WIDE R40, R51, 0x2, R158 ;  /* 0x0000000233287825 */ /* 0x000fe200078e029e */
[----:B0-----:R-:W-:-:S06]  /*41270*/  ISETP.LT.AND P3, PT, R156, R49, !P3 ;  /* 0x000000319c00720c */ /* 0x001fcc0005f61270 */
[----:B----4-:R-:W0:Y:S01]  /*41280*/  LDC R36, c[0x0][0x228] ;  /* 0x00008a00ff247b82 */ /* 0x010e220000000800 */
[----:B------:R-:W-:Y:S01]  /*41290*/  VIADD R97, R3, 0x35 ;  /* 0x0000003503617836 */ /* 0x000fe20000000000 */
[----:B------:R-:W-:Y:S01]  /*412a0*/  PRMT R94, R33, 0x7632, R94 ;  /* 0x00007632215e7816 */ /* 0x000fe2000000005e */
[C---:B------:R-:W-:Y:S02]  /*412b0*/  IMAD.IADD R53, R45.reuse, 0x1, R48 ;  /* 0x000000012d357824 */ /* 0x040fe400078e0230 */
[C---:B------:R-:W-:Y:S01]  /*412c0*/  IMAD.WIDE R42, R45.reuse, 0x2, R20 ;  /* 0x000000022d2a7825 */ /* 0x040fe200078e0214 */
[----:B------:R4:W-:Y:S02]  /*412d0*/  @P2 STG.E.U16 desc[UR60][R40.64], R92 ;  /* 0x0000005c28002986 */ /* 0x0009e4000c10153c */
[----:B------:R-:W0:Y:S01]  /*412e0*/  LDC R93, c[0x0][0x228] ;  /* 0x00008a00ff5d7b82 */ /* 0x000e220000000800 */
[----:B------:R-:W-:Y:S01]  /*412f0*/  IMAD.WIDE R44, R45, 0x2, R158 ;  /* 0x000000022d2c7825 */ /* 0x000fe200078e029e */
[----:B-1----:R-:W-:-:S03]  /*41300*/  ISETP.GE.AND P2, PT, R97, R2, PT ;  /* 0x000000026100720c */ /* 0x002fc60003f46270 */
[----:B------:R-:W-:Y:S01]  /*41310*/  VIADD R95, R3, 0x34 ;  /* 0x00000034035f7836 */ /* 0x000fe20000000000 */
[----:B------:R1:W-:Y:S01]  /*41320*/  @P6 STG.E.U16 desc[UR60][R42.64], R33 ;  /* 0x000000212a006986 */ /* 0x0003e2000c10153c */
[----:B------:R-:W-:Y:S01]  /*41330*/  IMAD.WIDE R46, R53, 0x2, R20 ;  /* 0x00000002352e7825 */ /* 0x000fe200078e0214 */
[----:B------:R-:W0:Y:S02]  /*41340*/  LDC R51, c[0x0][0x22c] ;  /* 0x00008b00ff337b82 */ /* 0x000e240000000800 */
[----:B------:R-:W-:Y:S01]  /*41350*/  @P1 STG.E.U16 desc[UR60][R44.64], R94 ;  /* 0x0000005e2c001986 */ /* 0x000fe2000c10153c */
[----:B----4-:R-:W-:Y:S01]  /*41360*/  PRMT R41, R37, 0x7632, R41 ;  /* 0x0000763225297816 */ /* 0x010fe20000000029 */
[----:B------:R-:W-:Y:S01]  /*41370*/  IMAD.WIDE R48, R53, 0x2, R158 ;  /* 0x0000000235307825 */ /* 0x000fe200078e029e */
[----:B---3--:R-:W-:-:S03]  /*41380*/  ISETP.GE.AND P1, PT, R95, R50, PT ;  /* 0x000000325f00720c */ /* 0x008fc60003f26270 */
[----:B------:R-:W3:Y:S01]  /*41390*/  LDC R2, c[0x0][0x248] ;  /* 0x00009200ff027b82 */ /* 0x000ee20000000800 */
[----:B------:R4:W-:Y:S01]  /*413a0*/  @P5 STG.E.U16 desc[UR60][R46.64], R37 ;  /* 0x000000252e005986 */ /* 0x0009e2000c10153c */
[----:B------:R-:W-:Y:S01]  /*413b0*/  IMAD.IADD R53, R53, 0x1, R32 ;  /* 0x0000000135357824 */ /* 0x000fe200078e0220 */
[----:B--2---:R-:W-:Y:S02]  /*413c0*/  ISETP.LT.AND P5, PT, R23, R52, !P1 ;  /* 0x000000341700720c */ /* 0x004fe40004fa1270 */
[----:B------:R2:W-:Y:S03]  /*413d0*/  @P3 STG.E.U16 desc[UR60][R48.64], R41 ;  /* 0x0000002930003986 */ /* 0x0005e6000c10153c */
[----:B------:R-:W2:Y:S01]  /*413e0*/  LDC R54, c[0x0][0x228] ;  /* 0x00008a00ff367b82 */ /* 0x000ea20000000800 */
[----:B------:R-:W-:Y:S01]  /*413f0*/  ISETP.LT.AND P3, PT, R156, R55, !P1 ;  /* 0x000000379c00720c */ /* 0x000fe20004f61270 */
[----:B-1----:R-:W-:-:S06]  /*41400*/  IMAD.IADD R43, R53, 0x1, R0 ;  /* 0x00000001352b7824 */ /* 0x002fcc00078e0200 */
[----:B----4-:R-:W1:Y:S01]  /*41410*/  LDC R47, c[0x0][0x228] ;  /* 0x00008a00ff2f7b82 */ /* 0x010e620000000800 */
[----:B0-----:R-:W-:Y:S01]  /*41420*/  ISETP.LT.AND P6, PT, R23, R36, !P2 ;  /* 0x000000241700720c */ /* 0x001fe200057c1270 */
[----:B------:R-:W-:Y:S01]  /*41430*/  IMAD.WIDE R32, R53, 0x2, R20 ;  /* 0x0000000235207825 */ /* 0x000fe200078e0214 */
[----:B------:R-:W-:-:S05]  /*41440*/  PRMT R50, R34, 0x7632, R50 ;  /* 0x0000763222327816 */ /* 0x000fca0000000032 */
[----:B------:R-:W0:Y:S01]  /*41450*/  LDC R42, c[0x0][0x22c] ;  /* 0x00008b00ff2a7b82 */ /* 0x000e220000000800 */
[----:B------:R-:W-:-:S07]  /*41460*/  IMAD.WIDE R36, R53, 0x2, R158 ;  /* 0x0000000235247825 */ /* 0x000fce00078e029e */
[----:B------:R-:W4:Y:S01]  /*41470*/  LDC R0, c[0x0][0x248] ;  /* 0x00009200ff007b82 */ /* 0x000f220000000800 */
[----:B------:R-:W-:Y:S01]  /*41480*/  VIADD R44, R3, 0x36 ;  /* 0x00000036032c7836 */ /* 0x000fe20000000000 */
[----:B------:R2:W-:Y:S06]  /*41490*/  @P5 STG.E.U16 desc[UR60][R32.64], R34 ;  /* 0x0000002220005986 */ /* 0x0005ec000c10153c */
[----:B------:R-:W4:Y:S01]  /*414a0*/  LDC R46, c[0x0][0x228] ;  /* 0x00008a00ff2e7b82 */ /* 0x000f220000000800 */
[----:B------:R2:W-:Y:S01]  /*414b0*/  @P3 STG.E.U16 desc[UR60][R36.64], R50 ;  /* 0x0000003224003986 */ /* 0x0005e2000c10153c */
[----:B------:R-:W-:-:S02]  /*414c0*/  ISETP.LT.AND P3, PT, R156, R93, !P2 ;  /* 0x0000005d9c00720c */ /* 0x000fc40005761270 */
[----:B------:R-:W-:Y:S01]  /*414d0*/  ISETP.GE.AND P1, PT, R44, R51, PT ;  /* 0x000000332c00720c */ /* 0x000fe20003f26270 */
[----:B---3--:R-:W-:-:S03]  /*414e0*/  IMAD.IADD R45, R43, 0x1, R2 ;  /* 0x000000012b2d7824 */ /* 0x008fc600078e0202 */
[----:B------:R-:W3:Y:S01]  /*414f0*/  LDC R44, c[0x0][0x22c] ;  /* 0x00008b00ff2c7b82 */ /* 0x000ee20000000800 */
[----:B--2---:R-:W-:Y:S01]  /*41500*/  IMAD.WIDE R40, R43, 0x2, R20 ;  /* 0x000000022b287825 */ /* 0x004fe200078e0214 */
[----:B------:R-:W-:Y:S02]  /*41510*/  ISETP.LT.AND P5, PT, R23, R54, !P1 ;  /* 0x000000361700720c */ /* 0x000fe40004fa1270 */
[----:B------:R-:W-:-:S04]  /*41520*/  PRMT R33, R38, 0x7632, R33 ;  /* 0x0000763226217816 */ /* 0x000fc80000000021 */
[----:B------:R-:W2:Y:S01]  /*41530*/  LDC R2, c[0x0][0x248] ;  /* 0x00009200ff027b82 */ /* 0x000ea20000000800 */
[----:B------:R-:W-:Y:S01]  /*41540*/  IMAD.WIDE R36, R43, 0x2, R158 ;  /* 0x000000022b247825 */ /* 0x000fe200078e029e */
[----:B-1----:R-:W-:-:S03]  /*41550*/  ISETP.LT.AND P1, PT, R156, R47, !P1 ;  /* 0x0000002f9c00720c */ /* 0x002fc60004f21270 */
[----:B------:R-:W-:-:S03]  /*41560*/  VIADD R53, R3, 0x37 ;  /* 0x0000003703357836 */ /* 0x000fc60000000000 */
[----:B------:R-:W1:Y:S01]  /*41570*/  LDC R49, c[0x0][0x228] ;  /* 0x00008a00ff317b82 */ /* 0x000e620000000800 */
[----:B------:R-:W-:Y:S07]  /*41580*/  @P6 STG.E.U16 desc[UR60][R40.64], R38 ;  /* 0x0000002628006986 */ /* 0x000fee000c10153c */
[----:B------:R-:W1:Y:S01]  /*41590*/  LDC R48, c[0x0][0x228] ;  /* 0x00008a00ff307b82 */ /* 0x000e620000000800 */
[----:B------:R3:W-:Y:S01]  /*415a0*/  @P3 STG.E.U16 desc[UR60][R36.64], R33 ;  /* 0x0000002124003986 */ /* 0x0007e2000c10153c */
[----:B0-----:R-:W-:-:S06]  /*415b0*/  ISETP.GE.AND P2, PT, R53, R42, PT ;  /* 0x0000002a3500720c */ /* 0x001fcc0003f46270 */
[----:B------:R-:W0:Y:S01]  /*415c0*/  LDC R34, c[0x0][0x22c] ;  /* 0x00008b00ff227b82 */ /* 0x000e220000000800 */
[----:B----4-:R-:W-:-:S07]  /*415d0*/  IMAD.IADD R43, R45, 0x1, R0 ;  /* 0x000000012d2b7824 */ /* 0x010fce00078e0200 */
[----:B------:R-:W4:Y:S01]  /*415e0*/  LDC R51, c[0x0][0x228] ;  /* 0x00008a00ff337b82 */ /* 0x000f220000000800 */
[----:B---3--:R-:W-:Y:S01]  /*415f0*/  IMAD.WIDE R32, R45, 0x2, R20 ;  /* 0x000000022d207825 */ /* 0x008fe200078e0214 */
[----:B------:R-:W-:-:S03]  /*41600*/  PRMT R42, R35, 0x7632, R42 ;  /* 0x00007632232a7816 */ /* 0x000fc6000000002a */
[----:B------:R-:W-:-:S03]  /*41610*/  IMAD.WIDE R40, R45, 0x2, R158 ;  /* 0x000000022d287825 */ /* 0x000fc600078e029e */
[----:B------:R-:W3:Y:S01]  /*41620*/  LDC R50, c[0x0][0x228] ;  /* 0x00008a00ff327b82 */ /* 0x000ee20000000800 */
[----:B------:R-:W-:Y:S01]  /*41630*/  ISETP.LT.AND P3, PT, R23, R46, !P2 ;  /* 0x0000002e1700720c */ /* 0x000fe20005761270 */
[----:B------:R-:W-:Y:S06]  /*41640*/  @P5 STG.E.U16 desc[UR60][R32.64], R35 ;  /* 0x0000002320005986 */ /* 0x000fec000c10153c */
[----:B------:R-:W3:Y:S01]  /*41650*/  LDC R45, c[0x0][0x228] ;  /* 0x00008a00ff2d7b82 */ /* 0x000ee20000000800 */
[----:B------:R-:W-:Y:S01]  /*41660*/  VIADD R47, R3, 0x38 ;  /* 0x00000038032f7836 */ /* 0x000fe20000000000 */
[----:B------:R2:W-:Y:S06]  /*41670*/  @P1 STG.E.U16 desc[UR60][R40.64], R42 ;  /* 0x0000002a28001986 */ /* 0x0005ec000c10153c */
[----:B------:R-:W3:Y:S01]  /*41680*/  LDC R38, c[0x0][0x248] ;  /* 0x00009200ff267b82 */ /* 0x000ee20000000800 */
[----:B------:R-:W-:Y:S01]  /*41690*/  IMAD.WIDE R36, R43, 0x2, R20 ;  /* 0x000000022b247825 */ /* 0x000fe200078e0214 */
[----:B------:R-:W-:-:S06]  /*416a0*/  ISETP.GE.AND P1, PT, R47, R44, PT ;  /* 0x0000002c2f00720c */ /* 0x000fcc0003f26270 */
[----:B------:R-:W3:Y:S01]  /*416b0*/  LDC R0, c[0x0][0x248] ;  /* 0x00009200ff007b82 */ /* 0x000ee20000000800 */
[----:B------:R-:W-:-:S07]  /*416c0*/  VIADD R53, R3, 0x39 ;  /* 0x0000003903357836 */ /* 0x000fce0000000000 */
[----:B--2---:R-:W2:Y:S01]  /*416d0*/  LDC R42, c[0x0][0x22c] ;  /* 0x00008b00ff2a7b82 */ /* 0x004ea20000000800 */
[----:B------:R-:W-:Y:S01]  /*416e0*/  IMAD.IADD R41, R43, 0x1, R2 ;  /* 0x000000012b297824 */ /* 0x000fe200078e0202 */
[----:B-1----:R-:W-:Y:S01]  /*416f0*/  ISETP.LT.AND P2, PT, R156, R49, !P2 ;  /* 0x000000319c00720c */ /* 0x002fe20005741270 */
[----:B------:R1:W-:Y:S05]  /*41700*/  @P3 STG.E.U16 desc[UR60][R36.64], R39 ;  /* 0x0000002724003986 */ /* 0x0003ea000c10153c */
[----:B------:R-:W2:Y:S01]  /*41710*/  LDC R46, c[0x0][0x228] ;  /* 0x00008a00ff2e7b82 */ /* 0x000ea20000000800 */
[----:B------:R-:W-:Y:S02]  /*41720*/  ISETP.LT.AND P6, PT, R23, R48, !P1 ;  /* 0x000000301700720c */ /* 0x000fe40004fc1270 */
[----:B0-----:R-:W-:-:S05]  /*41730*/  ISETP.GE.AND P3, PT, R53, R34, PT ;  /* 0x000000223500720c */ /* 0x001fca0003f66270 */
[----:B------:R-:W0:Y:S01]  /*41740*/  LDC R47, c[0x0][0x228] ;  /* 0x00008a00ff2f7b82 */ /* 0x000e220000000800 */
[----:B----4-:R-:W-:-:S07]  /*41750*/  ISETP.LT.AND P1, PT, R156, R51, !P1 ;  /* 0x000000339c00720c */ /* 0x010fce0004f21270 */
[----:B------:R-:W4:Y:S01]  /*41760*/  LDC R44, c[0x0][0x22c] ;  /* 0x00008b00ff2c7b82 */ /* 0x000f220000000800 */
[----:B---3--:R-:W-:-:S07]  /*41770*/  ISETP.LT.AND P5, PT, R23, R50, !P3 ;  /* 0x000000321700720c */ /* 0x008fce0005fa1270 */
[----:B------:R-:W3:Y:S01]  /*41780*/  LDC R2, c[0x0][0x248] ;  /* 0x00009200ff027b82 */ /* 0x000ee20000000800 */
[----:B------:R-:W-:Y:S01]  /*41790*/  PRMT R52, R39, 0x7632, R52 ;  /* 0x0000763227347816 */ /* 0x000fe20000000034 */
[----:B------:R-:W-:-:S06]  /*417a0*/  IMAD.WIDE R32, R43, 0x2, R158 ;  /* 0x000000022b207825 */ /* 0x000fcc00078e029e */
[----:B------:R-:W4:Y:S01]  /*417b0*/  LDC R48, c[0x0][0x228] ;  /* 0x00008a00ff307b82 */ /* 0x000f220000000800 */
[----:B------:R-:W-:Y:S01]  /*417c0*/  IMAD.WIDE R34, R41, 0x2, R20 ;  /* 0x0000000229227825 */ /* 0x000fe200078e0214 */
[----:B------:R-:W-:-:S06]  /*417d0*/  ISETP.LT.AND P3, PT, R156, R45, !P3 ;  /* 0x0000002d9c00720c */ /* 0x000fcc0005f61270 */
[----:B------:R-:W4:Y:S01]  /*417e0*/  LDC R49, c[0x0][0x228] ;  /* 0x00008a00ff317b82 */ /* 0x000f220000000800 */
[C---:B------:R-:W-:Y:S01]  /*417f0*/  IMAD.IADD R43, R41.reuse, 0x1, R38 ;  /* 0x00000001292b7824 */ /* 0x040fe200078e0226 */
[----:B-1----:R-:W-:Y:S01]  /*41800*/  PRMT R39, R28, 0x7632, R39 ;  /* 0x000076321c277816 */ /* 0x002fe20000000027 */
[----:B------:R-:W-:Y:S01]  /*41810*/  IMAD.WIDE R36, R41, 0x2, R158 ;  /* 0x0000000229247825 */ /* 0x000fe200078e029e */
[----:B------:R-:W-:Y:S03]  /*41820*/  @P2 STG.E.U16 desc[UR60][R32.64], R52 ;  /* 0x0000003420002986 */ /* 0x000fe6000c10153c */
[----:B------:R-:W-:Y:S01]  /*41830*/  VIADD R51, R3, 0x3a ;  /* 0x0000003a03337836 */ /* 0x000fe20000000000 */
[----:B------:R-:W1:Y:S01]  /*41840*/  LDC R45, c[0x0][0x22c] ;  /* 0x00008b00ff2d7b82 */ /* 0x000e620000000800 */
[----:B------:R0:W-:Y:S01]  /*41850*/  @P6 STG.E.U16 desc[UR60][R34.64], R28 ;  /* 0x0000001c22006986 */ /* 0x0001e2000c10153c */
[----:B------:R-:W-:-:S03]  /*41860*/  IMAD.WIDE R40, R43, 0x2, R20 ;  /* 0x000000022b287825 */ /* 0x000fc600078e0214 */
[----:B------:R0:W-:Y:S01]  /*41870*/  @P1 STG.E.U16 desc[UR60][R36.64], R39 ;  /* 0x0000002724001986 */ /* 0x0001e2000c10153c */
[----:B--2---:R-:W-:Y:S01]  /*41880*/  ISETP.GE.AND P1, PT, R51, R42, PT ;  /* 0x0000002a3300720c */ /* 0x004fe20003f26270 */
[----:B------:R-:W-:Y:S01]  /*41890*/  VIADD R53, R3, 0x3b ;  /* 0x0000003b03357836 */ /* 0x000fe20000000000 */
[----:B------:R-:W2:Y:S01]  /*418a0*/  LDC R42, c[0x0][0x228] ;  /* 0x00008a00ff2a7b82 */ /* 0x000ea20000000800 */
[----:B------:R3:W-:Y:S01]  /*418b0*/  @P5 STG.E.U16 desc[UR60][R40.64], R24 ;  /* 0x0000001828005986 */ /* 0x0007e2000c10153c */
[----:B0-----:R-:W-:-:S06]  /*418c0*/  IMAD.IADD R35, R43, 0x1, R0 ;  /* 0x000000012b237824 */ /* 0x001fcc00078e0200 */
[----:B------:R-:W0:Y:S01]  /*418d0*/  LDC R0, c[0x0][0x248] ;  /* 0x00009200ff007b82 */ /* 0x000e220000000800 */
[----:B------:R-:W-:Y:S01]  /*418e0*/  IMAD.WIDE R38, R43, 0x2, R158 ;  /* 0x000000022b267825 */ /* 0x000fe200078e029e */
[----:B------:R-:W-:Y:S02]  /*418f0*/  ISETP.LT.AND P5, PT, R23, R46, !P1 ;  /* 0x0000002e1700720c */ /* 0x000fe40004fa1270 */
[----:B------:R-:W-:-:S04]  /*41900*/  PRMT R33, R24, 0x7632, R33 ;  /* 0x0000763218217816 */ /* 0x000fc80000000021 */
[----:B------:R-:W2:Y:S01]  /*41910*/  LDC R43, c[0x0][0x228] ;  /* 0x00008a00ff2b7b82 */ /* 0x000ea20000000800 */
[----:B------:R-:W-:Y:S01]  /*41920*/  ISETP.LT.AND P1, PT, R156, R47, !P1 ;  /* 0x0000002f9c00720c */ /* 0x000fe20004f21270 */
[----:B---3--:R-:W-:Y:S01]  /*41930*/  IMAD.IADD R41, R35, 0x1, R2 ;  /* 0x0000000123297824 */ /* 0x008fe200078e0202 */
[----:B----4-:R-:W-:-:S05]  /*41940*/  ISETP.GE.AND P2, PT, R53, R44, PT ;  /* 0x0000002c3500720c */ /* 0x010fca0003f46270 */
[----:B------:R-:W3:Y:S01]  /*41950*/  LDC R28, c[0x0][0x22c] ;  /* 0x00008b00ff1c7b82 */ /* 0x000ee20000000800 */
[----:B------:R4:W-:Y:S01]  /*41960*/  @P3 STG.E.U16 desc[UR60][R38.64], R33 ;  /* 0x0000002126003986 */ /* 0x0009e2000c10153c */
[----:B------:R-:W-:Y:S02]  /*41970*/  ISETP.LT.AND P6, PT, R23, R48, !P2 ;  /* 0x000000301700720c */ /* 0x000fe400057c1270 */
[----:B------:R-:W-:-:S04]  /*41980*/  ISETP.LT.AND P3, PT, R156, R49, !P2 ;  /* 0x000000319c00720c */ /* 0x000fc80005761270 */
[----:B------:R-:W2:Y:S08]  /*41990*/  LDC R24, c[0x0][0x248] ;  /* 0x00009200ff187b82 */ /* 0x000eb00000000800 */
[----:B------:R-:W2:Y:S01]  /*419a0*/  LDC R2, c[0x0][0x228] ;  /* 0x00008a00ff027b82 */ /* 0x000ea20000000800 */
[----:B----4-:R-:W-:Y:S01]  /*419b0*/  IMAD.WIDE R32, R35, 0x2, R20 ;  /* 0x0000000223207825 */ /* 0x010fe200078e0214 */
[----:B------:R-:W-:-:S03]  /*419c0*/  PRMT R39, R29, 0x7632, R39 ;  /* 0x000076321d277816 */ /* 0x000fc60000000027 */
[----:B------:R-:W-:-:S03]  /*419d0*/  IMAD.WIDE R34, R35, 0x2, R158 ;  /* 0x0000000223227825 */ /* 0x000fc600078e029e */
[----:B------:R-:W4:Y:S01]  /*419e0*/  LDC R40, c[0x0][0x22c] ;  /* 0x00008b00ff287b82 */ /* 0x000f220000000800 */
[----:B------:R-:W-:Y:S01]  /*419f0*/  VIADD R38, R3, 0x3c ;  /* 0x0000003c03267836 */ /* 0x000fe20000000000 */
[----:B------:R0:W-:Y:S01]  /*41a00*/  @P5 STG.E.U16 desc[UR60][R32.64], R29 ;  /* 0x0000001d20005986 */ /* 0x0001e2000c10153c */
[----:B------:R-:W-:-:S03]  /*41a10*/  IMAD.WIDE R36, R41, 0x2, R20 ;  /* 0x0000000229247825 */ /* 0x000fc600078e0214 */
[----:B------:R3:W-:Y:S01]  /*41a20*/  @P1 STG.E.U16 desc[UR60][R34.64], R39 ;  /* 0x0000002722001986 */ /* 0x0007e2000c10153c */
[----:B-1----:R-:W-:Y:S01]  /*41a30*/  ISETP.GE.AND P2, PT, R38, R45, PT ;  /* 0x0000002d2600720c */ /* 0x002fe20003f46270 */
[----:B------:R-:W-:Y:S01]  /*41a40*/  VIADD R49, R3, 0x3d ;  /* 0x0000003d03317836 */ /* 0x000fe20000000000 */
[----:B------:R-:W1:Y:S01]  /*41a50*/  LDC R45, c[0x0][0x228] ;  /* 0x00008a00ff2d7b82 */ /* 0x000e620000000800 */
[----:B------:R2:W-:Y:S01]  /*41a60*/  @P6 STG.E.U16 desc[UR60][R36.64], R25 ;  /* 0x0000001924006986 */ /* 0x0005e2000c10153c */
[----:B0-----:R-:W-:-:S06]  /*41a70*/  PRMT R33, R25, 0x7632, R33 ;  /* 0x0000763219217816 */ /* 0x001fcc0000000021 */
[----:B------:R-:W0:Y:S01]  /*41a80*/  LDC R44, c[0x0][0x228] ;  /* 0x00008a00ff2c7b82 */ /* 0x000e220000000800 */
[----:B---3--:R-:W-:Y:S01]  /*41a90*/  IMAD.WIDE R38, R41, 0x2, R158 ;  /* 0x0000000229267825 */ /* 0x008fe200078e029e */
[----:B------:R-:W-:-:S03]  /*41aa0*/  ISETP.GE.AND P1, PT, R49, R28, PT ;  /* 0x0000001c3100720c */ /* 0x000fc60003f26270 */
[----:B------:R-:W-:Y:S01]  /*41ab0*/  IMAD.IADD R29, R41, 0x1, R0 ;  /* 0x00000001291d7824 */ /* 0x000fe200078e0200 */
[----:B------:R3:W-:Y:S01]  /*41ac0*/  @P3 STG.E.U16 desc[UR60][R38.64], R33 ;  /* 0x0000002126003986 */ /* 0x0007e2000c10153c */
[----:B--2---:R-:W-:Y:S01]  /*41ad0*/  ISETP.LT.AND P3, PT, R23, R42, !P2 ;  /* 0x0000002a1700720c */ /* 0x004fe20005761270 */
[----:B------:R-:W2:Y:S01]  /*41ae0*/  LDC R47, c[0x0][0x228] ;  /* 0x00008a00ff2f7b82 */ /* 0x000ea20000000800 */
[----:B------:R-:W-:-:S07]  /*41af0*/  ISETP.LT.AND P2, PT, R156, R43, !P2 ;  /* 0x0000002b9c00720c */ /* 0x000fce0005741270 */
[----:B------:R-:W2:Y:S01]  /*41b00*/  LDC R34, c[0x0][0x22c] ;  /* 0x00008b00ff227b82 */ /* 0x000ea20000000800 */
[----:B------:R-:W-:Y:S01]  /*41b10*/  ISETP.LT.AND P5, PT, R23, R2, !P1 ;  /* 0x000000021700720c */ /* 0x000fe20004fa1270 */
[----:B------:R-:W-:-:S06]  /*41b20*/  IMAD.IADD R35, R29, 0x1, R24 ;  /* 0x000000011d237824 */ /* 0x000fcc00078e0218 */
[----:B------:R-:W2:Y:S01]  /*41b30*/  LDC R0, c[0x0][0x248] ;  /* 0x00009200ff007b82 */ /* 0x000ea20000000800 */
[----:B------:R-:W-:Y:S01]  /*41b40*/  IMAD.WIDE R24, R29, 0x2, R20 ;  /* 0x000000021d187825 */ /* 0x000fe200078e0214 */
[----:B---3--:R-:W-:-:S06]  /*41b50*/  PRMT R38, R30, 0x7632, R38 ;  /* 0x000076321e267816 */ /* 0x008fcc0000000026 */
[----:B------:R-:W3:Y:S01]  /*41b60*/  LDC R42, c[0x0][0x228] ;  /* 0x00008a00ff2a7b82 */ /* 0x000ee20000000800 */
[----:B------:R-:W-:Y:S01]  /*41b70*/  IMAD.WIDE R28, R29, 0x2, R158 ;  /* 0x000000021d1c7825 */ /* 0x000fe200078e029e */
[----:B------:R1:W-:Y:S06]  /*41b80*/  @P3 STG.E.U16 desc[UR60][R24.64], R30 ;  /* 0x0000001e18003986 */ /* 0x0003ec000c10153c */
[----:B------:R-:W3:Y:S01]  /*41b90*/  LDC R2, c[0x0][0x248] ;  /* 0x00009200ff027b82 */ /* 0x000ee20000000800 */
[----:B------:R-:W-:Y:S01]  /*41ba0*/  VIADD R37, R3, 0x3e ;  /* 0x0000003e03257836 */ /* 0x000fe20000000000 */
[----:B------:R0:W-:Y:S06]  /*41bb0*/  @P2 STG.E.U16 desc[UR60][R28.64], R38 ;  /* 0x000000261c002986 */ /* 0x0001ec000c10153c */
[----:B------:R-:W3:Y:S01]  /*41bc0*/  LDC R36, c[0x0][0x22c] ;  /* 0x00008b00ff247b82 */ /* 0x000ee20000000800 */
[----:B----4-:R-:W-:Y:S01]  /*41bd0*/  ISETP.GE.AND P2, PT, R37, R40, PT ;  /* 0x000000282500720c */ /* 0x010fe20003f46270 */
[----:B------:R-:W-:-:S06]  /*41be0*/  VIADD R37, R3, 0x3f ;  /* 0x0000003f03257836 */ /* 0x000fcc0000000000 */
[----:B-1----:R-:W1:Y:S01]  /*41bf0*/  LDC R30, c[0x0][0x22c] ;  /* 0x00008b00ff1e7b82 */ /* 0x002e620000000800 */
[----:B------:R-:W-:-:S07]  /*41c00*/  ISETP.LT.AND P1, PT, R156, R45, !P1 ;  /* 0x0000002d9c00720c */ /* 0x000fce0004f21270 */
[----:B0-----:R-:W0:Y:S01]  /*41c10*/  LDC R38, c[0x0][0x228] ;  /* 0x00008a00ff267b82 */ /* 0x001e220000000800 */
[----:B------:R-:W-:Y:S01]  /*41c20*/  ISETP.LT.AND P3, PT, R23, R44, !P2 ;  /* 0x0000002c1700720c */ /* 0x000fe20005761270 */
[----:B------:R-:W-:Y:S01]  /*41c30*/  IMAD.WIDE R32, R35, 0x2, R20 ;  /* 0x0000000223207825 */ /* 0x000fe200078e0214 */
[----:B--2---:R-:W-:-:S05]  /*41c40*/  ISETP.LT.AND P6, PT, R156, R47, !P2 ;  /* 0x0000002f9c00720c */ /* 0x004fca00057c1270 */
[----:B------:R-:W2:Y:S01]  /*41c50*/  LDC R40, c[0x0][0x228] ;  /* 0x00008a00ff287b82 */ /* 0x000ea20000000800 */
[----:B------:R-:W-:Y:S01]  /*41c60*/  ISETP.GE.AND P2, PT, R37, R34, PT ;  /* 0x000000222500720c */ /* 0x000fe20003f46270 */
[----:B------:R-:W-:-:S06]  /*41c70*/  IMAD.IADD R37, R35, 0x1, R0 ;  /* 0x0000000123257824 */ /* 0x000fcc00078e0200 */
[----:B------:R-:W4:Y:S08]  /*41c80*/  LDC R39, c[0x0][0x228] ;  /* 0x00008a00ff277b82 */ /* 0x000f300000000800 */
[----:B------:R-:W2:Y:S01]  /*41c90*/  LDC R41, c[0x0][0x228] ;  /* 0x00008a00ff297b82 */ /* 0x000ea20000000800 */
[----:B------:R1:W-:Y:S01]  /*41ca0*/  @P5 STG.E.U16 desc[UR60][R32.64], R26 ;  /* 0x0000001a20005986 */ /* 0x0003e2000c10153c */
[----:B---3--:R-:W-:Y:S01]  /*41cb0*/  ISETP.LT.AND P5, PT, R23, R42, !P2 ;  /* 0x0000002a1700720c */ /* 0x008fe200057a1270 */
[----:B------:R-:W-:-:S05]  /*41cc0*/  IMAD.WIDE R24, R35, 0x2, R158 ;  /* 0x0000000223187825 */ /* 0x000fca00078e029e */
[----:B------:R-:W3:Y:S01]  /*41cd0*/  LDC R0, c[0x0][0x248] ;  /* 0x00009200ff007b82 */ /* 0x000ee20000000800 */
[----:B------:R-:W-:Y:S01]  /*41ce0*/  IMAD.WIDE R28, R37, 0x2, R20 ;  /* 0x00000002251c7825 */ /* 0x000fe200078e0214 */
[----:B------:R-:W-:Y:S02]  /*41cf0*/  PRMT R35, R31, 0x7632, R35 ;  /* 0x000076321f237816 */ /* 0x000fe40000000023 */
[----:B-1----:R-:W-:Y:S01]  /*41d00*/  PRMT R26, R26, 0x7632, R26 ;  /* 0x000076321a1a7816 */ /* 0x002fe2000000001a */
[----:B------:R-:W-:Y:S02]  /*41d10*/  VIADD R45, R3, 0x40 ;  /* 0x00000040032d7836 */ /* 0x000fe40000000000 */
[C---:B------:R-:W-:Y:S01]  /*41d20*/  IMAD.WIDE R32, R37.reuse, 0x2, R158 ;  /* 0x0000000225207825 */ /* 0x040fe200078e029e */
[----:B------:R-:W1:Y:S01]  /*41d30*/  LDC R43, c[0x0][0x228] ;  /* 0x00008a00ff2b7b82 */ /* 0x000e620000000800 */
[----:B------:R-:W-:Y:S02]  /*41d40*/  @P1 STG.E.U16 desc[UR60][R24.64], R26 ;  /* 0x0000001a18001986 */ /* 0x000fe4000c10153c */
[----:B------:R-:W-:Y:S01]  /*41d50*/  IMAD.IADD R37, R37, 0x1, R2 ;  /* 0x0000000125257824 */ /* 0x000fe200078e0202 */
[----:B------:R-:W-:Y:S01]  /*41d60*/  ISETP.GE.AND P1, PT, R45, R36, PT ;  /* 0x000000242d00720c */ /* 0x000fe20003f26270 */
[----:B------:R-:W-:Y:S01]  /*41d70*/  VIADD R47, R3, 0x41 ;  /* 0x00000041032f7836 */ /* 0x000fe20000000000 */
[----:B------:R-:W-:Y:S02]  /*41d80*/  @P3 STG.E.U16 desc[UR60][R28.64], R31 ;  /* 0x0000001f1c003986 */ /* 0x000fe4000c10153c */
[----:B------:R-:W1:Y:S02]  /*41d90*/  LDC R2, c[0x0][0x248] ;  /* 0x00009200ff027b82 */ /* 0x000e640000000800 */
[----:B------:R4:W-:Y:S01]  /*41da0*/  @P6 STG.E.U16 desc[UR60][R32.64], R35 ;  /* 0x0000002320006986 */ /* 0x0009e2000c10153c */
[----:B------:R-:W-:-:S02]  /*41db0*/  ISETP.GE.AND P3, PT, R47, R30, PT ;  /* 0x0000001e2f00720c */ /* 0x000fc40003f66270 */
[----:B0-----:R-:W-:-:S03]  /*41dc0*/  ISETP.LT.AND P6, PT, R23, R38, !P1 ;  /* 0x000000261700720c */ /* 0x001fc60004fc1270 */
[----:B------:R-:W0:Y:S01]  /*41dd0*/  LDC R38, c[0x0][0x22c] ;  /* 0x00008b00ff267b82 */ /* 0x000e220000000800 */
[----:B----4-:R-:W-:Y:S01]  /*41de0*/  IMAD.WIDE R34, R37, 0x2, R20 ;  /* 0x0000000225227825 */ /* 0x010fe200078e0214 */
[----:B------:R-:W-:-:S06]  /*41df0*/  ISETP.LT.AND P2, PT, R156, R39, !P2 ;  /* 0x000000279c00720c */ /* 0x000fcc0005741270 */
[----:B------:R-:W4:Y:S01]  /*41e00*/  LDC R36, c[0x0][0x248] ;  /* 0x00009200ff247b82 */ /* 0x000f220000000800 */
[----:B--2---:R-:W-:Y:S01]  /*41e10*/  ISETP.LT.AND P1, PT, R156, R41, !P1 ;  /* 0x000000299c00720c */ /* 0x004fe20004f21270 */
[----:B------:R2:W-:Y:S01]  /*41e20*/  @P5 STG.E.U16 desc[UR60][R34.64], R27 ;  /* 0x0000001b22005986 */ /* 0x0005e2000c10153c */
[----:B------:R-:W-:-:S05]  /*41e30*/  ISETP.LT.AND P5, PT, R23, R40, !P3 ;  /* 0x000000281700720c */ /* 0x000fca0005fa1270 */
[----:B------:R-:W4:Y:S01]  /*41e40*/  LDC R40, c[0x0][0x228] ;  /* 0x00008a00ff287b82 */ /* 0x000f220000000800 */
[----:B---3--:R-:W-:-:S07]  /*41e50*/  IMAD.IADD R29, R37, 0x1, R0 ;  /* 0x00000001251d7824 */ /* 0x008fce00078e0200 */
[----:B------:R-:W3:Y:S08]  /*41e60*/  LDC R39, c[0x0][0x22c] ;  /* 0x00008b00ff277b82 */ /* 0x000ef00000000800 */
[----:B------:R-:W3:Y:S01]  /*41e70*/  LDC R41, c[0x0][0x228] ;  /* 0x00008a00ff297b82 */ /* 0x000ee20000000800 */
[----:B------:R-:W-:Y:S01]  /*41e80*/  PRMT R33, R27, 0x7632, R33 ;  /* 0x000076321b217816 */ /* 0x000fe20000000021 */
[----:B--2---:R-:W-:Y:S01]  /*41e90*/  IMAD.WIDE R26, R37, 0x2, R158 ;  /* 0x00000002251a7825 */ /* 0x004fe200078e029e */
[----:B-1----:R-:W-:-:S05]  /*41ea0*/  ISETP.LT.AND P3, PT, R156, R43, !P3 ;  /* 0x0000002b9c00720c */ /* 0x002fca0005f61270 */
[----:B------:R-:W1:Y:S01]  /*41eb0*/  LDC R0, c[0x0][0x248] ;  /* 0x00009200ff007b82 */ /* 0x000e620000000800 */
[C---:B------:R-:W-:Y:S01]  /*41ec0*/  IMAD.IADD R35, R29.reuse, 0x1, R2 ;  /* 0x000000011d237824 */ /* 0x040fe200078e0202 */
[----:B------:R-:W-:Y:S01]  /*41ed0*/  PRMT R45, R56, 0x7632, R45 ;  /* 0x00007632382d7816 */ /* 0x000fe2000000002d */
[----:B------:R-:W-:-:S05]  /*41ee0*/  IMAD.WIDE R24, R29, 0x2, R20 ;  /* 0x000000021d187825 */ /* 0x000fca00078e0214 */
[----:B------:R-:W2:Y:S01]  /*41ef0*/  LDC R42, c[0x0][0x228] ;  /* 0x00008a00ff2a7b82 */ /* 0x000ea20000000800 */
[----:B------:R-:W-:Y:S01]  /*41f00*/  IMAD.WIDE R28, R29, 0x2, R158 ;  /* 0x000000021d1c7825 */ /* 0x000fe200078e029e */
[----:B------:R0:W-:Y:S03]  /*41f10*/  @P2 STG.E.U16 desc[UR60][R26.64], R33 ;  /* 0x000000211a002986 */ /* 0x0001e6000c10153c */
[----:B------:R-:W-:-:S03]  /*41f20*/  VIADD R43, R3, 0x42 ;  /* 0x00000042032b7836 */ /* 0x000fc60000000000 */
[----:B------:R-:W2:Y:S01]  /*41f30*/  LDC R37, c[0x0][0x228] ;  /* 0x00008a00ff257b82 */ /* 0x000ea20000000800 */
[----:B------:R-:W-:Y:S01]  /*41f40*/  IMAD.WIDE R30, R35, 0x2, R20 ;  /* 0x00000002231e7825 */ /* 0x000fe200078e0214 */
[----:B------:R4:W-:Y:S03]  /*41f50*/  @P6 STG.E.U16 desc[UR60][R24.64], R56 ;  /* 0x0000003818006986 */ /* 0x0009e6000c10153c */
[----:B------:R-:W-:Y:S01]  /*41f60*/  VIADD R2, R3, 0x43 ;  /* 0x0000004303027836 */ /* 0x000fe20000000000 */
[----:B------:R-:W-:Y:S01]  /*41f70*/  @P1 STG.E.U16 desc[UR60][R28.64], R45 ;  /* 0x0000002d1c001986 */ /* 0x000fe2000c10153c */
[----:B0-----:R-:W-:Y:S01]  /*41f80*/  IMAD.WIDE R32, R35, 0x2, R158 ;  /* 0x0000000223207825 */ /* 0x001fe200078e029e */
[----:B------:R-:W0:Y:S01]  /*41f90*/  LDC R34, c[0x0][0x22c] ;  /* 0x00008b00ff227b82 */ /* 0x000e220000000800 */
[----:B------:R-:W-:Y:S01]  /*41fa0*/  ISETP.GE.AND P1, PT, R43, R38, PT ;  /* 0x000000262b00720c */ /* 0x000fe20003f26270 */
[----:B------:R1:W-:Y:S01]  /*41fb0*/  @P5 STG.E.U16 desc[UR60][R30.64], R88 ;  /* 0x000000581e005986 */ /* 0x0003e2000c10153c */
[----:B----4-:R-:W-:Y:S01]  /*41fc0*/  PRMT R25, R88, 0x7632, R25 ;  /* 0x0000763258197816 */ /* 0x010fe20000000019 */
[----:B------:R-:W-:-:S04]  /*41fd0*/  IMAD.IADD R27, R35, 0x1, R36 ;  /* 0x00000001231b7824 */ /* 0x000fc800078e0224 */
[----:B------:R-:W4:Y:S01]  /*41fe0*/  LDC R44, c[0x0][0x228] ;  /* 0x00008a00ff2c7b82 */ /* 0x000f220000000800 */
[----:B------:R-:W-:Y:S01]  /*41ff0*/  ISETP.LT.AND P5, PT, R23, R40, !P1 ;  /* 0x000000281700720c */ /* 0x000fe20004fa1270 */
[----:B------:R1:W-:Y:S01]  /*42000*/  @P3 STG.E.U16 desc[UR60][R32.64], R25 ;  /* 0x0000001920003986 */ /* 0x0003e2000c10153c */
[----:B---3--:R-:W-:Y:S02]  /*42010*/  ISETP.GE.AND P2, PT, R2, R39, PT ;  /* 0x000000270200720c */ /* 0x008fe40003f46270 */
[----:B------:R-:W-:-:S03]  /*42020*/  ISETP.LT.AND P3, PT, R156, R41, !P1 ;  /* 0x000000299c00720c */ /* 0x000fc60004f61270 */
[----:B------:R-:W3:Y:S01]  /*42030*/  LDC R35, c[0x0][0x228] ;  /* 0x00008a00ff237b82 */ /* 0x000ee20000000800 */
[----:B-1----:R-:W-:-:S07]  /*42040*/  IMAD.IADD R31, R27, 0x1, R0 ;  /* 0x000000011b1f7824 */ /* 0x002fce00078e0200 */
[----:B------:R-:W1:Y:S01]  /*42050*/  LDC R30, c[0x0][0x22c] ;  /* 0x00008b00ff1e7b82 */ /* 0x000e620000000800 */
[----:B------:R-:W-:-:S07]  /*42060*/  IMAD.WIDE R24, R27, 0x2, R20 ;  /* 0x000000021b187825 */ /* 0x000fce00078e0214 */
[----:B------:R-:W3:Y:S01]  /*42070*/  LDC R2, c[0x0][0x248] ;  /* 0x00009200ff027b82 */ /* 0x000ee20000000800 */
[----:B------:R-:W-:Y:S01]  /*42080*/  IMAD.WIDE R26, R27, 0x2, R158 ;  /* 0x000000021b1a7825 */ /* 0x000fe200078e029e */
[----:B------:R-:W-:-:S06]  /*42090*/  PRMT R38, R57, 0x7632, R38 ;  /* 0x0000763239267816 */ /* 0x000fcc0000000026 */
[----:B------:R-:W3:Y:S01]  /*420a0*/  LDC R36, c[0x0][0x228] ;  /* 0x00008a00ff247b82 */ /* 0x000ee20000000800 */
[----:B--2---:R-:W-:Y:S01]  /*420b0*/  ISETP.LT.AND P6, PT, R23, R42, !P2 ;  /* 0x0000002a1700720c */ /* 0x004fe200057c1270 */
[----:B------:R-:W-:Y:S01]  /*420c0*/  VIADD R39, R3, 0x44 ;  /* 0x0000004403277836 */ /* 0x000fe20000000000 */
[----:B------:R-:W-:Y:S05]  /*420d0*/  @P5 STG.E.U16 desc[UR60][R24.64], R57 ;  /* 0x0000003918005986 */ /* 0x000fea000c10153c */
[----:B------:R-:W2:Y:S01]  /*420e0*/  LDC R0, c[0x0][0x248] ;  /* 0x00009200ff007b82 */ /* 0x000ea20000000800 */
[----:B------:R4:W-:Y:S01]  /*420f0*/  @P3 STG.E.U16 desc[UR60][R26.64], R38 ;  /* 0x000000261a003986 */ /* 0x0009e2000c10153c */
[----:B------:R-:W-:-:S02]  /*42100*/  ISETP.LT.AND P3, PT, R156, R37, !P2 ;  /* 0x000000259c00720c */ /* 0x000fc40005761270 */
[----:B0-----:R-:W-:-:S04]  /*42110*/  ISETP.GE.AND P1, PT, R39, R34, PT ;  /* 0x000000222700720c */ /* 0x001fc80003f26270 */
[----:B------:R-:W0:Y:S01]  /*42120*/  LDC R32, c[0x0][0x22c] ;  /* 0x00008b00ff207b82 */ /* 0x000e220000000800 */
[----:B------:R-:W-:-:S04]  /*42130*/  IMAD.WIDE R28, R31, 0x2, R20 ;  /* 0x000000021f1c7825 */ /* 0x000fc800078e0214 */
[----:B------:R-:W-:-:S03]  /*42140*/  VIADD R43, R3, 0x45 ;  /* 0x00000045032b7836 */ /* 0x000fc60000000000 */
[----:B------:R-:W0:Y:S01]  /*42150*/  LDC R33, c[0x0][0x22c] ;  /* 0x00008b00ff217b82 */ /* 0x000e220000000800 */
[----:B----4-:R-:W-:Y:S01]  /*42160*/  PRMT R27, R89, 0x7632, R27 ;  /* 0x00007632591b7816 */ /* 0x010fe2000000001b */
[----:B------:R-:W-:Y:S01]  /*42170*/  IMAD.WIDE R24, R31, 0x2, R158 ;  /* 0x000000021f187825 */ /* 0x000fe200078e029e */
[----:B------:R-:W-:-:S05]  /*42180*/  ISETP.LT.AND P5, PT, R23, R44, !P1 ;  /* 0x0000002c1700720c */ /* 0x000fca0004fa1270 */
[----:B------:R-:W4:Y:S01]  /*42190*/  LDC R34, c[0x0][0x228] ;  /* 0x00008a00ff227b82 */ /* 0x000f220000000800 */
[----:B------:R2:W-:Y:S01]  /*421a0*/  @P6 STG.E.U16 desc[UR60][R28.64], R89 ;  /* 0x000000591c006986 */ /* 0x0005e2000c10153c */
[----:B-1----:R-:W-:Y:S02]  /*421b0*/  ISETP.GE.AND P2, PT, R43, R30, PT ;  /* 0x0000001e2b00720c */ /* 0x002fe40003f46270 */
[----:B---3--:R-:W-:-:S04]  /*421c0*/  ISETP.LT.AND P1, PT, R156, R35, !P1 ;  /* 0x000000239c00720c */ /* 0x008fc80004f21270 */
[----:B------:R-:W1:Y:S01]  /*421d0*/  LDC R38, c[0x0][0x228] ;  /* 0x00008a00ff267b82 */ /* 0x000e620000000800 */
[----:B------:R3:W-:Y:S01]  /*421e0*/  @P3 STG.E.U16 desc[UR60][R24.64], R27 ;  /* 0x0000001b18003986 */ /* 0x0007e2000c10153c */
[----:B------:R-:W-:Y:S01]  /*421f0*/  ISETP.LT.AND P3, PT, R23, R36, !P2 ;  /* 0x000000241700720c */ /* 0x000fe20005761270 */
[----:B--2---:R-:W-:-:S05]  /*42200*/  IMAD.IADD R29, R31, 0x1, R2 ;  /* 0x000000011f1d7824 */ /* 0x004fca00078e0202 */
[----:B------:R-:W2:Y:S01]  /*42210*/  LDC R39, c[0x0][0x228] ;  /* 0x00008a00ff277b82 */ /* 0x000ea20000000800 */
[----:B------:R-:W-:Y:S01]  /*42220*/  IMAD.IADD R31, R29, 0x1, R0 ;  /* 0x000000011d1f7824 */ /* 0x000fe200078e0200 */
[----:B------:R-:W-:-:S06]  /*42230*/  PRMT R36, R58, 0x7632, R36 ;  /* 0x000076323a247816 */ /* 0x000fcc0000000024 */
[----:B------:R-:W2:Y:S01]  /*42240*/  LDC R2, c[0x0][0x248] ;  /* 0x00009200ff027b82 */ /* 0x000ea20000000800 */
[----:B---3--:R-:W-:-:S07]  /*42250*/  IMAD.WIDE R26, R29, 0x2, R20 ;  /* 0x000000021d1a7825 */ /* 0x008fce00078e0214 */
[----:B------:R-:W3:Y:S01]  /*42260*/  LDC R37, c[0x0][0x228] ;  /* 0x00008a00ff257b82 */ /* 0x000ee20000000800 */
[----:B------:R-:W-:Y:S01]  /*42270*/  IMAD.WIDE R28, R29, 0x2, R158 ;  /* 0x000000021d1c7825 */ /* 0x000fe200078e029e */
[----:B------:R-:W-:Y:S03]  /*42280*/  @P5 STG.E.U16 desc[UR60][R26.64], R58 ;  /* 0x0000003a1a005986 */ /* 0x000fe6000c10153c */
[----:B------:R-:W-:-:S03]  /*42290*/  VIADD R35, R3, 0x46 ;  /* 0x0000004603237836 */ /* 0x000fc60000000000 */
[----:B------:R-:W3:Y:S01]  /*422a0*/  LDC R41, c[0x0][0x228] ;  /* 0x00008a00ff297b82 */ /* 0x000ee20000000800 */
[----:B------:R-:W-:Y:S01]  /*422b0*/  IMAD.WIDE R24, R31, 0x2, R20 ;  /* 0x000000021f187825 */ /* 0x000fe200078e0214 */
[----:B------:R2:W-:Y:S01]  /*422c0*/  @P1 STG.E.U16 desc[UR60][R28.64], R36 ;  /* 0x000000241c001986 */ /* 0x0005e2000c10153c */
[----:B------:R-:W-:Y:S02]  /*422d0*/  IADD3 R0, R3, 0x47, RZ ;  /* 0x0000004703007810 */ /* 0x000fe40007ffe0ff */
[----:B0-----:R-:W-:-:S03]  /*422e0*/  ISETP.GE.AND P1, PT, R35, R32, PT ;  /* 0x000000202300720c */ /* 0x001fc60003f26270 */
[----:B------:R-:W0:Y:S01]  /*422f0*/  LDC R30, c[0x0][0x248] ;  /* 0x00009200ff1e7b82 */ /* 0x000e220000000800 */
[----:B------:R3:W-:Y:S01]  /*42300*/  @P3 STG.E.U16 desc[UR60][R24.64], R90 ;  /* 0x0000005a18003986 */ /* 0x0007e2000c10153c */
[----:B------:R-:W-:Y:S02]  /*42310*/  ISETP.GE.AND P3, PT, R0, R33, PT ;  /* 0x000000210000720c */ /* 0x000fe40003f66270 */
[----:B----4-:R-:W-:-:S04]  /*42320*/  ISETP.LT.AND P6, PT, R23, R34, !P1 ;  /* 0x000000221700720c */ /* 0x010fc80004fc1270 */
[----:B------:R-:W4:Y:S01]  /*42330*/  LDC R34, c[0x0][0x22c] ;  /* 0x00008b00ff227b82 */ /* 0x000f220000000800 */
[----:B-1----:R-:W-:Y:S02]  /*42340*/  ISETP.LT.AND P5, PT, R23, R38, !P3 ;  /* 0x000000261700720c */ /* 0x002fe40005fa1270 */
[----:B--2---:R-:W-:-:S05]  /*42350*/  ISETP.LT.AND P1, PT, R156, R39, !P1 ;  /* 0x000000279c00720c */ /* 0x004fca0004f21270 */
[----:B------:R-:W1:Y:S01]  /*42360*/  LDC R0, c[0x0][0x248] ;  /* 0x00009200ff007b82 */ /* 0x000e620000000800 */
[----:B------:R-:W-:Y:S01]  /*42370*/  IMAD.IADD R29, R31, 0x1, R2 ;  /* 0x000000011f1d7824 */ /* 0x000fe200078e0202 */
[----:B---3--:R-:W-:-:S06]  /*42380*/  ISETP.LT.AND P2, PT, R156, R37, !P2 ;  /* 0x000000259c00720c */ /* 0x008fcc0005741270 */
[----:B------:R-:W2:Y:S08]  /*42390*/  LDC R38, c[0x0][0x228] ;  /* 0x00008a00ff267b82 */ /* 0x000eb00000000800 */
[----:B------:R-:W3:Y:S01]  /*423a0*/  LDC R39, c[0x0][0x228] ;  /* 0x00008a00ff277b82 */ /* 0x000ee20000000800 */
[----:B------:R-:W-:-:S07]  /*423b0*/  ISETP.LT.AND P3, PT, R156, R41, !P3 ;  /* 0x000000299c00720c */ /* 0x000fce0005f61270 */
[----:B------:R-:W3:Y:S01]  /*423c0*/  LDC R2, c[0x0][0x248] ;  /* 0x00009200ff027b82 */ /* 0x000ee20000000800 */
[----:B------:R-:W-:Y:S01]  /*423d0*/  PRMT R33, R90, 0x7632, R33 ;  /* 0x000076325a217816 */ /* 0x000fe20000000021 */
[----:B------:R-:W-:-:S06]  /*423e0*/  IMAD.WIDE R24, R31, 0x2, R158 ;  /* 0x000000021f187825 */ /* 0x000fcc00078e029e */
[----:B------:R-:W3:Y:S01]  /*423f0*/  LDC R36, c[0x0][0x22c] ;  /* 0x00008b00ff247b82 */ /* 0x000ee20000000800 */
[----:B0-----:R-:W-:Y:S01]  /*42400*/  IMAD.IADD R35, R29, 0x1, R30 ;  /* 0x000000011d237824 */ /* 0x001fe200078e021e */
[----:B------:R-:W-:Y:S01]  /*42410*/  PRMT R44, R59, 0x7632, R44 ;  /* 0x000076323b2c7816 */ /* 0x000fe2000000002c */
[----:B------:R-:W-:-:S05]  /*42420*/  IMAD.WIDE R26, R29, 0x2, R20 ;  /* 0x000000021d1a7825 */ /* 0x000fca00078e0214 */
[----:B------:R-:W0:Y:S01]  /*42430*/  LDC R40, c[0x0][0x228] ;  /* 0x00008a00ff287b82 */ /* 0x000e220000000800 */
[----:B------:R-:W-:Y:S01]  /*42440*/  IMAD.WIDE R28, R29, 0x2, R158 ;  /* 0x000000021d1c7825 */ /* 0x000fe200078e029e */
[----:B------:R4:W-:Y:S03]  /*42450*/  @P2 STG.E.U16 desc[UR60][R24.64], R33 ;  /* 0x0000002118002986 */ /* 0x0009e6000c10153c */
[----:B------:R-:W-:-:S03]  /*42460*/  VIADD R43, R3, 0x48 ;  /* 0x00000048032b7836 */ /* 0x000fc60000000000 */
[----:B------:R-:W0:Y:S01]  /*42470*/  LDC R37, c[0x0][0x22c] ;  /* 0x00008b00ff257b82 */ /* 0x000e220000000800 */
[----:B------:R-:W-:Y:S01]  /*42480*/  IMAD.WIDE R30, R35, 0x2, R20 ;  /* 0x00000002231e7825 */ /* 0x000fe200078e0214 */
[----:B------:R1:W-:Y:S06]  /*42490*/  @P6 STG.E.U16 desc[UR60][R26.64], R59 ;  /* 0x0000003b1a006986 */ /* 0x0003ec000c10153c */
[----:B------:R-:W0:Y:S01]  /*424a0*/  LDC R41, c[0x0][0x228] ;  /* 0x00008a00ff297b82 */ /* 0x000e220000000800 */
[----:B------:R-:W-:Y:S01]  /*424b0*/  @P1 STG.E.U16 desc[UR60][R28.64], R44 ;  /* 0x0000002c1c001986 */ /* 0x000fe2000c10153c */
[----:B----4-:R-:W-:Y:S01]  /*424c0*/  PRMT R25, R91, 0x7632, R25 ;  /* 0x000076325b197816 */ /* 0x010fe20000000019 */
[----:B------:R-:W-:Y:S01]  /*424d0*/  IMAD.WIDE R32, R35, 0x2, R158 ;  /* 0x0000000223207825 */ /* 0x000fe200078e029e */
[----:B------:R-:W-:Y:S01]  /*424e0*/  ISETP.GE.AND P1, PT, R43, R34, PT ;  /* 0x000000222b00720c */ /* 0x000fe20003f26270 */
[----:B------:R4:W-:Y:S02]  /*424f0*/  @P5 STG.E.U16 desc[UR60][R30.64], R91 ;  /* 0x0000005b1e005986 */ /* 0x0009e4000c10153c */
[----:B-1----:R-:W-:Y:S01]  /*42500*/  IMAD.IADD R27, R35, 0x1, R0 ;  /* 0x00000001231b7824 */ /* 0x002fe200078e0200 */
[----:B------:R-:W1:Y:S01]  /*42510*/  LDC R42, c[0x0][0x228] ;  /* 0x00008a00ff2a7b82 */ /* 0x000e620000000800 */
[----:B------:R4:W-:Y:S01]  /*42520*/  @P3 STG.E.U16 desc[UR60][R32.64], R25 ;  /* 0x0000001920003986 */ /* 0x0009e2000c10153c */
[----:B--2---:R-:W-:Y:S01]  /*42530*/  ISETP.LT.AND P5, PT, R23, R38, !P1 ;  /* 0x000000261700720c */ /* 0x004fe20004fa1270 */
[----:B------:R-:W-:Y:S01]  /*42540*/  VIADD R45, R3, 0x49 ;  /* 0x00000049032d7836 */ /* 0x000fe20000000000 */
[----:B---3--:R-:W-:-:S04]  /*42550*/  ISETP.LT.AND P3, PT, R156, R39, !P1 ;  /* 0x000000279c00720c */ /* 0x008fc80004f61270 */
[----:B------:R-:W2:Y:S01]  /*42560*/  LDC R35, c[0x0][0x228] ;  /* 0x00008a00ff237b82 */ /* 0x000ea20000000800 */
[----:B----4-:R-:W-:Y:S01]  /*42570*/  IMAD.IADD R31, R27, 0x1, R2 ;  /* 0x000000011b1f7824 */ /* 0x010fe200078e0202 */
[----:B------:R-:W-:-:S06]  /*42580*/  ISETP.GE.AND P2, PT, R45, R36, PT ;  /* 0x000000242d00720c */ /* 0x000fcc0003f46270 */
[----:B------:R-:W3:Y:S01]  /*42590*/  LDC R0, c[0x0][0x248] ;  /* 0x00009200ff007b82 */ /* 0x000ee20000000800 */
[----:B------:R-:W-:-:S07]  /*425a0*/  IMAD.WIDE R24, R27, 0x2, R20 ;  /* 0x000000021b187825 */ /* 0x000fce00078e0214 */
[----:B------:R-:W4:Y:S01]  /*425b0*/  LDC R30, c[0x0][0x22c] ;  /* 0x00008b00ff1e7b82 */ /* 0x000f220000000800 */
[----:B------:R-:W-:Y:S01]  /*425c0*/  IMAD.WIDE R26, R27, 0x2, R158 ;  /* 0x000000021b1a7825 */ /* 0x000fe200078e029e */
[----:B------:R-:W-:-:S06]  /*425d0*/  PRMT R38, R60, 0x7632, R38 ;  /* 0x000076323c267816 */ /* 0x000fcc0000000026 */
[----:B------:R-:W3:Y:S01]  /*425e0*/  LDC R34, c[0x0][0x228] ;  /* 0x00008a00ff227b82 */ /* 0x000ee20000000800 */
[----:B------:R-:W-:Y:S01]  /*425f0*/  VIADD R36, R3, 0x4a ;  /* 0x0000004a03247836 */ /* 0x000fe20000000000 */
[----:B0-----:R-:W-:-:S06]  /*42600*/  ISETP.LT.AND P6, PT, R23, R40, !P2 ;  /* 0x000000281700720c */ /* 0x001fcc00057c1270 */
[----:B------:R-:W0:Y:S01]  /*42610*/  LDC R2, c[0x0][0x248] ;  /* 0x00009200ff027b82 */ /* 0x000e220000000800 */
[----:B------:R2:W-:Y:S01]  /*42620*/  @P5 STG.E.U16 desc[UR60][R24.64], R60 ;  /* 0x0000003c18005986 */ /* 0x0005e2000c10153c */
[----:B------:R-:W-:-:S03]  /*42630*/  ISETP.GE.AND P1, PT, R36, R37, PT ;  /* 0x000000252400720c */ /* 0x000fc60003f26270 */
[----:B------:R2:W-:Y:S03]  /*42640*/  @P3 STG.E.U16 desc[UR60][R26.64], R38 ;  /* 0x000000261a003986 */ /* 0x0005e6000c10153c */
[----:B------:R-:W0:Y:S01]  /*42650*/  LDC R32, c[0x0][0x22c] ;  /* 0x00008b00ff207b82 */ /* 0x000e220000000800 */
[----:B------:R-:W-:Y:S01]  /*42660*/  ISETP.LT.AND P3, PT, R156, R41, !P2 ;  /* 0x000000299c00720c */ /* 0x000fe20005761270 */
[----:B------:R-:W-:Y:S01]  /*42670*/  IMAD.WIDE R28, R31, 0x2, R20 ;  /* 0x000000021f1c7825 */ /* 0x000fe200078e0214 */
[----:B-1----:R-:W-:-:S05]  /*42680*/  ISETP.LT.AND P5, PT, R23, R42, !P1 ;  /* 0x0000002a1700720c */ /* 0x002fca0004fa1270 */
[----:B------:R-:W1:Y:S01]  /*42690*/  LDC R36, c[0x0][0x228] ;  /* 0x00008a00ff247b82 */ /* 0x000e620000000800 */
[----:B------:R-:W-:Y:S01]  /*426a0*/  VIADD R43, R3, 0x4b ;  /* 0x0000004b032b7836 */ /* 0x000fe20000000000 */
[----:B--2---:R-:W-:Y:S01]  /*426b0*/  ISETP.LT.AND P1, PT, R156, R35, !P1 ;  /* 0x000000239c00720c */ /* 0x004fe20004f21270 */
[----:B------:R-:W-:Y:S01]  /*426c0*/  IMAD.WIDE R24, R31, 0x2, R158 ;  /* 0x000000021f187825 */ /* 0x000fe200078e029e */
[----:B------:R-:W-:-:S04]  /*426d0*/  PRMT R27, R84, 0x7632, R27 ;  /* 0x00007632541b7816 */ /* 0x000fc8000000001b */
[----:B------:R-:W2:Y:S01]  /*426e0*/  LDC R33, c[0x0][0x22c] ;  /* 0x00008b00ff217b82 */ /* 0x000ea20000000800 */
[----:B------:R3:W-:Y:S01]  /*426f0*/  @P6 STG.E.U16 desc[UR60][R28.64], R84 ;  /* 0x000000541c006986 */ /* 0x0007e2000c10153c */
[----:B----4-:R-:W-:-:S06]  /*42700*/  ISETP.GE.AND P2, PT, R43, R30, PT ;  /* 0x0000001e2b00720c */ /* 0x010fcc0003f46270 */
[----:B------:R-:W4:Y:S01]  /*42710*/  LDC R37, c[0x0][0x228] ;  /* 0x00008a00ff257b82 */ /* 0x000f220000000800 */
[----:B------:R0:W-:Y:S01]  /*42720*/  @P3 STG.E.U16 desc[UR60][R24.64], R27 ;  /* 0x0000001b18003986 */ /* 0x0001e2000c10153c */
[----:B---3--:R-:W-:-:S06]  /*42730*/  IMAD.IADD R29, R31, 0x1, R0 ;  /* 0x000000011f1d7824 */ /* 0x008fcc00078e0200 */
[----:B------:R-:W3:Y:S01]  /*42740*/  LDC R38, c[0x0][0x228] ;  /* 0x00008a00ff267b82 */ /* 0x000ee20000000800 */
[----:B------:R-:W-:Y:S01]  /*42750*/  ISETP.LT.AND P3, PT, R23, R34, !P2 ;  /* 0x000000221700720c */ /* 0x000fe20005761270 */
[----:B0-----:R-:W-:Y:S01]  /*42760*/  IMAD.IADD R31, R29, 0x1, R2 ;  /* 0x000000011d1f7824 */ /* 0x001fe200078e0202 */
[----:B------:R-:W-:Y:S01]  /*42770*/  PRMT R34, R61, 0x7632, R34 ;  /* 0x000076323d227816 */ /* 0x000fe20000000022 */
[----:B------:R-:W-:-:S04]  /*42780*/  IMAD.WIDE R26, R29, 0x2, R20 ;  /* 0x000000021d1a7825 */ /* 0x000fc800078e0214 */
[----:B------:R-:W0:Y:S01]  /*42790*/  LDC R39, c[0x0][0x228] ;  /* 0x00008a00ff277b82 */ /* 0x000e220000000800 */
[----:B------:R-:W-:Y:S01]  /*427a0*/  IMAD.WIDE R28, R29, 0x2, R158 ;  /* 0x000000021d1c7825 */ /* 0x000fe200078e029e */
[----:B------:R-:W-:Y:S03]  /*427b0*/  @P5 STG.E.U16 desc[UR60][R26.64], R61 ;  /* 0x0000003d1a005986 */ /* 0x000fe6000c10153c */
[----:B------:R-:W-:-:S03]  /*427c0*/  VIADD R35, R3, 0x4c ;  /* 0x0000004c03237836 */ /* 0x000fc60000000000 */
[----:B------:R-:W0:Y:S01]  /*427d0*/  LDC R0, c[0x0][0x248] ;  /* 0x00009200ff007b82 */ /* 0x000e220000000800 */
[----:B------:R0:W-:Y:S01]  /*427e0*/  @P1 STG.E.U16 desc[UR60][R28.64], R34 ;  /* 0x000000221c001986 */ /* 0x0001e2000c10153c */
[----:B------:R-:W-:Y:S01]  /*427f0*/  ISETP.GE.AND P1, PT, R35, R32, PT ;  /* 0x000000202300720c */ /* 0x000fe20003f26270 */
[----:B------:R-:W-:-:S05]  /*42800*/  IMAD.WIDE R24, R31, 0x2, R20 ;  /* 0x000000021f187825 */ /* 0x000fca00078e0214 */
[----:B------:R-:W0:Y:S01]  /*42810*/  LDC R41, c[0x0][0x228] ;  /* 0x00008a00ff297b82 */ /* 0x000e220000000800 */
[----:B------:R-:W-:Y:S01]  /*42820*/  VIADD R30, R3, 0x4d ;  /* 0x0000004d031e7836 */ /* 0x000fe20000000000 */
[----:B-1----:R-:W-:-:S06]  /*42830*/  ISETP.LT.AND P6, PT, R23, R36, !P1 ;  /* 0x000000241700720c */ /* 0x002fcc0004fc1270 */
[----:B------:R-:W1:Y:S01]  /*42840*/  LDC R2, c[0x0][0x248] ;  /* 0x00009200ff027b82 */ /* 0x000e620000000800 */
[----:B------:R0:W-:Y:S01]  /*42850*/  @P3 STG.E.U16 desc[UR60][R24.64], R85 ;  /* 0x0000005518003986 */ /* 0x0001e2000c10153c */
[----:B--2---:R-:W-:-:S06]  /*42860*/  ISETP.GE.AND P3, PT, R30, R33, PT ;  /* 0x000000211e00720c */ /* 0x004fcc0003f66270 */
[----:B------:R-:W2:Y:S01]  /*42870*/  LDC R36, c[0x0][0x22c] ;  /* 0x00008b00ff247b82 */ /* 0x000ea20000000800 */
[C---:B----4-:R-:W-:Y:S02]  /*42880*/  ISETP.LT.AND P2, PT, R156.reuse, R37, !P2 ;  /* 0x000000259c00720c */ /* 0x050fe40005741270 */
[----:B---3--:R-:W-:Y:S02]  /*42890*/  ISETP.LT.AND P5, PT, R23, R38, !P3 ;  /* 0x000000261700720c */ /* 0x008fe40005fa1270 */
[----:B0-----:R-:W-:-:S03]  /*428a0*/  ISETP.LT.AND P1, PT, R156, R39, !P1 ;  /* 0x000000279c00720c */ /* 0x001fc60004f21270 */
[----:B------:R-:W0:Y:S01]  /*428b0*/  LDC R34, c[0x0][0x248] ;  /* 0x00009200ff227b82 */ /* 0x000e220000000800 */
[----:B------:R-:W-:-:S07]  /*428c0*/  IMAD.IADD R29, R31, 0x1, R0 ;  /* 0x000000011f1d7824 */ /* 0x000fce00078e0200 */
[----:B------:R-:W3:Y:S08]  /*428d0*/  LDC R37, c[0x0][0x22c] ;  /* 0x00008b00ff257b82 */ /* 0x000ef00000000800 */
[----:B------:R-:W4:Y:S01]  /*428e0*/  LDC R38, c[0x0][0x228] ;  /* 0x00008a00ff267b82 */ /* 0x000f220000000800 */
[----:B------:R-:W-:Y:S01]  /*428f0*/  PRMT R33, R85, 0x7632, R33 ;  /* 0x0000763255217816 */ /* 0x000fe20000000021 */
[----:B------:R-:W-:-:S06]  /*42900*/  IMAD.WIDE R24, R31, 0x2, R158 ;  /* 0x000000021f187825 */ /* 0x000fcc00078e029e */
[----:B------:R-:W3:Y:S01]  /*42910*/  LDC R40, c[0x0][0x228] ;  /* 0x00008a00ff287b82 */ /* 0x000ee20000000800 */
[----:B------:R-:W-:Y:S01]  /*42920*/  ISETP.LT.AND P3, PT, R156, R41, !P3 ;  /* 0x000000299c00720c */ /* 0x000fe20005f61270 */
[----:B------:R-:W-:Y:S01]  /*42930*/  IMAD.WIDE R26, R29, 0x2, R20 ;  /* 0x000000021d1a7825 */ /* 0x000fe200078e0214 */
[----:B------:R-:W-:-:S03]  /*42940*/  PRMT R42, R62, 0x7632, R42 ;  /* 0x000076323e2a7816 */ /* 0x000fc6000000002a */
[C---:B-1----:R-:W-:Y:S02]  /*42950*/  IMAD.IADD R35, R29.reuse, 0x1, R2 ;  /* 0x000000011d237824 */ /* 0x042fe400078e0202 */
[----:B------:R-:W1:Y:S01]  /*42960*/  LDC R0, c[0x0][0x248] ;  /* 0x00009200ff007b82 */ /* 0x000e620000000800 */
[----:B------:R-:W-:Y:S01]  /*42970*/  IMAD.WIDE R28, R29, 0x2, R158 ;  /* 0x000000021d1c7825 */ /* 0x000fe200078e029e */
[----:B------:R-:W-:Y:S03]  /*42980*/  @P2 STG.E.U16 desc[UR60][R24.64], R33 ;  /* 0x0000002118002986 */ /* 0x000fe6000c10153c */
[----:B------:R-:W-:-:S03]  /*42990*/  VIADD R43, R3, 0x4e ;  /* 0x0000004e032b7836 */ /* 0x000fc60000000000 */
[----:B------:R-:W1:Y:S01]  /*429a0*/  LDC R39, c[0x0][0x228] ;  /* 0x00008a00ff277b82 */ /* 0x000e620000000800 */
[----:B------:R0:W-:Y:S07]  /*429b0*/  @P6 STG.E.U16 desc[UR60][R26.64], R62 ;  /* 0x0000003e1a006986 */ /* 0x0001ee000c10153c */
[----:B------:R-:W1:Y:S01]  /*429c0*/  LDC R41, c[0x0][0x228] ;  /* 0x00008a00ff297b82 */ /* 0x000e620000000800 */
[----:B------:R-:W-:Y:S01]  /*429d0*/  @P1 STG.E.U16 desc[UR60][R28.64], R42 ;  /* 0x0000002a1c001986 */ /* 0x000fe2000c10153c */
[----:B--2---:R-:W-:Y:S01]  /*429e0*/  ISETP.GE.AND P1, PT, R43, R36, PT ;  /* 0x000000242b00720c */ /* 0x004fe20003f26270 */
[----:B------:R-:W-:-:S04]  /*429f0*/  IMAD.WIDE R30, R35, 0x2, R20 ;  /* 0x00000002231e7825 */ /* 0x000fc800078e0214 */
[----:B------:R-:W-:Y:S01]  /*42a00*/  VIADD R2, R3, 0x4f ;  /* 0x0000004f03027836 */ /* 0x000fe20000000000 */
[----:B------:R-:W2:Y:S01]  /*42a10*/  LDC R36, c[0x0][0x22c] ;  /* 0x00008b00ff247b82 */ /* 0x000ea20000000800 */
[----:B------:R-:W-:Y:S01]  /*42a20*/  @P5 STG.E.U16 desc[UR60][R30.64], R86 ;  /* 0x000000561e005986 */ /* 0x000fe2000c10153c */
[----:B0-----:R-:W-:Y:S01]  /*42a30*/  IMAD.IADD R27, R35, 0x1, R34 ;  /* 0x00000001231b7824 */ /* 0x001fe200078e0222 */
[----:B----4-:R-:W-:Y:S02]  /*42a40*/  ISETP.LT.AND P5, PT, R23, R38, !P1 ;  /* 0x000000261700720c */ /* 0x010fe40004fa1270 */
[----:B---3--:R-:W-:Y:S01]  /*42a50*/  ISETP.GE.AND P2, PT, R2, R37, PT ;  /* 0x000000250200720c */ /* 0x008fe20003f46270 */
[----:B------:R-:W-:Y:S01]  /*42a60*/  IMAD.WIDE R32, R35, 0x2, R158 ;  /* 0x0000000223207825 */ /* 0x000fe200078e029e */
[----:B------:R-:W-:Y:S01]  /*42a70*/  PRMT R25, R86, 0x7632, R25 ;  /* 0x0000763256197816 */ /* 0x000fe20000000019 */
[----:B------:R-:W0:Y:S01]  /*42a80*/  LDC R34, c[0x0][0x22c] ;  /* 0x00008b00ff227b82 */ /* 0x000e220000000800 */
[----:B------:R-:W-:-:S07]  /*42a90*/  ISETP.LT.AND P6, PT, R23, R40, !P2 ;  /* 0x000000281700720c */ /* 0x000fce00057c1270 */
[----:B------:R-:W3:Y:S01]  /*42aa0*/  LDC R38, c[0x0][0x228] ;  /* 0x00008a00ff267b82 */ /* 0x000ee20000000800 */
[----:B------:R4:W-:Y:S07]  /*42ab0*/  @P3 STG.E.U16 desc[UR60][R32.64], R25 ;  /* 0x0000001920003986 */ /* 0x0009ee000c10153c */
[----:B------:R-:W3:Y:S01]  /*42ac0*/  LDC R2, c[0x0][0x248] ;  /* 0x00009200ff027b82 */ /* 0x000ee20000000800 */
[----:B-1----:R-:W-:-:S07]  /*42ad0*/  ISETP.LT.AND P1, PT, R156, R39, !P1 ;  /* 0x000000279c00720c */ /* 0x002fce0004f21270 */
[----:B------:R-:W1:Y:S01]  /*42ae0*/  LDC R37, c[0x0][0x228] ;  /* 0x00008a00ff257b82 */ /* 0x000e620000000800 */
[----:B----4-:R-:W-:Y:S01]  /*42af0*/  IMAD.IADD R33, R27, 0x1, R0 ;  /* 0x000000011b217824 */ /* 0x010fe200078e0200 */
[----:B------:R-:W-:-:S06]  /*42b00*/  ISETP.LT.AND P3, PT, R156, R41, !P2 ;  /* 0x000000299c00720c */ /* 0x000fcc0005761270 */
[----:B------:R-:W4:Y:S01]  /*42b10*/  LDC R40, c[0x0][0x228] ;  /* 0x00008a00ff287b82 */ /* 0x000f220000000800 */
[----:B------:R-:W-:-:S07]  /*42b20*/  IMAD.WIDE R24, R27, 0x2, R20 ;  /* 0x000000021b187825 */ /* 0x000fce00078e0214 */
[----:B------:R-:W4:Y:S01]  /*42b30*/  LDC R0, c[0x0][0x248] ;  /* 0x00009200ff007b82 */ /* 0x000f220000000800 */
[----:B------:R-:W-:Y:S01]  /*42b40*/  VIADD R31, R3, 0x50 ;  /* 0x00000050031f7836 */ /* 0x000fe20000000000 */
[----:B------:R-:W-:Y:S01]  /*42b50*/  PRMT R42, R63, 0x7632, R42 ;  /* 0x000076323f2a7816 */ /* 0x000fe2000000002a */
[----:B------:R-:W-:Y:S01]  /*42b60*/  IMAD.WIDE R26, R27, 0x2, R158 ;  /* 0x000000021b1a7825 */ /* 0x000fe200078e029e */
[----:B------:R0:W-:Y:S04]  /*42b70*/  @P5 STG.E.U16 desc[UR60][R24.64], R63 ;  /* 0x0000003f18005986 */ /* 0x0001e8000c10153c */
[----:B------:R-:W4:Y:S01]  /*42b80*/  LDC R32, c[0x0][0x22c] ;  /* 0x00008b00ff207b82 */ /* 0x000f220000000800 */
[----:B------:R-:W-:Y:S01]  /*42b90*/  IMAD.WIDE R28, R33, 0x2, R20 ;  /* 0x00000002211c7825 */ /* 0x000fe200078e0214 */
[----:B--2---:R-:W-:-:S03]  /*42ba0*/  ISETP.GE.AND P2, PT, R31, R36, PT ;  /* 0x000000241f00720c */ /* 0x004fc60003f46270 */
[----:B------:R-:W-:Y:S01]  /*42bb0*/  IMAD.WIDE R30, R33, 0x2, R158 ;  /* 0x00000002211e7825 */ /* 0x000fe200078e029e */
[----:B0-----:R-:W-:Y:S02]  /*42bc0*/  PRMT R25, R87, 0x7632, R25 ;  /* 0x0000763257197816 */ /* 0x001fe40000000019 */
[----:B------:R-:W0:Y:S01]  /*42bd0*/  LDC R36, c[0x0][0x228] ;  /* 0x00008a00ff247b82 */ /* 0x000e220000000800 */
[----:B------:R-:W-:Y:S01]  /*42be0*/  VIADD R41, R3, 0x51 ;  /* 0x0000005103297836 */ /* 0x000fe20000000000 */
[----:B------:R2:W-:Y:S06]  /*42bf0*/  @P1 STG.E.U16 desc[UR60][R26.64], R42 ;  /* 0x0000002a1a001986 */ /* 0x0005ec000c10153c */
[----:B------:R-:W0:Y:S01]  /*42c00*/  LDC R35, c[0x0][0x22c] ;  /* 0x00008b00ff237b82 */ /* 0x000e220000000800 */
[----:B------:R-:W-:Y:S01]  /*42c10*/  @P6 STG.E.U16 desc[UR60][R28.64], R87 ;  /* 0x000000571c006986 */ /* 0x000fe2000c10153c */
[----:B------:R-:W-:-:S03]  /*42c20*/  ISETP.GE.AND P1, PT, R41, R34, PT ;  /* 0x000000222900720c */ /* 0x000fc60003f26270 */
[----:B------:R4:W-:Y:S03]  /*42c30*/  @P3 STG.E.U16 desc[UR60][R30.64], R25 ;  /* 0x000000191e003986 */ /* 0x0009e6000c10153c */
[----:B------:R-:W0:Y:S01]  /*42c40*/  LDC R39, c[0x0][0x228] ;  /* 0x00008a00ff277b82 */ /* 0x000e220000000800 */
[----:B---3--:R-:W-:Y:S01]  /*42c50*/  ISETP.LT.AND P3, PT, R23, R38, !P2 ;  /* 0x000000261700720c */ /* 0x008fe20005761270 */
[----:B--2---:R-:W-:Y:S01]  /*42c60*/  IMAD.IADD R27, R33, 0x1, R2 ;  /* 0x00000001211b7824 */ /* 0x004fe200078e0202 */
[----:B-1----:R-:W-:Y:S02]  /*42c70*/  ISETP.LT.AND P2, PT, R156, R37, !P2 ;  /* 0x000000259c00720c */ /* 0x002fe40005741270 */
[----:B----4-:R-:W-:-:S03]  /*42c80*/  ISETP.LT.AND P5, PT, R23, R40, !P1 ;  /* 0x000000281700720c */ /* 0x010fc60004fa1270 */
[----:B------:R-:W1:Y:S01]  /*42c90*/  LDC R2, c[0x0][0x248] ;  /* 0x00009200ff027b82 */ /* 0x000e620000000800 */
[----:B------:R-:W-:-:S07]  /*42ca0*/  IMAD.WIDE R24, R27, 0x2, R20 ;  /* 0x000000021b187825 */ /* 0x000fce00078e0214 */
[----:B------:R-:W2:Y:S01]  /*42cb0*/  LDC R37, c[0x0][0x228] ;  /* 0x00008a00ff257b82 */ /* 0x000ea20000000800 */
[----:B------:R-:W-:Y:S02]  /*42cc0*/  IMAD.IADD R33, R27, 0x1, R0 ;  /* 0x000000011b217824 */ /* 0x000fe400078e0200 */
[----:B------:R-:W-:-:S05]  /*42cd0*/  VIADD R31, R3, 0x52 ;  /* 0x00000052031f7836 */ /* 0x000fca0000000000 */
[----:B------:R-:W3:Y:S01]  /*42ce0*/  LDC R38, c[0x0][0x228] ;  /* 0x00008a00ff267b82 */ /* 0x000ee20000000800 */
[----:B------:R-:W-:Y:S01]  /*42cf0*/  IMAD.WIDE R26, R27, 0x2, R158 ;  /* 0x000000021b1a7825 */ /* 0x000fe200078e029e */
[----:B------:R-:W-:Y:S01]  /*42d00*/  PRMT R40, R64, 0x7632, R40 ;  /* 0x0000763240287816 */ /* 0x000fe20000000028 */
[----:B------:R-:W-:Y:S02]  /*42d10*/  @P3 STG.E.U16 desc[UR60][R24.64], R64 ;  /* 0x0000004018003986 */ /* 0x000fe4000c10153c */
[----:B------:R-:W-:-:S03]  /*42d20*/  IMAD.WIDE R28, R33, 0x2, R20 ;  /* 0x00000002211c7825 */ /* 0x000fc600078e0214 */
[----:B------:R-:W4:Y:S01]  /*42d30*/  LDC R0, c[0x0][0x248] ;  /* 0x00009200ff007b82 */ /* 0x000f220000000800 */
[----:B------:R-:W-:Y:S01]  /*42d40*/  VIADD R30, R3, 0x53 ;  /* 0x00000053031e7836 */ /* 0x000fe20000000000 */
[----:B------:R-:W-:Y:S01]  /*42d50*/  ISETP.GE.AND P3, PT, R31, R32, PT ;  /* 0x000000201f00720c */ /* 0x000fe20003f66270 */
[----:B------:R-:W-:Y:S05]  /*42d60*/  @P2 STG.E.U16 desc[UR60][R26.64], R40 ;  /* 0x000000281a002986 */ /* 0x000fea000c10153c */
[----:B------:R-:W4:Y:S01]  /*42d70*/  LDC R34, c[0x0][0x22c] ;  /* 0x00008b00ff227b82 */ /* 0x000f220000000800 */
[----:B------:R1:W-:Y:S01]  /*42d80*/  @P5 STG.E.U16 desc[UR60][R28.64], R80 ;  /* 0x000000501c005986 */ /* 0x0003e2000c10153c */
[----:B0-----:R-:W-:-:S02]  /*42d90*/  ISETP.LT.AND P5, PT, R23, R36, !P3 ;  /* 0x000000241700720c */ /* 0x001fc40005fa1270 */
[----:B------:R-:W-:Y:S02]  /*42da0*/  ISETP.GE.AND P2, PT, R30, R35, PT ;  /* 0x000000231e00720c */ /* 0x000fe40003f46270 */
[C---:B------:R-:W-:Y:S02]  /*42db0*/  ISETP.LT.AND P1, PT, R156.reuse, R39, !P1 ;  /* 0x000000279c00720c */ /* 0x040fe40004f21270 */
[----:B------:R-:W0:Y:S08]  /*42dc0*/  LDC R35, c[0x0][0x22c] ;  /* 0x00008b00ff237b82 */ /* 0x000e300000000800 */
[----:B------:R-:W0:Y:S01]  /*42dd0*/  LDC R36, c[0x0][0x228] ;  /* 0x00008a00ff247b82 */ /* 0x000e220000000800 */
[----:B-1----:R-:W-:Y:S01]  /*42de0*/  IMAD.IADD R29, R33, 0x1, R2 ;  /* 0x00000001211d7824 */ /* 0x002fe200078e0202 */
[----:B--2---:R-:W-:-:S06]  /*42df0*/  ISETP.LT.AND P6, PT, R156, R37, !P3 ;  /* 0x000000259c00720c */ /* 0x004fcc0005fc1270 */
[----:B------:R-:W1:Y:S01]  /*42e00*/  LDC R39, c[0x0][0x228] ;  /* 0x00008a00ff277b82 */ /* 0x000e620000000800 */
[----:B------:R-:W-:Y:S01]  /*42e10*/  PRMT R27, R80, 0x7632, R27 ;  /* 0x00007632501b7816 */ /* 0x000fe2000000001b */
[----:B------:R-:W-:-:S06]  /*42e20*/  IMAD.WIDE R24, R33, 0x2, R158 ;  /* 0x0000000221187825 */ /* 0x000fcc00078e029e */
[----:B------:R-:W2:Y:S01]  /*42e30*/  LDC R40, c[0x0][0x228] ;  /* 0x00008a00ff287b82 */ /* 0x000ea20000000800 */
[----:B---3--:R-:W-:-:S07]  /*42e40*/  ISETP.LT.AND P3, PT, R23, R38, !P2 ;  /* 0x000000261700720c */ /* 0x008fce0005761270 */
[----:B------:R-:W3:Y:S01]  /*42e50*/  LDC R41, c[0x0][0x228] ;  /* 0x00008a00ff297b82 */ /* 0x000ee20000000800 */
[----:B------:R-:W-:-:S07]  /*42e60*/  VIADD R37, R3, 0x54 ;  /* 0x0000005403257836 */ /* 0x000fce0000000000 */
[----:B------:R-:W3:Y:S01]  /*42e70*/  LDC R2, c[0x0][0x248] ;  /* 0x00009200ff027b82 */ /* 0x000ee20000000800 */
[----:B----4-:R-:W-:Y:S01]  /*42e80*/  IMAD.IADD R33, R29, 0x1, R0 ;  /* 0x000000011d217824 */ /* 0x010fe200078e0200 */
[----:B------:R4:W-:Y:S06]  /*42e90*/  @P1 STG.E.U16 desc[UR60][R24.64], R27 ;  /* 0x0000001b18001986 */ /* 0x0009ec000c10153c */
[----:B------:R-:W3:Y:S01]  /*42ea0*/  LDC R43, c[0x0][0x228] ;  /* 0x00008a00ff2b7b82 */ /* 0x000ee20000000800 */
[----:B------:R-:W-:Y:S01]  /*42eb0*/  ISETP.GE.AND P1, PT, R37, R34, PT ;  /* 0x000000222500720c */ /* 0x000fe20003f26270 */
[----:B------:R-:W-:-:S06]  /*42ec0*/  IMAD.WIDE R30, R33, 0x2, R20 ;  /* 0x00000002211e7825 */ /* 0x000fcc00078e0214 */
[----:B------:R-:W3:Y:S01]  /*42ed0*/  LDC R32, c[0x0][0x248] ;  /* 0x00009200ff207b82 */ /* 0x000ee20000000800 */
[----:B----4-:R-:W-:Y:S01]  /*42ee0*/  IMAD.WIDE R26, R29, 0x2, R20 ;  /* 0x000000021d1a7825 */ /* 0x010fe200078e0214 */
[----:B------:R-:W-:-:S03]  /*42ef0*/  PRMT R25, R65, 0x7632, R25 ;  /* 0x0000763241197816 */ /* 0x000fc60000000019 */
[----:B------:R-:W-:-:S03]  /*42f00*/  IMAD.WIDE R28, R29, 0x2, R158 ;  /* 0x000000021d1c7825 */ /* 0x000fc600078e029e */
[----:B------:R-:W4:Y:S01]  /*42f10*/  LDC R34, c[0x0][0x22c] ;  /* 0x00008b00ff227b82 */ /* 0x000f220000000800 */
[----:B------:R-:W-:Y:S01]  /*42f20*/  VIADD R0, R3, 0x55 ;  /* 0x0000005503007836 */ /* 0x000fe20000000000 */
[----:B------:R-:W-:Y:S04]  /*42f30*/  @P5 STG.E.U16 desc[UR60][R26.64], R65 ;  /* 0x000000411a005986 */ /* 0x000fe8000c10153c */
[----:B------:R3:W-:Y:S01]  /*42f40*/  @P6 STG.E.U16 desc[UR60][R28.64], R25 ;  /* 0x000000191c006986 */ /* 0x0007e2000c10153c */
[----:B0-----:R-:W-:Y:S01]  /*42f50*/  ISETP.LT.AND P6, PT, R23, R36, !P1 ;  /* 0x000000241700720c */ /* 0x001fe20004fc1270 */
[----:B------:R-:W0:Y:S02]  /*42f60*/  LDC R38, c[0x0][0x228] ;  /* 0x00008a00ff267b82 */ /* 0x000e240000000800 */
[----:B------:R4:W-:Y:S01]  /*42f70*/  @P3 STG.E.U16 desc[UR60][R30.64], R81 ;  /* 0x000000511e003986 */ /* 0x0009e2000c10153c */
[----:B------:R-:W-:-:S02]  /*42f80*/  ISETP.GE.AND P3, PT, R0, R35, PT ;  /* 0x000000230000720c */ /* 0x000fc40003f66270 */
[----:B-1----:R-:W-:-:S03]  /*42f90*/  ISETP.LT.AND P2, PT, R156, R39, !P2 ;  /* 0x000000279c00720c */ /* 0x002fc60005741270 */
[----:B------:R-:W1:Y:S01]  /*42fa0*/  LDC R36, c[0x0][0x22c] ;  /* 0x00008b00ff247b82 */ /* 0x000e620000000800 */
[----:B--2---:R-:W-:Y:S02]  /*42fb0*/  ISETP.LT.AND P5, PT, R23, R40, !P3 ;  /* 0x000000281700720c */ /* 0x004fe40005fa1270 */
[----:B---3--:R-:W-:Y:S01]  /*42fc0*/  ISETP.LT.AND P1, PT, R156, R41, !P1 ;  /* 0x000000299c00720c */ /* 0x008fe20004f21270 */
[----:B------:R-:W-:-:S04]  /*42fd0*/  IMAD.IADD R29, R33, 0x1, R2 ;  /* 0x00000001211d7824 */ /* 0x000fc800078e0202 */
[----:B------:R-:W2:Y:S01]  /*42fe0*/  LDC R0, c[0x0][0x248] ;  /* 0x00009200ff007b82 */ /* 0x000ea20000000800 */
[----:B------:R-:W-:-:S07]  /*42ff0*/  ISETP.LT.AND P3, PT, R156, R43, !P3 ;  /* 0x0000002b9c00720c */ /* 0x000fce0005f61270 */
[----:B------:R-:W3:Y:S01]  /*43000*/  LDC R39, c[0x0][0x228] ;  /* 0x00008a00ff277b82 */ /* 0x000ee20000000800 */
[----:B------:R-:W-:Y:S01]  /*43010*/  PRMT R42, R81, 0x7632, R42 ;  /* 0x00007632512a7816 */ /* 0x000fe2000000002a */
[----:B------:R-:W-:-:S06]  /*43020*/  IMAD.WIDE R24, R33, 0x2, R158 ;  /* 0x0000000221187825 */ /* 0x000fcc00078e029e */
[----:B------:R-:W3:Y:S01]  /*43030*/  LDC R40, c[0x0][0x228] ;  /* 0x00008a00ff287b82 */ /* 0x000ee20000000800 */
[C---:B------:R-:W-:Y:S01]  /*43040*/  IMAD.IADD R35, R29.reuse, 0x1, R32 ;  /* 0x000000011d237824 */ /* 0x040fe200078e0220 */
[----:B------:R-:W-:Y:S01]  /*43050*/  PRMT R33, R66, 0x7632, R33 ;  /* 0x0000763242217816 */ /* 0x000fe20000000021 */
[----:B------:R-:W-:-:S05]  /*43060*/  IMAD.WIDE R26, R29, 0x2, R20 ;  /* 0x000000021d1a7825 */ /* 0x000fca00078e0214 */
[----:B------:R-:W3:Y:S01]  /*43070*/  LDC R2, c[0x0][0x248] ;  /* 0x00009200ff027b82 */ /* 0x000ee20000000800 */
[----:B------:R-:W-:Y:S01]  /*43080*/  IMAD.WIDE R28, R29, 0x2, R158 ;  /* 0x000000021d1c7825 */ /* 0x000fe200078e029e */
[----:B------:R0:W-:Y:S03]  /*43090*/  @P2 STG.E.U16 desc[UR60][R24.64], R42 ;  /* 0x0000002a18002986 */ /* 0x0001e6000c10153c */
[----:B------:R-:W-:Y:S01]  /*430a0*/  VIADD R41, R3, 0x56 ;  /* 0x0000005603297836 */ /* 0x000fe20000000000 */
[----:B------:R-:W-:Y:S02]  /*430b0*/  @P6 STG.E.U16 desc[UR60][R26.64], R66 ;  /* 0x000000421a006986 */ /* 0x000fe4000c10153c */
[----:B------:R-:W3:Y:S01]  /*430c0*/  LDC R37, c[0x0][0x22c] ;  /* 0x00008b00ff257b82 */ /* 0x000ee20000000800 */
[----:B----4-:R-:W-:Y:S01]  /*430d0*/  IMAD.WIDE R30, R35, 0x2, R20 ;  /* 0x00000002231e7825 */ /* 0x010fe200078e0214 */
[----:B------:R4:W-:Y:S01]  /*430e0*/  @P1 STG.E.U16 desc[UR60][R28.64], R33 ;  /* 0x000000211c001986 */ /* 0x0009e2000c10153c */
[----:B------:R-:W-:-:S02]  /*430f0*/  ISETP.GE.AND P2, PT, R41, R34, PT ;  /* 0x000000222900720c */ /* 0x000fc40003f46270 */
[----:B------:R-:W-:Y:S01]  /*43100*/  VIADD R43, R3, 0x57 ;  /* 0x00000057032b7836 */ /* 0x000fe20000000000 */
[----:B0-----:R-:W-:Y:S02]  /*43110*/  PRMT R25, R82, 0x7632, R25 ;  /* 0x0000763252197816 */ /* 0x001fe40000000019 */
[----:B------:R-:W0:Y:S01]  /*43120*/  LDC R34, c[0x0][0x228] ;  /* 0x00008a00ff227b82 */ /* 0x000e220000000800 */
[----:B------:R3:W-:Y:S01]  /*43130*/  @P5 STG.E.U16 desc[UR60][R30.64], R82 ;  /* 0x000000521e005986 */ /* 0x0007e2000c10153c */
[----:B----4-:R-:W-:-:S06]  /*43140*/  IMAD.WIDE R32, R35, 0x2, R158 ;  /* 0x0000000223207825 */ /* 0x010fcc00078e029e */
[----:B------:R-:W4:Y:S01]  /*43150*/  LDC R41, c[0x0][0x228] ;  /* 0x00008a00ff297b82 */ /* 0x000f220000000800 */
[----:B-1----:R-:W-:Y:S01]  /*43160*/  ISETP.GE.AND P1, PT, R43, R36, PT ;  /* 0x000000242b00720c */ /* 0x002fe20003f26270 */
[----:B------:R1:W-:Y:S01]  /*43170*/  @P3 STG.E.U16 desc[UR60][R32.64], R25 ;  /* 0x0000001920003986 */ /* 0x0003e2000c10153c */
[----:B------:R-:W-:Y:S01]  /*43180*/  ISETP.LT.AND P3, PT, R23, R38, !P2 ;  /* 0x000000261700720c */ /* 0x000fe20005761270 */
[----:B--2---:R-:W-:Y:S01]  /*43190*/  IMAD.IADD R27, R35, 0x1, R0 ;  /* 0x00000001231b7824 */ /* 0x004fe200078e0200 */
[----:B---3--:R-:W-:-:S03]  /*431a0*/  ISETP.LT.AND P2, PT, R156, R39, !P2 ;  /* 0x000000279c00720c */ /* 0x008fc60005741270 */
[----:B------:R-:W2:Y:S01]  /*431b0*/  LDC R30, c[0x0][0x22c] ;  /* 0x00008b00ff1e7b82 */ /* 0x000ea20000000800 */
[----:B------:R-:W-:Y:S01]  /*431c0*/  ISETP.LT.AND P5, PT, R23, R40, !P1 ;  /* 0x000000281700720c */ /* 0x000fe20004fa1270 */
[----:B------:R-:W-:-:S06]  /*431d0*/  IMAD.IADD R31, R27, 0x1, R2 ;  /* 0x000000011b1f7824 */ /* 0x000fcc00078e0202 */
[----:B------:R-:W3:Y:S01]  /*431e0*/  LDC R35, c[0x0][0x228] ;  /* 0x00008a00ff237b82 */ /* 0x000ee20000000800 */
[----:B-1----:R-:W-:Y:S01]  /*431f0*/  IMAD.WIDE R24, R27, 0x2, R20 ;  /* 0x000000021b187825 */ /* 0x002fe200078e0214 */
[----:B------:R-:W-:-:S06]  /*43200*/  PRMT R33, R67, 0x7632, R33 ;  /* 0x0000763243217816 */ /* 0x000fcc0000000021 */
[----:B------:R-:W1:Y:S01]  /*43210*/  LDC R0, c[0x0][0x248] ;  /* 0x00009200ff007b82 */ /* 0x000e620000000800 */
[----:B------:R-:W-:-:S07]  /*43220*/  VIADD R32, R3, 0x58 ;  /* 0x0000005803207836 */ /* 0x000fce0000000000 */
[----:B------:R-:W3:Y:S01]  /*43230*/  LDC R36, c[0x0][0x228] ;  /* 0x00008a00ff247b82 */ /* 0x000ee20000000800 */
[----:B------:R-:W-:Y:S01]  /*43240*/  IMAD.WIDE R26, R27, 0x2, R158 ;  /* 0x000000021b1a7825 */ /* 0x000fe200078e029e */
[----:B------:R-:W-:Y:S01]  /*43250*/  @P3 STG.E.U16 desc[UR60][R24.64], R67 ;  /* 0x0000004318003986 */ /* 0x000fe2000c10153c */
[----:B------:R-:W-:Y:S02]  /*43260*/  ISETP.GE.AND P3, PT, R32, R37, PT ;  /* 0x000000252000720c */ /* 0x000fe40003f66270 */
[----:B------:R-:W-:-:S03]  /*43270*/  IMAD.WIDE R28, R31, 0x2, R20 ;  /* 0x000000021f1c7825 */ /* 0x000fc600078e0214 */
[----:B------:R-:W3:Y:S01]  /*43280*/  LDC R2, c[0x0][0x248] ;  /* 0x00009200ff027b82 */ /* 0x000ee20000000800 */
[----:B------:R1:W-:Y:S01]  /*43290*/  @P2 STG.E.U16 desc[UR60][R26.64], R33 ;  /* 0x000000211a002986 */ /* 0x0003e2000c10153c */
[----:B----4-:R-:W-:-:S03]  /*432a0*/  ISETP.LT.AND P1, PT, R156, R41, !P1 ;  /* 0x000000299c00720c */ /* 0x010fc60004f21270 */
[----:B------:R4:W-:Y:S01]  /*432b0*/  @P5 STG.E.U16 desc[UR60][R28.64], R83 ;  /* 0x000000531c005986 */ /* 0x0009e2000c10153c */
[----:B0-----:R-:W-:Y:S01]  /*432c0*/  ISETP.LT.AND P5, PT, R23, R34, !P3 ;  /* 0x000000221700720c */ /* 0x001fe20005fa1270 */
[----:B------:R-:W-:Y:S01]  /*432d0*/  VIADD R41, R3, 0x59 ;  /* 0x0000005903297836 */ /* 0x000fe20000000000 */
[----:B------:R-:W0:Y:S08]  /*432e0*/  LDC R32, c[0x0][0x22c] ;  /* 0x00008b00ff207b82 */ /* 0x000e300000000800 */
[----:B------:R-:W0:Y:S01]  /*432f0*/  LDC R34, c[0x0][0x22c] ;  /* 0x00008b00ff227b82 */ /* 0x000e220000000800 */
[----:B--2---:R-:W-:Y:S01]  /*43300*/  ISETP.GE.AND P2, PT, R41, R30, PT ;  /* 0x0000001e2900720c */ /* 0x004fe20003f46270 */
[----:B-1----:R-:W-:Y:S01]  /*43310*/  IMAD.IADD R33, R31, 0x1, R0 ;  /* 0x000000011f217824 */ /* 0x002fe200078e0200 */
[----:B---3--:R-:W-:-:S05]  /*43320*/  ISETP.LT.AND P6, PT, R156, R35, !P3 ;  /* 0x000000239c00720c */ /* 0x008fca0005fc1270 */
[----:B------:R-:W1:Y:S01]  /*43330*/  LDC R38, c[0x0][0x228] ;  /* 0x00008a00ff267b82 */ /* 0x000e620000000800 */
[----:B------:R-:W-:-:S07]  /*43340*/  ISETP.LT.AND P3, PT, R23, R36, !P2 ;  /* 0x000000241700720c */ /* 0x000fce0005761270 */
[----:B------:R-:W2:Y:S01]  /*43350*/  LDC R40, c[0x0][0x228] ;  /* 0x00008a00ff287b82 */ /* 0x000ea20000000800 */
[----:B------:R-:W-:Y:S01]  /*43360*/  PRMT R42, R83, 0x7632, R42 ;  /* 0x00007632532a7816 */ /* 0x000fe2000000002a */
[----:B------:R-:W-:-:S06]  /*43370*/  IMAD.WIDE R24, R31, 0x2, R158 ;  /* 0x000000021f187825 */ /* 0x000fcc00078e029e */
[----:B------:R-:W3:Y:S01]  /*43380*/  LDC R39, c[0x0][0x228] ;  /* 0x00008a00ff277b82 */ /* 0x000ee20000000800 */
[----:B------:R-:W-:-:S07]  /*43390*/  IMAD.IADD R35, R33, 0x1, R2 ;  /* 0x0000000121237824 */ /* 0x000fce00078e0202 */
[----:B------:R-:W3:Y:S01]  /*433a0*/  LDC R37, c[0x0][0x228] ;  /* 0x00008a00ff257b82 */ /* 0x000ee20000000800 */
[C---:B------:R-:W-:Y:S01]  /*433b0*/  IMAD.WIDE R26, R33.reuse, 0x2, R20 ;  /* 0x00000002211a7825 */ /* 0x040fe200078e0214 */
[----:B------:R0:W-:Y:S03]  /*433c0*/  @P1 STG.E.U16 desc[UR60][R24.64], R42 ;  /* 0x0000002a18001986 */ /* 0x0001e6000c10153c */
[----:B----4-:R-:W-:-:S03]  /*433d0*/  IMAD.WIDE R28, R33, 0x2, R158 ;  /* 0x00000002211c7825 */ /* 0x010fc600078e029e */
[----:B------:R-:W4:Y:S01]  /*433e0*/  LDC R0, c[0x0][0x248] ;  /* 0x00009200ff007b82 */ /* 0x000f220000000800 */
[----:B------:R-:W-:Y:S01]  /*433f0*/  IMAD.WIDE R30, R35, 0x2, R20 ;  /* 0x00000002231e7825 */ /* 0x000fe200078e0214 */
[----:B------:R-:W-:Y:S01]  /*43400*/  @P5 STG.E.U16 desc[UR60][R26.64], R68 ;  /* 0x000000441a005986 */ /* 0x000fe2000c10153c */
[----:B0-----:R-:W-:-:S05]  /*43410*/  PRMT R25, R68, 0x7632, R25 ;  /* 0x0000763244197816 */ /* 0x001fca0000000019 */
[----:B------:R-:W0:Y:S01]  /*43420*/  LDC R33, c[0x0][0x228] ;  /* 0x00008a00ff217b82 */ /* 0x000e220000000800 */
[C---:B------:R-:W-:Y:S02]  /*43430*/  VIADD R41, R3.reuse, 0x5a ;  /* 0x0000005a03297836 */ /* 0x040fe40000000000 */
[----:B------:R-:W-:Y:S01]  /*43440*/  VIADD R43, R3, 0x5b ;  /* 0x0000005b032b7836 */ /* 0x000fe20000000000 */
[----:B------:R4:W-:Y:S04]  /*43450*/  @P6 STG.E.U16 desc[UR60][R28.64], R25 ;  /* 0x000000191c006986 */ /* 0x0009e8000c10153c */
[----:B------:R-:W0:Y:S01]  /*43460*/  LDC R2, c[0x0][0x248] ;  /* 0x00009200ff027b82 */ /* 0x000e220000000800 */
[----:B------:R0:W-:Y:S01]  /*43470*/  @P3 STG.E.U16 desc[UR60][R30.64], R76 ;  /* 0x0000004c1e003986 */ /* 0x0001e2000c10153c */
[----:B------:R-:W-:-:S02]  /*43480*/  ISETP.GE.AND P1, PT, R41, R32, PT ;  /* 0x000000202900720c */ /* 0x000fc40003f26270 */
[----:B------:R-:W-:-:S04]  /*43490*/  ISETP.GE.AND P3, PT, R43, R34, PT ;  /* 0x000000222b00720c */ /* 0x000fc80003f66270 */
[----:B------:R-:W0:Y:S01]  /*434a0*/  LDC R36, c[0x0][0x22c] ;  /* 0x00008b00ff247b82 */ /* 0x000e220000000800 */
[C---:B-1----:R-:W-:Y:S02]  /*434b0*/  ISETP.LT.AND P6, PT, R23.reuse, R38, !P1 ;  /* 0x000000261700720c */ /* 0x042fe40004fc1270 */
[----:B--2---:R-:W-:Y:S02]  /*434c0*/  ISETP.LT.AND P5, PT, R23, R40, !P3 ;  /* 0x000000281700720c */ /* 0x004fe40005fa1270 */
[----:B---3--:R-:W-:-:S03]  /*434d0*/  ISETP.LT.AND P1, PT, R156, R39, !P1 ;  /* 0x000000279c00720c */ /* 0x008fc60004f21270 */
[----:B------:R-:W1:Y:S01]  /*434e0*/  LDC R40, c[0x0][0x228] ;  /* 0x00008a00ff287b82 */ /* 0x000e620000000800 */
[----:B------:R-:W-:Y:S01]  /*434f0*/  ISETP.LT.AND P2, PT, R156, R37, !P2 ;  /* 0x000000259c00720c */ /* 0x000fe20005741270 */
[----:B----4-:R-:W-:-:S06]  /*43500*/  IMAD.IADD R29, R35, 0x1, R0 ;  /* 0x00000001231d7824 */ /* 0x010fcc00078e0200 */
[----:B------:R-:W2:Y:S08]  /*43510*/  LDC R39, c[0x0][0x228] ;  /* 0x00008a00ff277b82 */ /* 0x000eb00000000800 */
[----:B------:R-:W3:Y:S01]  /*43520*/  LDC R34, c[0x0][0x248] ;  /* 0x00009200ff227b82 */ /* 0x000ee20000000800 */
[----:B0-----:R-:W-:Y:S01]  /*43530*/  ISETP.LT.AND P3, PT, R156, R33, !P3 ;  /* 0x000000219c00720c */ /* 0x001fe20005f61270 */
[----:B------:R-:W-:Y:S01]  /*43540*/  IMAD.WIDE R24, R35, 0x2, R158 ;  /* 0x0000000223187825 */ /* 0x000fe200078e029e */
[----:B------:R-:W-:-:S05]  /*43550*/  PRMT R46, R76, 0x7632, R46 ;  /* 0x000076324c2e7816 */ /* 0x000fca000000002e */
[----:B------:R-:W0:Y:S01]  /*43560*/  LDC R0, c[0x0][0x248] ;  /* 0x00009200ff007b82 */ /* 0x000e220000000800 */
[--C-:B------:R-:W-:Y:S01]  /*43570*/  IMAD.IADD R37, R29, 0x1, R2.reuse ;  /* 0x000000011d257824 */ /* 0x100fe200078e0202 */
[----:B------:R-:W-:Y:S01]  /*43580*/  PRMT R2, R69, 0x7632, R2 ;  /* 0x0000763245027816 */ /* 0x000fe20000000002 */
[----:B------:R-:W-:-:S05]  /*43590*/  IMAD.WIDE R26, R29, 0x2, R20 ;  /* 0x000000021d1a7825 */ /* 0x000fca00078e0214 */
[----:B------:R-:W4:Y:S01]  /*435a0*/  LDC R38, c[0x0][0x22c] ;  /* 0x00008b00ff267b82 */ /* 0x000f220000000800 */
[----:B------:R-:W-:Y:S01]  /*435b0*/  IMAD.WIDE R28, R29, 0x2, R158 ;  /* 0x000000021d1c7825 */ /* 0x000fe200078e029e */
[----:B------:R1:W-:Y:S03]  /*435c0*/  @P2 STG.E.U16 desc[UR60][R24.64], R46 ;  /* 0x0000002e18002986 */ /* 0x0003e6000c10153c */
[----:B------:R-:W-:-:S03]  /*435d0*/  VIADD R43, R3, 0x5c ;  /* 0x0000005c032b7836 */ /* 0x000fc60000000000 */
[----:B------:R-:W4:Y:S01]  /*435e0*/  LDC R42, c[0x0][0x228] ;  /* 0x00008a00ff2a7b82 */ /* 0x000f220000000800 */
[----:B------:R-:W-:Y:S01]  /*435f0*/  IMAD.WIDE R30, R37, 0x2, R20 ;  /* 0x00000002251e7825 */ /* 0x000fe200078e0214 */
[----:B------:R3:W-:Y:S06]  /*43600*/  @P6 STG.E.U16 desc[UR60][R26.64], R69 ;  /* 0x000000451a006986 */ /* 0x0007ec000c10153c */
[----:B------:R-:W4:Y:S01]  /*43610*/  LDC R41, c[0x0][0x228] ;  /* 0x00008a00ff297b82 */ /* 0x000f220000000800 */
[----:B------:R-:W-:Y:S01]  /*43620*/  @P1 STG.E.U16 desc[UR60][R28.64], R2 ;  /* 0x000000021c001986 */ /* 0x000fe2000c10153c */
[----:B-1----:R-:W-:Y:S01]  /*43630*/  PRMT R25, R77, 0x7632, R25 ;  /* 0x000076324d197816 */ /* 0x002fe20000000019 */
[----:B------:R-:W-:Y:S01]  /*43640*/  IMAD.WIDE R32, R37, 0x2, R158 ;  /* 0x0000000225207825 */ /* 0x000fe200078e029e */
[----:B------:R-:W-:-:S04]  /*43650*/  ISETP.GE.AND P1, PT, R43, R36, PT ;  /* 0x000000242b00720c */ /* 0x000fc80003f26270 */
[----:B------:R-:W1:Y:S01]  /*43660*/  LDC R35, c[0x0][0x22c] ;  /* 0x00008b00ff237b82 */ /* 0x000e620000000800 */
[----:B------:R0:W-:Y:S01]  /*43670*/  @P5 STG.E.U16 desc[UR60][R30.64], R77 ;  /* 0x0000004d1e005986 */ /* 0x0001e2000c10153c */
[----:B------:R-:W-:-:S03]  /*43680*/  ISETP.LT.AND P5, PT, R23, R40, !P1 ;  /* 0x000000281700720c */ /* 0x000fc60004fa1270 */
[----:B------:R0:W-:Y:S01]  /*43690*/  @P3 STG.E.U16 desc[UR60][R32.64], R25 ;  /* 0x0000001920003986 */ /* 0x0001e2000c10153c */
[----:B--2---:R-:W-:Y:S01]  /*436a0*/  ISETP.LT.AND P3, PT, R156, R39, !P1 ;  /* 0x000000279c00720c */ /* 0x004fe20004f61270 */
[----:B---3--:R-:W-:Y:S01]  /*436b0*/  IMAD.IADD R27, R37, 0x1, R34 ;  /* 0x00000001251b7824 */ /* 0x008fe200078e0222 */
[----:B------:R-:W2:Y:S01]  /*436c0*/  LDC R44, c[0x0][0x228] ;  /* 0x00008a00ff2c7b82 */ /* 0x000ea20000000800 */
[----:B------:R-:W-:-:S07]  /*436d0*/  VIADD R45, R3, 0x5d ;  /* 0x0000005d032d7836 */ /* 0x000fce0000000000 */
[----:B0-----:R-:W0:Y:S01]  /*436e0*/  LDC R30, c[0x0][0x22c] ;  /* 0x00008b00ff1e7b82 */ /* 0x001e220000000800 */
[C---:B------:R-:W-:Y:S01]  /*436f0*/  IMAD.IADD R31, R27.reuse, 0x1, R0 ;  /* 0x000000011b1f7824 */ /* 0x040fe200078e0200 */
[----:B------:R-:W-:Y:S01]  /*43700*/  PRMT R39, R70, 0x7632, R39 ;  /* 0x0000763246277816 */ /* 0x000fe20000000027 */
[----:B------:R-:W-:-:S05]  /*43710*/  IMAD.WIDE R24, R27, 0x2, R20 ;  /* 0x000000021b187825 */ /* 0x000fca00078e0214 */
[----:B------:R-:W3:Y:S01]  /*43720*/  LDC R37, c[0x0][0x228] ;  /* 0x00008a00ff257b82 */ /* 0x000ee20000000800 */
[----:B------:R-:W-:Y:S01]  /*43730*/  IMAD.WIDE R26, R27, 0x2, R158 ;  /* 0x000000021b1a7825 */ /* 0x000fe200078e029e */
[----:B----4-:R-:W-:-:S06]  /*43740*/  ISETP.GE.AND P2, PT, R45, R38, PT ;  /* 0x000000262d00720c */ /* 0x010fcc0003f46270 */
[----:B------:R-:W4:Y:S08]  /*43750*/  LDC R2, c[0x0][0x248] ;  /* 0x00009200ff027b82 */ /* 0x000f300000000800 */
[----:B------:R-:W4:Y:S01]  /*43760*/  LDC R36, c[0x0][0x228] ;  /* 0x00008a00ff247b82 */ /* 0x000f220000000800 */
[----:B------:R-:W-:Y:S01]  /*43770*/  VIADD R34, R3, 0x5e ;  /* 0x0000005e03227836 */ /* 0x000fe20000000000 */
[----:B------:R-:W-:Y:S01]  /*43780*/  @P5 STG.E.U16 desc[UR60][R24.64], R70 ;  /* 0x0000004618005986 */ /* 0x000fe2000c10153c */
[----:B------:R-:W-:-:S05]  /*43790*/  ISETP.LT.AND P6, PT, R23, R42, !P2 ;  /* 0x0000002a1700720c */ /* 0x000fca00057c1270 */
[----:B------:R-:W4:Y:S01]  /*437a0*/  LDC R0, c[0x0][0x248] ;  /* 0x00009200ff007b82 */ /* 0x000f220000000800 */
[----:B------:R2:W-:Y:S01]  /*437b0*/  @P3 STG.E.U16 desc[UR60][R26.64], R39 ;  /* 0x000000271a003986 */ /* 0x0005e2000c10153c */
[----:B------:R-:W-:Y:S02]  /*437c0*/  ISETP.LT.AND P3, PT, R156, R41, !P2 ;  /* 0x000000299c00720c */ /* 0x000fe40005761270 */
[----:B-1----:R-:W-:Y:S01]  /*437d0*/  ISETP.GE.AND P1, PT, R34, R35, PT ;  /* 0x000000232200720c */ /* 0x002fe20003f26270 */
[----:B------:R-:W-:-:S03]  /*437e0*/  VIADD R41, R3, 0x5f ;  /* 0x0000005f03297836 */ /* 0x000fc60000000000 */
[----:B------:R-:W1:Y:S01]  /*437f0*/  LDC R32, c[0x0][0x22c] ;  /* 0x00008b00ff207b82 */ /* 0x000e620000000800 */
[----:B------:R-:W-:Y:S01]  /*43800*/  IMAD.WIDE R28, R31, 0x2, R20 ;  /* 0x000000021f1c7825 */ /* 0x000fe200078e0214 */
[----:B0-----:R-:W-:-:S06]  /*43810*/  ISETP.GE.AND P2, PT, R41, R30, PT ;  /* 0x0000001e2900720c */ /* 0x001fcc0003f46270 */
[----:B------:R-:W0:Y:S01]  /*43820*/  LDC R34, c[0x0][0x22c] ;  /* 0x00008b00ff227b82 */ /* 0x000e220000000800 */
[----:B--2---:R-:W-:Y:S01]  /*43830*/  PRMT R27, R78, 0x7632, R27 ;  /* 0x000076324e1b7816 */ /* 0x004fe2000000001b */
[----:B------:R-:W-:Y:S01]  /*43840*/  IMAD.WIDE R24, R31, 0x2, R158 ;  /* 0x000000021f187825 */ /* 0x000fe200078e029e */
[----:B------:R-:W-:Y:S01]  /*43850*/  @P6 STG.E.U16 desc[UR60][R28.64], R78 ;  /* 0x0000004e1c006986 */ /* 0x000fe2000c10153c */
[----:B------:R-:W-:-:S04]  /*43860*/  ISETP.LT.AND P5, PT, R23, R44, !P1 ;  /* 0x0000002c1700720c */ /* 0x000fc80004fa1270 */
[----:B------:R-:W2:Y:S01]  /*43870*/  LDC R38, c[0x0][0x228] ;  /* 0x00008a00ff267b82 */ /* 0x000ea20000000800 */
[----:B---3--:R-:W-:Y:S01]  /*43880*/  ISETP.LT.AND P1, PT, R156, R37, !P1 ;  /* 0x000000259c00720c */ /* 0x008fe20004f21270 */
[----:B------:R3:W-:Y:S01]  /*43890*/  @P3 STG.E.U16 desc[UR60][R24.64], R27 ;  /* 0x0000001b18003986 */ /* 0x0007e2000c10153c */
[----:B----4-:R-:W-:-:S05]  /*438a0*/  IMAD.IADD R33, R31, 0x1, R2 ;  /* 0x000000011f217824 */ /* 0x010fca00078e0202 */
[----:B------:R-:W4:Y:S01]  /*438b0*/  LDC R39, c[0x0][0x228] ;  /* 0x00008a00ff277b82 */ /* 0x000f220000000800 */
[----:B------:R-:W-:-:S07]  /*438c0*/  ISETP.LT.AND P3, PT, R23, R36, !P2 ;  /* 0x000000241700720c */ /* 0x000fce0005761270 */
[----:B------:R-:W4:Y:S01]  /*438d0*/  LDC R35, c[0x0][0x228] ;  /* 0x00008a00ff237b82 */ /* 0x000f220000000800 */
[----:B------:R-:W-:Y:S01]  /*438e0*/  IMAD.IADD R31, R33, 0x1, R0 ;  /* 0x00000001211f7824 */ /* 0x000fe200078e0200 */
[----:B------:R-:W-:Y:S01]  /*438f0*/  PRMT R36, R71, 0x7632, R36 ;  /* 0x0000763247247816 */ /* 0x000fe20000000024 */
[----:B---3--:R-:W-:-:S05]  /*43900*/  IMAD.WIDE R26, R33, 0x2, R20 ;  /* 0x00000002211a7825 */ /* 0x008fca00078e0214 */
[----:B------:R-:W3:Y:S01]  /*43910*/  LDC R2, c[0x0][0x248] ;  /* 0x00009200ff027b82 */ /* 0x000ee20000000800 */
[----:B------:R-:W-:-:S07]  /*43920*/  IMAD.WIDE R28, R33, 0x2, R158 ;  /* 0x00000002211c7825 */ /* 0x000fce00078e029e */
[----:B------:R-:W3:Y:S01]  /*43930*/  LDC R40, c[0x0][0x228] ;  /* 0x00008a00ff287b82 */ /* 0x000ee20000000800 */
[----:B------:R-:W-:Y:S01]  /*43940*/  IMAD.WIDE R24, R31, 0x2, R20 ;  /* 0x000000021f187825 */ /* 0x000fe200078e0214 */
[----:B------:R-:W-:Y:S03]  /*43950*/  @P5 STG.E.U16 desc[UR60][R26.64], R71 ;  /* 0x000000471a005986 */ /* 0x000fe6000c10153c */
[----:B------:R-:W-:-:S03]  /*43960*/  VIADD R37, R3, 0x60 ;  /* 0x0000006003257836 */ /* 0x000fc60000000000 */
[----:B------:R-:W3:Y:S01]  /*43970*/  LDC R30, c[0x0][0x248] ;  /* 0x00009200ff1e7b82 */ /* 0x000ee20000000800 */
[----:B------:R-:W-:Y:S01]  /*43980*/  VIADD R41, R3, 0x61 ;  /* 0x0000006103297836 */ /* 0x000fe20000000000 */
[----:B------:R4:W-:Y:S01]  /*43990*/  @P1 STG.E.U16 desc[UR60][R28.64], R36 ;  /* 0x000000241c001986 */ /* 0x0009e2000c10153c */
[----:B-1----:R-:W-:-:S03]  /*439a0*/  ISETP.GE.AND P1, PT, R37, R32, PT ;  /* 0x000000202500720c */ /* 0x002fc60003f26270 */
[----:B------:R1:W-:Y:S01]  /*439b0*/  @P3 STG.E.U16 desc[UR60][R24.64], R79 ;  /* 0x0000004f18003986 */ /* 0x0003e2000c10153c */
[----:B0-----:R-:W-:Y:S01]  /*439c0*/  ISETP.GE.AND P3, PT, R41, R34, PT ;  /* 0x000000222900720c */ /* 0x001fe20003f66270 */
[----:B------:R-:W0:Y:S01]  /*439d0*/  LDC R33, c[0x0][0x228] ;  /* 0x00008a00ff217b82 */ /* 0x000e220000000800 */
[----:B--2---:R-:W-:Y:S02]  /*439e0*/  ISETP.LT.AND P6, PT, R23, R38, !P1 ;  /* 0x000000261700720c */ /* 0x004fe40004fc1270 */
[----:B----4-:R-:W-:-:S05]  /*439f0*/  ISETP.LT.AND P1, PT, R156, R39, !P1 ;  /* 0x000000279c00720c */ /* 0x010fca0004f21270 */
[----:B------:R-:W2:Y:S01]  /*43a00*/  LDC R34, c[0x0][0x22c] ;  /* 0x00008b00ff227b82 */ /* 0x000ea20000000800 */
[----:B------:R-:W-:-:S07]  /*43a10*/  ISETP.LT.AND P2, PT, R156, R35, !P2 ;  /* 0x000000239c00720c */ /* 0x000fce0005741270 */
[----:B------:R-:W4:Y:S01]  /*43a20*/  LDC R36, c[0x0][0x22c] ;  /* 0x00008b00ff247b82 */ /* 0x000f220000000800 */
[----:B---3--:R-:W-:-:S07]  /*43a30*/  IADD3 R29, R31, R2, RZ ;  /* 0x000000021f1d7210 */ /* 0x008fce0007ffe0ff */
[----:B------:R-:W3:Y:S08]  /*43a40*/  LDC R38, c[0x0][0x228] ;  /* 0x00008a00ff267b82 */ /* 0x000ef00000000800 */
[----:B------:R-:W3:Y:S01]  /*43a50*/  LDC R39, c[0x0][0x228] ;  /* 0x00008a00ff277b82 */ /* 0x000ee20000000800 */
[----:B------:R-:W-:-:S07]  /*43a60*/  ISETP.LT.AND P5, PT, R23, R40, !P3 ;  /* 0x000000281700720c */ /* 0x000fce0005fa1270 */
[----:B------:R-:W3:Y:S01]  /*43a70*/  LDC R0, c[0x0][0x248] ;  /* 0x00009200ff007b82 */ /* 0x000ee20000000800 */
[----:B------:R-:W-:Y:S01]  /*43a80*/  PRMT R42, R79, 0x7632, R42 ;  /* 0x000076324f2a7816 */ /* 0x000fe2000000002a */
[----:B-1----:R-:W-:Y:S01]  /*43a90*/  IMAD.WIDE R24, R31, 0x2, R158 ;  /* 0x000000021f187825 */ /* 0x002fe200078e029e */
[----:B------:R-:W-:-:S03]  /*43aa0*/  PRMT R31, R72, 0x7632, R31 ;  /* 0x00007632481f7816 */ /* 0x000fc6000000001f */
[C---:B------:R-:W-:Y:S02]  /*43ab0*/  IMAD.WIDE R26, R29.reuse, 0x2, R20 ;  /* 0x000000021d1a7825 */ /* 0x040fe400078e0214 */
[----:B------:R-:W1:Y:S02]  /*43ac0*/  LDC R40, c[0x0][0x228] ;  /* 0x00008a00ff287b82 */ /* 0x000e640000000800 */
[C---:B------:R-:W-:Y:S02]  /*43ad0*/  IMAD.IADD R35, R29.reuse, 0x1, R30 ;  /* 0x000000011d237824 */ /* 0x040fe400078e021e */
[----:B------:R-:W-:-:S04]  /*43ae0*/  IMAD.WIDE R28, R29, 0x2, R158 ;  /* 0x000000021d1c7825 */ /* 0x000fc800078e029e */
[----:B------:R-:W1:Y:S01]  /*43af0*/  LDC R41, c[0x0][0x228] ;  /* 0x00008a00ff297b82 */ /* 0x000e620000000800 */
[----:B------:R-:W-:Y:S01]  /*43b00*/  @P2 STG.E.U16 desc[UR60][R24.64], R42 ;  /* 0x0000002a18002986 */ /* 0x000fe2000c10153c */
[----:B------:R-:W-:-:S06]  /*43b10*/  VIADD R43, R3, 0x62 ;  /* 0x00000062032b7836 */ /* 0x000fcc0000000000 */
[----:B------:R-:W1:Y:S01]  /*43b20*/  LDC R2, c[0x0][0x248] ;  /* 0x00009200ff027b82 */ /* 0x000e620000000800 */
[----:B------:R-:W-:Y:S01]  /*43b30*/  @P6 STG.E.U16 desc[UR60][R26.64], R72 ;  /* 0x000000481a006986 */ /* 0x000fe2000c10153c */
[----:B------:R-:W-:-:S03]  /*43b40*/  VIADD R45, R3, 0x63 ;  /* 0x00000063032d7836 */ /* 0x000fc60000000000 */
[----:B------:R3:W-:Y:S01]  /*43b50*/  @P1 STG.E.U16 desc[UR60][R28.64], R31 ;  /* 0x0000001f1c001986 */ /* 0x0007e2000c10153c */
[----:B--2---:R-:W-:Y:S02]  /*43b60*/  ISETP.GE.AND P1, PT, R43, R34, PT ;  /* 0x000000222b00720c */ /* 0x004fe40003f26270 */
[----:B------:R-:W2:Y:S01]  /*43b70*/  LDC R37, c[0x0][0x22c] ;  /* 0x00008b00ff257b82 */ /* 0x000ea20000000800 */
[----:B0-----:R-:W-:Y:S02]  /*43b80*/  ISETP.LT.AND P3, PT, R156, R33, !P3 ;  /* 0x000000219c00720c */ /* 0x001fe40005f61270 */
[----:B----4-:R-:W-:Y:S01]  /*43b90*/  ISETP.GE.AND P2, PT, R45, R36, PT ;  /* 0x000000242d00720c */ /* 0x010fe20003f46270 */
[----:B---3--:R-:W-:-:S04]  /*43ba0*/  IMAD.WIDE R30, R35, 0x2, R20 ;  /* 0x00000002231e7825 */ /* 0x008fc800078e0214 */
[----:B------:R-:W0:Y:S01]  /*43bb0*/  LDC R36, c[0x0][0x228] ;  /* 0x00008a00ff247b82 */ /* 0x000e220000000800 */
[----:B------:R3:W-:Y:S01]  /*43bc0*/  @P5 STG.E.U16 desc[UR60][R30.64], R16 ;  /* 0x000000101e005986 */ /* 0x0007e2000c10153c */
[----:B------:R-:W-:Y:S02]  /*43bd0*/  ISETP.LT.AND P5, PT, R23, R38, !P1 ;  /* 0x000000261700720c */ /* 0x000fe40004fa1270 */
[----:B------:R-:W-:Y:S01]  /*43be0*/  ISETP.LT.AND P1, PT, R156, R39, !P1 ;  /* 0x000000279c00720c */ /* 0x000fe20004f21270 */
[----:B------:R-:W-:-:S03]  /*43bf0*/  IMAD.IADD R27, R35, 0x1, R0 ;  /* 0x00000001231b7824 */ /* 0x000fc600078e0200 */
[----:B------:R-:W4:Y:S01]  /*43c00*/  LDC R39, c[0x0][0x228] ;  /* 0x00008a00ff277b82 */ /* 0x000f220000000800 */
[----:B------:R-:W-:Y:S01]  /*43c10*/  IMAD.WIDE R32, R35, 0x2, R158 ;  /* 0x0000000223207825 */ /* 0x000fe200078e029e */
[----:B------:R-:W-:-:S06]  /*43c20*/  PRMT R25, R16, 0x7632, R25 ;  /* 0x0000763210197816 */ /* 0x000fcc0000000019 */
[----:B------:R-:W4:Y:S01]  /*43c30*/  LDC R0, c[0x0][0x248] ;  /* 0x00009200ff007b82 */ /* 0x000f220000000800 */
[----:B------:R3:W-:Y:S01]  /*43c40*/  @P3 STG.E.U16 desc[UR60][R32.64], R25 ;  /* 0x0000001920003986 */ /* 0x0007e2000c10153c */
[----:B-1----:R-:W-:Y:S02]  /*43c50*/  ISETP.LT.AND P6, PT, R23, R40, !P2 ;  /* 0x000000281700720c */ /* 0x002fe400057c1270 */
[----:B------:R-:W-:-:S04]  /*43c60*/  ISETP.LT.AND P3, PT, R156, R41, !P2 ;  /* 0x000000299c00720c */ /* 0x000fc80005761270 */
[----:B---3--:R-:W1:Y:S01]  /*43c70*/  LDC R16, c[0x0][0x248] ;  /* 0x00009200ff107b82 */ /* 0x008e620000000800 */
[----:B------:R-:W-:Y:S01]  /*43c80*/  PRMT R31, R73, 0x7632, R31 ;  /* 0x00007632491f7816 */ /* 0x000fe2000000001f */
[----:B------:R-:W-:Y:S02]  /*43c90*/  VIADD R30, R3, 0x64 ;  /* 0x00000064031e7836 */ /* 0x000fe40000000000 */
[----:B------:R-:W-:-:S04]  /*43ca0*/  IMAD.IADD R33, R27, 0x1, R2 ;  /* 0x000000011b217824 */ /* 0x000fc800078e0202 */
[----:B------:R-:W3:Y:S01]  /*43cb0*/  LDC R34, c[0x0][0x22c] ;  /* 0x00008b00ff227b82 */ /* 0x000ee20000000800 */
[----:B------:R-:W-:-:S04]  /*43cc0*/  IMAD.WIDE R24, R27, 0x2, R20 ;  /* 0x000000021b187825 */ /* 0x000fc800078e0214 */
[----:B------:R-:W-:Y:S01]  /*43cd0*/  IMAD.WIDE R26, R27, 0x2, R158 ;  /* 0x000000021b1a7825 */ /* 0x000fe200078e029e */
[----:B------:R-:W-:Y:S02]  /*43ce0*/  @P5 STG.E.U16 desc[UR60][R24.64], R73 ;  /* 0x0000004918005986 */ /* 0x000fe4000c10153c */
[----:B------:R-:W3:Y:S01]  /*43cf0*/  LDC R2, c[0x0][0x228] ;  /* 0x00008a00ff027b82 */ /* 0x000ee20000000800 */
[----:B------:R-:W-:Y:S01]  /*43d00*/  IMAD.WIDE R28, R33, 0x2, R20 ;  /* 0x00000002211c7825 */ /* 0x000fe200078e0214 */
[----:B------:R0:W-:Y:S01]  /*43d10*/  @P1 STG.E.U16 desc[UR60][R26.64], R31 ;  /* 0x0000001f1a001986 */ /* 0x0001e2000c10153c */
[----:B--2---:R-:W-:-:S05]  /*43d20*/  ISETP.GE.AND P2, PT, R30, R37, PT ;  /* 0x000000251e00720c */ /* 0x004fca0003f46270 */
[----:B------:R-:W2:Y:S01]  /*43d30*/  LDC R32, c[0x0][0x22c] ;  /* 0x00008b00ff207b82 */ /* 0x000ea20000000800 */
[----:B------:R1:W-:Y:S01]  /*43d40*/  @P6 STG.E.U16 desc[UR60][R28.64], R17 ;  /* 0x000000111c006986 */ /* 0x0003e2000c10153c */
[----:B0-----:R-:W-:Y:S01]  /*43d50*/  PRMT R27, R17, 0x7632, R27 ;  /* 0x00007632111b7816 */ /* 0x001fe2000000001b */
[----:B------:R-:W-:-:S05]  /*43d60*/  IMAD.WIDE R30, R33, 0x2, R158 ;  /* 0x00000002211e7825 */ /* 0x000fca00078e029e */
[----:B------:R-:W0:Y:S01]  /*43d70*/  LDC R38, c[0x0][0x228] ;  /* 0x00008a00ff267b82 */ /* 0x000e220000000800 */
[----:B------:R3:W-:Y:S07]  /*43d80*/  @P3 STG.E.U16 desc[UR60][R30.64], R27 ;  /* 0x0000001b1e003986 */ /* 0x0007ee000c10153c */
[----:B------:R-:W0:Y:S01]  /*43d90*/  LDC R41, c[0x0][0x228] ;  /* 0x00008a00ff297b82 */ /* 0x000e220000000800 */
[----:B------:R-:W-:Y:S02]  /*43da0*/  ISETP.LT.AND P3, PT, R23, R36, !P2 ;  /* 0x000000241700720c */ /* 0x000fe40005761270 */
[----:B----4-:R-:W-:-:S05]  /*43db0*/  ISETP.LT.AND P2, PT, R156, R39, !P2 ;  /* 0x000000279c00720c */ /* 0x010fca0005741270 */
[----:B------:R-:W4:Y:S01]  /*43dc0*/  LDC R35, c[0x0][0x22c] ;  /* 0x00008b00ff237b82 */ /* 0x000f220000000800 */
[----:B------:R-:W-:Y:S02]  /*43dd0*/  VIADD R43, R3, 0x65 ;  /* 0x00000065032b7836 */ /* 0x000fe40000000000 */
[----:B------:R-:W-:-:S05]  /*43de0*/  IMAD.IADD R25, R33, 0x1, R0 ;  /* 0x0000000121197824 */ /* 0x000fca00078e0200 */
[----:B------:R-:W4:Y:S01]  /*43df0*/  LDC R37, c[0x0][0x228] ;  /* 0x00008a00ff257b82 */ /* 0x000f220000000800 */
[----:B-1----:R-:W-:Y:S01]  /*43e00*/  IMAD.IADD R29, R25, 0x1, R16 ;  /* 0x00000001191d7824 */ /* 0x002fe200078e0210 */
[----:B---3--:R-:W-:Y:S01]  /*43e10*/  ISETP.GE.AND P1, PT, R43, R34, PT ;  /* 0x000000222b00720c */ /* 0x008fe20003f26270 */
[----:B------:R-:W-:Y:S01]  /*43e20*/  IMAD.WIDE R16, R25, 0x2, R20 ;  /* 0x0000000219107825 */ /* 0x000fe200078e0214 */
[----:B------:R-:W-:-:S03]  /*43e30*/  PRMT R34, R74, 0x7632, R34 ;  /* 0x000076324a227816 */ /* 0x000fc60000000022 */
[----:B------:R-:W-:Y:S01]  /*43e40*/  IMAD.WIDE R24, R25, 0x2, R158 ;  /* 0x0000000219187825 */ /* 0x000fe200078e029e */
[----:B------:R-:W1:Y:S03]  /*43e50*/  LDC R0, c[0x0][0x248] ;  /* 0x00009200ff007b82 */ /* 0x000e660000000800 */
[----:B------:R-:W-:Y:S01]  /*43e60*/  VIADD R31, R3, 0x66 ;  /* 0x00000066031f7836 */ /* 0x000fe20000000000 */
[----:B------:R-:W-:Y:S01]  /*43e70*/  @P3 STG.E.U16 desc[UR60][R16.64], R74 ;  /* 0x0000004a10003986 */ /* 0x000fe2000c10153c */
[----:B------:R-:W-:-:S03]  /*43e80*/  ISETP.LT.AND P5, PT, R23, R2, !P1 ;  /* 0x000000021700720c */ /* 0x000fc60004fa1270 */
[----:B------:R-:W3:Y:S01]  /*43e90*/  LDC R28, c[0x0][0x228] ;  /* 0x00008a00ff1c7b82 */ /* 0x000ee20000000800 */
[----:B------:R4:W-:Y:S01]  /*43ea0*/  @P2 STG.E.U16 desc[UR60][R24.64], R34 ;  /* 0x0000002218002986 */ /* 0x0009e2000c10153c */
[----:B--2---:R-:W-:Y:S01]  /*43eb0*/  ISETP.GE.AND P2, PT, R31, R32, PT ;  /* 0x000000201f00720c */ /* 0x004fe20003f46270 */
[----:B------:R-:W-:-:S05]  /*43ec0*/  VIADD R32, R3, 0x67 ;  /* 0x0000006703207836 */ /* 0x000fca0000000000 */
[----:B------:R-:W2:Y:S01]  /*43ed0*/  LDC R2, c[0x0][0x248] ;  /* 0x00009200ff027b82 */ /* 0x000ea20000000800 */
[----:B0-----:R-:W-:Y:S02]  /*43ee0*/  ISETP.LT.AND P3, PT, R23, R38, !P2 ;  /* 0x000000261700720c */ /* 0x001fe40005761270 */
[----:B------:R-:W-:Y:S02]  /*43ef0*/  ISETP.LT.AND P6, PT, R156, R41, !P2 ;  /* 0x000000299c00720c */ /* 0x000fe400057c1270 */
[----:B----4-:R-:W-:-:S03]  /*43f00*/  ISETP.GE.AND P2, PT, R32, R35, PT ;  /* 0x000000232000720c */ /* 0x010fc60003f46270 */
[----:B------:R-:W0:Y:S01]  /*43f10*/  LDC R30, c[0x0][0x22c] ;  /* 0x00008b00ff1e7b82 */ /* 0x000e220000000800 */
[----:B------:R-:W-:-:S07]  /*43f20*/  ISETP.LT.AND P1, PT, R156, R37, !P1 ;  /* 0x000000259c00720c */ /* 0x000fce0004f21270 */
[----:B------:R-:W4:Y:S01]  /*43f30*/  LDC R32, c[0x0][0x22c] ;  /* 0x00008b00ff207b82 */ /* 0x000f220000000800 */
[----:B------:R-:W-:-:S07]  /*43f40*/  IMAD.WIDE R26, R29, 0x2, R20 ;  /* 0x000000021d1a7825 */ /* 0x000fce00078e0214 */
[----:B------:R-:W4:Y:S01]  /*43f50*/  LDC R34, c[0x0][0x228] ;  /* 0x00008a00ff227b82 */ /* 0x000f220000000800 */
[----:B-1----:R-:W-:-:S07]  /*43f60*/  IMAD.IADD R31, R29, 0x1, R0 ;  /* 0x000000011d1f7824 */ /* 0x002fce00078e0200 */
[----:B------:R-:W1:Y:S08]  /*43f70*/  LDC R36, c[0x0][0x228] ;  /* 0x00008a00ff247b82 */ /* 0x000e700000000800 */
[----:B------:R-:W1:Y:S01]  /*43f80*/  LDC R35, c[0x0][0x228] ;  /* 0x00008a00ff237b82 */ /* 0x000e620000000800 */
[----:B------:R2:W-:Y:S01]  /*43f90*/  @P5 STG.E.U16 desc[UR60][R26.64], R18 ;  /* 0x000000121a005986 */ /* 0x0005e2000c10153c */
[----:B---3--:R-:W-:Y:S01]  /*43fa0*/  ISETP.LT.AND P5, PT, R23, R28, !P2 ;  /* 0x0000001c1700720c */ /* 0x008fe200057a1270 */
[----:B------:R-:W-:-:S05]  /*43fb0*/  IMAD.WIDE R16, R29, 0x2, R158 ;  /* 0x000000021d107825 */ /* 0x000fca00078e029e */
[----:B------:R-:W3:Y:S01]  /*43fc0*/  LDC R33, c[0x0][0x228] ;  /* 0x00008a00ff217b82 */ /* 0x000ee20000000800 */
[----:B------:R-:W-:Y:S01]  /*43fd0*/  IMAD.WIDE R24, R31, 0x2, R20 ;  /* 0x000000021f187825 */ /* 0x000fe200078e0214 */
[----:B------:R-:W-:Y:S02]  /*43fe0*/  PRMT R29, R75, 0x7632, R29 ;  /* 0x000076324b1d7816 */ /* 0x000fe4000000001d */
[----:B--2---:R-:W-:-:S04]  /*43ff0*/  PRMT R18, R18, 0x7632, R18 ;  /* 0x0000763212127816 */ /* 0x004fc80000000012 */
[----:B------:R-:W2:Y:S01]  /*44000*/  LDC R0, c[0x0][0x248] ;  /* 0x00009200ff007b82 */ /* 0x000ea20000000800 */
[C---:B------:R-:W-:Y:S01]  /*44010*/  IMAD.WIDE R26, R31.reuse, 0x2, R158 ;  /* 0x000000021f1a7825 */ /* 0x040fe200078e029e */
[----:B------:R-:W-:Y:S03]  /*44020*/  @P1 STG.E.U16 desc[UR60][R16.64], R18 ;  /* 0x0000001210001986 */ /* 0x000fe6000c10153c */
[----:B------:R-:W-:-:S03]  /*44030*/  IMAD.IADD R31, R31, 0x1, R2 ;  /* 0x000000011f1f7824 */ /* 0x000fc600078e0202 */
[----:B------:R-:W2:Y:S01]  /*44040*/  LDC R37, c[0x0][0x228] ;  /* 0x00008a00ff257b82 */ /* 0x000ea20000000800 */
[C---:B------:R-:W-:Y:S01]  /*44050*/  VIADD R39, R3.reuse, 0x68 ;  /* 0x0000006803277836 */ /* 0x040fe20000000000 */
[----:B------:R-:W-:Y:S01]  /*44060*/  @P3 STG.E.U16 desc[UR60][R24.64], R75 ;  /* 0x0000004b18003986 */ /* 0x000fe2000c10153c */
[----:B------:R-:W-:-:S05]  /*44070*/  VIADD R41, R3, 0x69 ;  /* 0x0000006903297836 */ /* 0x000fca0000000000 */
[----:B------:R-:W2:Y:S01]  /*44080*/  LDC R2, c[0x0][0x248] ;  /* 0x00009200ff027b82 */ /* 0x000ea20000000800 */
[----:B------:R1:W-:Y:S01]  /*44090*/  @P6 STG.E.U16 desc[UR60][R26.64], R29 ;  /* 0x0000001d1a006986 */ /* 0x0003e2000c10153c */
[----:B0-----:R-:W-:Y:S02]  /*440a0*/  ISETP.GE.AND P1, PT, R39, R30, PT ;  /* 0x0000001e2700720c */ /* 0x001fe40003f26270 */
[----:B----4-:R-:W-:-:S04]  /*440b0*/  ISETP.GE.AND P3, PT, R41, R32, PT ;  /* 0x000000202900720c */ /* 0x010fc80003f66270 */
[----:B------:R-:W0:Y:S01]  /*440c0*/  LDC R32, c[0x0][0x22c] ;  /* 0x00008b00ff207b82 */ /* 0x000e220000000800 */
[----:B-1----:R-:W-:Y:S01]  /*440d0*/  IMAD.WIDE R28, R31, 0x2, R20 ;  /* 0x000000021f1c7825 */ /* 0x002fe200078e0214 */
[----:B------:R-:W-:Y:S02]  /*440e0*/  ISETP.LT.AND P6, PT, R23, R34, !P1 ;  /* 0x000000221700720c */ /* 0x000fe40004fc1270 */
[----:B------:R-:W-:-:S04]  /*440f0*/  ISETP.LT.AND P1, PT, R156, R35, !P1 ;  /* 0x000000239c00720c */ /* 0x000fc80004f21270 */
[----:B------:R-:W1:Y:S01]  /*44100*/  LDC R30, c[0x0][0x248] ;  /* 0x00009200ff1e7b82 */ /* 0x000e620000000800 */
[----:B------:R4:W-:Y:S01]  /*44110*/  @P5 STG.E.U16 desc[UR60][R28.64], R19 ;  /* 0x000000131c005986 */ /* 0x0009e2000c10153c */
[----:B------:R-:W-:Y:S02]  /*44120*/  ISETP.LT.AND P5, PT, R23, R36, !P3 ;  /* 0x000000241700720c */ /* 0x000fe40005fa1270 */
[----:B---3--:R-:W-:-:S04]  /*44130*/  ISETP.LT.AND P2, PT, R156, R33, !P2 ;  /* 0x000000219c00720c */ /* 0x008fc80005741270 */
[----:B------:R-:W3:Y:S01]  /*44140*/  LDC R36, c[0x0][0x228] ;  /* 0x00008a00ff247b82 */ /* 0x000ee20000000800 */
[----:B--2---:R-:W-:-:S07]  /*44150*/  IMAD.IADD R25, R31, 0x1, R0 ;  /* 0x000000011f197824 */ /* 0x004fce00078e0200 */
[----:B------:R-:W2:Y:S01]  /*44160*/  LDC R35, c[0x0][0x228] ;  /* 0x00008a00ff237b82 */ /* 0x000ea20000000800 */
[----:B------:R-:W-:Y:S01]  /*44170*/  ISETP.LT.AND P3, PT, R156, R37, !P3 ;  /* 0x000000259c00720c */ /* 0x000fe20005f61270 */
[----:B------:R-:W-:Y:S01]  /*44180*/  IMAD.WIDE R16, R31, 0x2, R158 ;  /* 0x000000021f107825 */ /* 0x000fe200078e029e */
[----:B------:R-:W-:-:S05]  /*44190*/  PRMT R42, R19, 0x7632, R42 ;  /* 0x00007632132a7816 */ /* 0x000fca000000002a */
[----:B------:R-:W1:Y:S01]  /*441a0*/  LDC R34, c[0x0][0x22c] ;  /* 0x00008b00ff227b82 */ /* 0x000e620000000800 */
[C-C-:B------:R-:W-:Y:S01]  /*441b0*/  IMAD.IADD R33, R25.reuse, 0x1, R2.reuse ;  /* 0x0000000119217824 */ /* 0x140fe200078e0202 */
[----:B------:R-:W-:Y:S01]  /*441c0*/  PRMT R2, R12, 0x7632, R2 ;  /* 0x000076320c027816 */ /* 0x000fe20000000002 */
[----:B----4-:R-:W-:-:S05]  /*441d0*/  IMAD.WIDE R18, R25, 0x2, R20 ;  /* 0x0000000219127825 */ /* 0x010fca00078e0214 */
[----:B------:R-:W4:Y:S01]  /*441e0*/  LDC R0, c[0x0][0x248] ;  /* 0x00009200ff007b82 */ /* 0x000f220000000800 */
[----:B------:R-:W-:Y:S01]  /*441f0*/  IMAD.WIDE R24, R25, 0x2, R158 ;  /* 0x0000000219187825 */ /* 0x000fe200078e029e */
[----:B------:R0:W-:Y:S06]  /*44200*/  @P2 STG.E.U16 desc[UR60][R16.64], R42 ;  /* 0x0000002a10002986 */ /* 0x0001ec000c10153c */
[----:B------:R-:W4:Y:S01]  /*44210*/  LDC R38, c[0x0][0x228] ;  /* 0x00008a00ff267b82 */ /* 0x000f220000000800 */
[----:B------:R-:W-:Y:S01]  /*44220*/  VIADD R39, R3, 0x6a ;  /* 0x0000006a03277836 */ /* 0x000fe20000000000 */
[----:B------:R1:W-:Y:S01]  /*44230*/  @P6 STG.E.U16 desc[UR60][R18.64], R12 ;  /* 0x0000000c12006986 */ /* 0x0003e2000c10153c */
[----:B------:R-:W-:-:S05]  /*44240*/  IMAD.WIDE R26, R33, 0x2, R20 ;  /* 0x00000002211a7825 */ /* 0x000fca00078e0214 */
[----:B------:R-:W4:Y:S01]  /*44250*/  LDC R37, c[0x0][0x228] ;  /* 0x00008a00ff257b82 */ /* 0x000f220000000800 */
[----:B------:R-:W-:Y:S01]  /*44260*/  @P1 STG.E.U16 desc[UR60][R24.64], R2 ;  /* 0x0000000218001986 */ /* 0x000fe2000c10153c */
[----:B0-----:R-:W-:Y:S01]  /*44270*/  PRMT R17, R8, 0x7632, R17 ;  /* 0x0000763208117816 */ /* 0x001fe20000000011 */
[----:B------:R-:W-:Y:S01]  /*44280*/  IMAD.WIDE R28, R33, 0x2, R158 ;  /* 0x00000002211c7825 */ /* 0x000fe200078e029e */
[----:B------:R-:W-:Y:S01]  /*44290*/  ISETP.GE.AND P1, PT, R39, R32, PT ;  /* 0x000000202700720c */ /* 0x000fe20003f26270 */
[----:B------:R0:W-:Y:S03]  /*442a0*/  @P5 STG.E.U16 desc[UR60][R26.64], R8 ;  /* 0x000000081a005986 */ /* 0x0001e6000c10153c */
[----:B------:R-:W4:Y:S01]  /*442b0*/  LDC R31, c[0x0][0x22c] ;  /* 0x00008b00ff1f7b82 */ /* 0x000f220000000800 */
[----:B------:R4:W-:Y:S01]  /*442c0*/  @P3 STG.E.U16 desc[UR60][R28.64], R17 ;  /* 0x000000111c003986 */ /* 0x0009e2000c10153c */
[----:B---3--:R-:W-:Y:S01]  /*442d0*/  ISETP.LT.AND P5, PT, R23, R36, !P1 ;  /* 0x000000241700720c */ /* 0x008fe20004fa1270 */
[----:B------:R-:W-:Y:S01]  /*442e0*/  VIADD R41, R3, 0x6b ;  /* 0x0000006b03297836 */ /* 0x000fe20000000000 */
[----:B--2---:R-:W-:Y:S01]  /*442f0*/  ISETP.LT.AND P3, PT, R156, R35, !P1 ;  /* 0x000000239c00720c */ /* 0x004fe20004f61270 */
[----:B-1----:R-:W-:-:S03]  /*44300*/  IMAD.IADD R19, R33, 0x1, R30 ;  /* 0x0000000121137824 */ /* 0x002fc600078e021e */
[----:B------:R-:W1:Y:S01]  /*44310*/  LDC R40, c[0x0][0x228] ;  /* 0x00008a00ff287b82 */ /* 0x000e620000000800 */
[----:B------:R-:W-:-:S07]  /*44320*/  ISETP.GE.AND P2, PT, R41, R34, PT ;  /* 0x000000222900720c */ /* 0x000fce0003f46270 */
[----:B0-----:R-:W0:Y:S01]  /*44330*/  LDC R8, c[0x0][0x22c] ;  /* 0x00008b00ff087b82 */ /* 0x001e220000000800 */
[----:B----4-:R-:W-:-:S07]  /*44340*/  IMAD.IADD R27, R19, 0x1, R0 ;  /* 0x00000001131b7824 */ /* 0x010fce00078e0200 */
[----:B------:R-:W2:Y:S01]  /*44350*/  LDC R2, c[0x0][0x248] ;  /* 0x00009200ff027b82 */ /* 0x000ea20000000800 */
[----:B------:R-:W-:Y:S01]  /*44360*/  IMAD.WIDE R16, R19, 0x2, R20 ;  /* 0x0000000213107825 */ /* 0x000fe200078e0214 */
[----:B------:R-:W-:-:S06]  /*44370*/  PRMT R34, R13, 0x7632, R34 ;  /* 0x000076320d227816 */ /* 0x000fcc0000000022 */
[----:B------:R-:W3:Y:S01]  /*44380*/  LDC R33, c[0x0][0x228] ;  /* 0x00008a00ff217b82 */ /* 0x000ee20000000800 */
[----:B------:R-:W-:Y:S01]  /*44390*/  IMAD.WIDE R18, R19, 0x2, R158 ;  /* 0x0000000213127825 */ /* 0x000fe200078e029e */
[----:B------:R-:W-:-:S06]  /*443a0*/  ISETP.LT.AND P6, PT, R23, R38, !P2 ;  /* 0x000000261700720c */ /* 0x000fcc00057c1270 */
[----:B------:R-:W4:Y:S01]  /*443b0*/  LDC R30, c[0x0][0x228] ;  /* 0x00008a00ff1e7b82 */ /* 0x000f220000000800 */
[----:B------:R1:W-:Y:S07]  /*443c0*/  @P5 STG.E.U16 desc[UR60][R16.64], R13 ;  /* 0x0000000d10005986 */ /* 0x0003ee000c10153c */
[----:B------:R-:W4:Y:S01]  /*443d0*/  LDC R0, c[0x0][0x248] ;  /* 0x00009200ff007b82 */ /* 0x000f220000000800 */
[----:B------:R-:W-:Y:S01]  /*443e0*/  @P3 STG.E.U16 desc[UR60][R18.64], R34 ;  /* 0x0000002212003986 */ /* 0x000fe2000c10153c */
[----:B------:R-:W-:Y:S01]  /*443f0*/  ISETP.LT.AND P3, PT, R156, R37, !P2 ;  /* 0x000000259c00720c */ /* 0x000fe20005761270 */
[----:B------:R-:W-:-:S02]  /*44400*/  VIADD R12, R3, 0x6c ;  /* 0x0000006c030c7836 */ /* 0x000fc40000000000 */
[----:B------:R-:W-:-:S03]  /*44410*/  IMAD.WIDE R24, R27, 0x2, R20 ;  /* 0x000000021b187825 */ /* 0x000fc600078e0214 */
[----:B------:R-:W4:Y:S01]  /*44420*/  LDC R28, c[0x0][0x22c] ;  /* 0x00008b00ff1c7b82 */ /* 0x000f220000000800 */
[----:B------:R-:W-:Y:S01]  /*44430*/  VIADD R35, R3, 0x6d ;  /* 0x0000006d03237836 */ /* 0x000fe20000000000 */
[----:B------:R-:W-:Y:S01]  /*44440*/  ISETP.GE.AND P1, PT, R12, R31, PT ;  /* 0x0000001f0c00720c */ /* 0x000fe20003f26270 */
[----:B-1----:R-:W-:Y:S01]  /*44450*/  IMAD.WIDE R12, R27, 0x2, R158 ;  /* 0x000000021b0c7825 */ /* 0x002fe200078e029e */
[----:B------:R-:W-:-:S04]  /*44460*/  PRMT R36, R9, 0x7632, R36 ;  /* 0x0000763209247816 */ /* 0x000fc80000000024 */
[----:B------:R-:W1:Y:S01]  /*44470*/  LDC R29, c[0x0][0x228] ;  /* 0x00008a00ff1d7b82 */ /* 0x000e620000000800 */
[----:B------:R4:W-:Y:S01]  /*44480*/  @P6 STG.E.U16 desc[UR60][R24.64], R9 ;  /* 0x0000000918006986 */ /* 0x0009e2000c10153c */
[----:B0-----:R-:W-:Y:S01]  /*44490*/  ISETP.GE.AND P2, PT, R35, R8, PT ;  /* 0x000000082300720c */ /* 0x001fe20003f46270 */
[----:B--2---:R-:W-:-:S05]  /*444a0*/  IMAD.IADD R17, R27, 0x1, R2 ;  /* 0x000000011b117824 */ /* 0x004fca00078e0202 */
[----:B------:R-:W0:Y:S01]  /*444b0*/  LDC R26, c[0x0][0x22c] ;  /* 0x00008b00ff1a7b82 */ /* 0x000e220000000800 */
[----:B------:R-:W-:Y:S01]  /*444c0*/  ISETP.LT.AND P5, PT, R23, R40, !P1 ;  /* 0x000000281700720c */ /* 0x000fe20004fa1270 */
[----:B------:R2:W-:Y:S01]  /*444d0*/  @P3 STG.E.U16 desc[UR60][R12.64], R36 ;  /* 0x000000240c003986 */ /* 0x0005e2000c10153c */
[----:B---3--:R-:W-:-:S05]  /*444e0*/  ISETP.LT.AND P1, PT, R156, R33, !P1 ;  /* 0x000000219c00720c */ /* 0x008fca0004f21270 */
[----:B------:R-:W3:Y:S01]  /*444f0*/  LDC R32, c[0x0][0x228] ;  /* 0x00008a00ff207b82 */ /* 0x000ee20000000800 */
[----:B----4-:R-:W-:-:S07]  /*44500*/  ISETP.LT.AND P3, PT, R23, R30, !P2 ;  /* 0x0000001e1700720c */ /* 0x010fce0005761270 */
[----:B------:R-:W4:Y:S01]  /*44510*/  LDC R24, c[0x0][0x228] ;  /* 0x00008a00ff187b82 */ /* 0x000f220000000800 */
[----:B------:R-:W-:-:S07]  /*44520*/  IMAD.IADD R19, R17, 0x1, R0 ;  /* 0x0000000111137824 */ /* 0x000fce00078e0200 */
[----:B------:R-:W3:Y:S08]  /*44530*/  LDC R31, c[0x0][0x228] ;  /* 0x00008a00ff1f7b82 */ /* 0x000ef00000000800 */
[----:B------:R-:W3:Y:S01]  /*44540*/  LDC R25, c[0x0][0x228] ;  /* 0x00008a00ff197b82 */ /* 0x000ee20000000800 */
[----:B------:R-:W-:-:S07]  /*44550*/  IMAD.WIDE R8, R17, 0x2, R20 ;  /* 0x0000000211087825 */ /* 0x000fce00078e0214 */
[----:B------:R-:W3:Y:S01]  /*44560*/  LDC R2, c[0x0][0x248] ;  /* 0x00009200ff027b82 */ /* 0x000ee20000000800 */
[----:B------:R-:W-:Y:S01]  /*44570*/  IMAD.WIDE R16, R17, 0x2, R158 ;  /* 0x0000000211107825 */ /* 0x000fe200078e029e */
[----:B------:R-:W-:-:S06]  /*44580*/  PRMT R30, R14, 0x7632, R30 ;  /* 0x000076320e1e7816 */ /* 0x000fcc000000001e */
[----:B------:R-:W3:Y:S01]  /*44590*/  LDC R18, c[0x0][0x248] ;  /* 0x00009200ff127b82 */ /* 0x000ee20000000800 */
[----:B--2---:R-:W-:Y:S01]  /*445a0*/  IMAD.WIDE R12, R19, 0x2, R20 ;  /* 0x00000002130c7825 */ /* 0x004fe200078e0214 */
[----:B------:R2:W-:Y:S03]  /*445b0*/  @P5 STG.E.U16 desc[UR60][R8.64], R14 ;  /* 0x0000000e08005986 */ /* 0x0005e6000c10153c */
[C---:B------:R-:W-:Y:S01]  /*445c0*/  VIADD R33, R3.reuse, 0x6f ;  /* 0x0000006f03217836 */ /* 0x040fe20000000000 */
[----:B------:R3:W-:Y:S01]  /*445d0*/  @P1 STG.E.U16 desc[UR60][R16.64], R30 ;  /* 0x0000001e10001986 */ /* 0x0007e2000c10153c */
[----:B------:R-:W-:Y:S01]  /*445e0*/  VIADD R27, R3, 0x6e ;  /* 0x0000006e031b7836 */ /* 0x000fe20000000000 */
[----:B-1----:R-:W-:Y:S01]  /*445f0*/  ISETP.LT.AND P2, PT, R156, R29, !P2 ;  /* 0x0000001d9c00720c */ /* 0x002fe20005741270 */
[----:B------:R-:W1:Y:S01]  /*44600*/  LDC R0, c[0x0][0x248] ;  /* 0x00009200ff007b82 */ /* 0x000e620000000800 */
[----:B------:R3:W-:Y:S01]  /*44610*/  @P3 STG.E.U16 desc[UR60][R12.64], R10 ;  /* 0x0000000a0c003986 */ /* 0x0007e2000c10153c */
[----:B------:R-:W-:-:S06]  /*44620*/  ISETP.GE.AND P3, PT, R33, R28, PT ;  /* 0x0000001c2100720c */ /* 0x000fcc0003f66270 */
[----:B--2---:R-:W2:Y:S01]  /*44630*/  LDC R14, c[0x0][0x22c] ;  /* 0x00008b00ff0e7b82 */ /* 0x004ea20000000800 */
[----:B0-----:R-:W-:Y:S02]  /*44640*/  ISETP.GE.AND P1, PT, R27, R26, PT ;  /* 0x0000001a1b00720c */ /* 0x001fe40003f26270 */
[----:B----4-:R-:W-:-:S05]  /*44650*/  ISETP.LT.AND P5, PT, R23, R24, !P3 ;  /* 0x000000181700720c */ /* 0x010fca0005fa1270 */
[----:B------:R-:W0:Y:S01]  /*44660*/  LDC R28, c[0x0][0x228] ;  /* 0x00008a00ff1c7b82 */ /* 0x000e220000000800 */
[----:B---3--:R-:W-:Y:S01]  /*44670*/  ISETP.LT.AND P6, PT, R23, R32, !P1 ;  /* 0x000000201700720c */ /* 0x008fe20004fc1270 */
[----:B------:R-:W-:Y:S01]  /*44680*/  IMAD.IADD R17, R19, 0x1, R2 ;  /* 0x0000000113117824 */ /* 0x000fe200078e0202 */
[----:B------:R-:W-:-:S05]  /*44690*/  ISETP.LT.AND P1, PT, R156, R31, !P1 ;  /* 0x0000001f9c00720c */ /* 0x000fca0004f21270 */
[----:B------:R-:W3:Y:S01]  /*446a0*/  LDC R29, c[0x0][0x228] ;  /* 0x00008a00ff1d7b82 */ /* 0x000ee20000000800 */
[----:B------:R-:W-:Y:S02]  /*446b0*/  ISETP.LT.AND P3, PT, R156, R25, !P3 ;  /* 0x000000199c00720c */ /* 0x000fe40005f61270 */
[----:B------:R-:W-:Y:S01]  /*446c0*/  PRMT R25, R10, 0x7632, R25 ;  /* 0x000076320a197816 */ /* 0x000fe20000000019 */
[----:B------:R-:W-:-:S04]  /*446d0*/  IMAD.WIDE R8, R19, 0x2, R158 ;  /* 0x0000000213087825 */ /* 0x000fc800078e029e */
[----:B------:R-:W4:Y:S01]  /*446e0*/  LDC R10, c[0x0][0x22c] ;  /* 0x00008b00ff0a7b82 */ /* 0x000f220000000800 */
[----:B------:R-:W-:Y:S01]  /*446f0*/  IMAD.IADD R27, R17, 0x1, R18 ;  /* 0x00000001111b7824 */ /* 0x000fe200078e0212 */
        /* <DEDUP_REMOVED lines=13> */
[----:B--2---:R-:W-:-:S04]  /*447d0*/  ISETP.GE.AND P1, PT, R33, R14, PT ;  /* 0x0000000e2100720c */ /* 0x004fc80003f26270 */
[----:B------:R-:W1:Y:S01]  /*447e0*/  LDC R26, c[0x0][0x22c] ;  /* 0x00008b00ff1a7b82 */ /* 0x000e620000000800 */
[----:B------:R-:W-:Y:S01]  /*447f0*/  @P5 STG.E.U16 desc[UR60][R18.64], R11 ;  /* 0x0000000b12005986 */ /* 0x000fe2000c10153c */
[----:B0-----:R-:W-:-:S03]  /*44800*/  ISETP.LT.AND P5, PT, R23, R28, !P1 ;  /* 0x0000001c1700720c */ /* 0x001fc60004fa1270 */
[----:B------:R0:W-:Y:S01]  /*44810*/  @P3 STG.E.U16 desc[UR60][R24.64], R9 ;  /* 0x0000000918003986 */ /* 0x0001e2000c10153c */
[----:B---3--:R-:W-:Y:S02]  /*44820*/  ISETP.LT.AND P3, PT, R156, R29, !P1 ;  /* 0x0000001d9c00720c */ /* 0x008fe40004f61270 */
[----:B------:R-:W2:Y:S01]  /*44830*/  LDC R14, c[0x0][0x22c] ;  /* 0x00008b00ff0e7b82 */ /* 0x000ea20000000800 */
[----:B------:R-:W-:Y:S02]  /*44840*/  VIADD R35, R3, 0x71 ;  /* 0x0000007103237836 */ /* 0x000fe40000000000 */
[----:B------:R-:W-:-:S05]  /*44850*/  IMAD.IADD R27, R27, 0x1, R0 ;  /* 0x000000011b1b7824 */ /* 0x000fca00078e0200 */
[----:B------:R-:W3:Y:S01]  /*44860*/  LDC R32, c[0x0][0x228] ;  /* 0x00008a00ff207b82 */ /* 0x000ee20000000800 */
[----:B----4-:R-:W-:Y:S01]  /*44870*/  ISETP.GE.AND P2, PT, R35, R10, PT ;  /* 0x0000000a2300720c */ /* 0x010fe20003f46270 */
[C---:B------:R-:W-:Y:S01]  /*44880*/  IMAD.IADD R15, R27.reuse, 0x1, R2 ;  /* 0x000000011b0f7824 */ /* 0x040fe200078e0202 */
[----:B0-----:R-:W-:Y:S01]  /*44890*/  PRMT R24, R4, 0x7632, R24 ;  /* 0x0000763204187816 */ /* 0x001fe20000000018 */
[----:B------:R-:W-:-:S04]  /*448a0*/  IMAD.WIDE R8, R27, 0x2, R20 ;  /* 0x000000021b087825 */ /* 0x000fc800078e0214 */
[----:B------:R-:W0:Y:S01]  /*448b0*/  LDC R0, c[0x0][0x248] ;  /* 0x00009200ff007b82 */ /* 0x000e220000000800 */
[----:B------:R-:W-:-:S07]  /*448c0*/  IMAD.WIDE R10, R27, 0x2, R158 ;  /* 0x000000021b0a7825 */ /* 0x000fce00078e029e */
[----:B------:R-:W4:Y:S08]  /*448d0*/  LDC R19, c[0x0][0x228] ;  /* 0x00008a00ff137b82 */ /* 0x000f300000000800 */
[----:B------:R-:W0:Y:S01]  /*448e0*/  LDC R18, c[0x0][0x228] ;  /* 0x00008a00ff127b82 */ /* 0x000e220000000800 */
[----:B------:R-:W-:Y:S01]  /*448f0*/  VIADD R17, R3, 0x72 ;  /* 0x0000007203117836 */ /* 0x000fe20000000000 */
[----:B------:R-:W-:Y:S01]  /*44900*/  @P5 STG.E.U16 desc[UR60][R8.64], R4 ;  /* 0x0000000408005986 */ /* 0x000fe2000c10153c */
[----:B------:R-:W-:-:S05]  /*44910*/  ISETP.LT.AND P6, PT, R23, R30, !P2 ;  /* 0x0000001e1700720c */ /* 0x000fca00057c1270 */
[----:B------:R-:W0:Y:S01]  /*44920*/  LDC R2, c[0x0][0x248] ;  /* 0x00009200ff027b82 */ /* 0x000e220000000800 */
[----:B------:R3:W-:Y:S01]  /*44930*/  @P3 STG.E.U16 desc[UR60][R10.64], R24 ;  /* 0x000000180a003986 */ /* 0x0007e2000c10153c */
[----:B------:R-:W-:Y:S02]  /*44940*/  ISETP.LT.AND P3, PT, R156, R31, !P2 ;  /* 0x0000001f9c00720c */ /* 0x000fe40005761270 */
[----:B-1----:R-:W-:Y:S01]  /*44950*/  ISETP.GE.AND P1, PT, R17, R26, PT ;  /* 0x0000001a1100720c */ /* 0x002fe20003f26270 */
[----:B------:R-:W-:-:S03]  /*44960*/  VIADD R31, R3, 0x73 ;  /* 0x00000073031f7836 */ /* 0x000fc60000000000 */
[----:B------:R-:W1:Y:S01]  /*44970*/  LDC R17, c[0x0][0x22c] ;  /* 0x00008b00ff117b82 */ /* 0x000e620000000800 */
[----:B------:R-:W-:Y:S01]  /*44980*/  IMAD.WIDE R12, R15, 0x2, R20 ;  /* 0x000000020f0c7825 */ /* 0x000fe200078e0214 */
[----:B--2---:R-:W-:Y:S02]  /*44990*/  ISETP.GE.AND P2, PT, R31, R14, PT ;  /* 0x0000000e1f00720c */ /* 0x004fe40003f46270 */
[----:B---3--:R-:W-:Y:S01]  /*449a0*/  PRMT R11, R104, 0x7632, R11 ;  /* 0x00007632680b7816 */ /* 0x008fe2000000000b */
[----:B------:R-:W-:-:S03]  /*449b0*/  IMAD.WIDE R8, R15, 0x2, R158 ;  /* 0x000000020f087825 */ /* 0x000fc600078e029e */
[----:B------:R-:W2:Y:S01]  /*449c0*/  LDC R16, c[0x0][0x22c] ;  /* 0x00008b00ff107b82 */ /* 0x000ea20000000800 */
[----:B------:R3:W-:Y:S01]  /*449d0*/  @P6 STG.E.U16 desc[UR60][R12.64], R104 ;  /* 0x000000680c006986 */ /* 0x0007e2000c10153c */
[----:B------:R-:W-:-:S06]  /*449e0*/  ISETP.LT.AND P5, PT, R23, R32, !P1 ;  /* 0x000000201700720c */ /* 0x000fcc0004fa1270 */
[----:B------:R-:W2:Y:S01]  /*449f0*/  LDC R24, c[0x0][0x228] ;  /* 0x00008a00ff187b82 */ /* 0x000ea20000000800 */
[----:B------:R1:W-:Y:S01]  /*44a00*/  @P3 STG.E.U16 desc[UR60][R8.64], R11 ;  /* 0x0000000b08003986 */ /* 0x0003e2000c10153c */
[----:B----4-:R-:W-:Y:S02]  /*44a10*/  ISETP.LT.AND P1, PT, R156, R19, !P1 ;  /* 0x000000139c00720c */ /* 0x010fe40004f21270 */
[----:B0-----:R-:W-:Y:S01]  /*44a20*/  ISETP.LT.AND P3, PT, R23, R18, !P2 ;  /* 0x000000121700720c */ /* 0x001fe20005761270 */
[----:B---3--:R-:W-:-:S03]  /*44a30*/  IMAD.IADD R13, R15, 0x1, R0 ;  /* 0x000000010f0d7824 */ /* 0x008fc600078e0200 */
[----:B------:R-:W0:Y:S01]  /*44a40*/  LDC R25, c[0x0][0x228] ;  /* 0x00008a00ff197b82 */ /* 0x000e220000000800 */
[----:B------:R-:W-:-:S07]  /*44a50*/  IMAD.IADD R15, R13, 0x1, R2 ;  /* 0x000000010d0f7824 */ /* 0x000fce00078e0202 */
[----:B------:R-:W3:Y:S08]  /*44a60*/  LDC R4, c[0x0][0x228] ;  /* 0x00008a00ff047b82 */ /* 0x000ef00000000800 */
[----:B------:R-:W4:Y:S01]  /*44a70*/  LDC R27, c[0x0][0x228] ;  /* 0x00008a00ff1b7b82 */ /* 0x000f220000000800 */
[----:B-1----:R-:W-:-:S07]  /*44a80*/  IMAD.WIDE R10, R13, 0x2, R20 ;  /* 0x000000020d0a7825 */ /* 0x002fce00078e0214 */
[----:B------:R-:W1:Y:S01]  /*44a90*/  LDC R0, c[0x0][0x248] ;  /* 0x00009200ff007b82 */ /* 0x000e620000000800 */
[----:B------:R-:W-:Y:S01]  /*44aa0*/  IMAD.WIDE R12, R13, 0x2, R158 ;  /* 0x000000020d0c7825 */ /* 0x000fe200078e029e */
[----:B------:R-:W-:-:S03]  /*44ab0*/  PRMT R26, R5, 0x7632, R26 ;  /* 0x00007632051a7816 */ /* 0x000fc6000000001a */
[----:B------:R-:W-:-:S03]  /*44ac0*/  IMAD.WIDE R8, R15, 0x2, R20 ;  /* 0x000000020f087825 */ /* 0x000fc600078e0214 */
[----:B------:R-:W1:Y:S01]  /*44ad0*/  LDC R2, c[0x0][0x248] ;  /* 0x00009200ff027b82 */ /* 0x000e620000000800 */
[C---:B------:R-:W-:Y:S01]  /*44ae0*/  VIADD R14, R3.reuse, 0x75 ;  /* 0x00000075030e7836 */ /* 0x040fe20000000000 */
[----:B------:R1:W-:Y:S06]  /*44af0*/  @P5 STG.E.U16 desc[UR60][R10.64], R5 ;  /* 0x000000050a005986 */ /* 0x0003ec000c10153c */
[----:B------:R-:W1:Y:S01]  /*44b00*/  LDC R29, c[0x0][0x228] ;  /* 0x00008a00ff1d7b82 */ /* 0x000e620000000800 */
[----:B------:R-:W-:Y:S01]  /*44b10*/  VIADD R19, R3, 0x74 ;  /* 0x0000007403137836 */ /* 0x000fe20000000000 */
[----:B------:R1:W-:Y:S04]  /*44b20*/  @P1 STG.E.U16 desc[UR60][R12.64], R26 ;  /* 0x0000001a0c001986 */ /* 0x0003e8000c10153c */
[----:B------:R1:W-:Y:S02]  /*44b30*/  @P3 STG.E.U16 desc[UR60][R8.64], R105 ;  /* 0x0000006908003986 */ /* 0x0003e4000c10153c */
[----:B------:R-:W1:Y:S01]  /*44b40*/  LDC R18, c[0x0][0x22c] ;  /* 0x00008b00ff127b82 */ /* 0x000e620000000800 */
[----:B------:R-:W-:-:S02]  /*44b50*/  ISETP.GE.AND P3, PT, R14, R17, PT ;  /* 0x000000110e00720c */ /* 0x000fc40003f66270 */
[----:B--2---:R-:W-:Y:S02]  /*44b60*/  ISETP.GE.AND P1, PT, R19, R16, PT ;  /* 0x000000101300720c */ /* 0x004fe40003f26270 */
[C---:B------:R-:W-:Y:S02]  /*44b70*/  ISETP.LT.AND P5, PT, R23.reuse, R24, !P3 ;  /* 0x000000181700720c */ /* 0x040fe40005fa1270 */
[C---:B0-----:R-:W-:Y:S01]  /*44b80*/  ISETP.LT.AND P2, PT, R156.reuse, R25, !P2 ;  /* 0x000000199c00720c */ /* 0x041fe20005741270 */
[----:B------:R-:W0:Y:S01]  /*44b90*/  LDC R24, c[0x0][0x228] ;  /* 0x00008a00ff187b82 */ /* 0x000e220000000800 */
[----:B---3--:R-:W-:Y:S02]  /*44ba0*/  ISETP.LT.AND P6, PT, R23, R4, !P1 ;  /* 0x000000041700720c */ /* 0x008fe40004fc1270 */
[----:B----4-:R-:W-:Y:S01]  /*44bb0*/  ISETP.LT.AND P1, PT, R156, R27, !P1 ;  /* 0x0000001b9c00720c */ /* 0x010fe20004f21270 */
[----:B-1----:R-:W-:-:S04]  /*44bc0*/  IMAD.IADD R11, R15, 0x1, R0 ;  /* 0x000000010f0b7824 */ /* 0x002fc800078e0200 */
[----:B------:R-:W1:Y:S01]  /*44bd0*/  LDC R19, c[0x0][0x22c] ;  /* 0x00008b00ff137b82 */ /* 0x000e620000000800 */
[----:B------:R-:W-:-:S07]  /*44be0*/  PRMT R13, R105, 0x7632, R13 ;  /* 0x00007632690d7816 */ /* 0x000fce000000000d */
[----:B------:R-:W2:Y:S01]  /*44bf0*/  LDC R16, c[0x0][0x248] ;  /* 0x00009200ff107b82 */ /* 0x000ea20000000800 */
[----:B------:R-:W-:Y:S01]  /*44c00*/  IMAD.WIDE R4, R15, 0x2, R158 ;  /* 0x000000020f047825 */ /* 0x000fe200078e029e */
[----:B------:R-:W-:-:S06]  /*44c10*/  ISETP.LT.AND P3, PT, R156, R29, !P3 ;  /* 0x0000001d9c00720c */ /* 0x000fcc0005f61270 */
[----:B------:R-:W3:Y:S01]  /*44c20*/  LDC R0, c[0x0][0x248] ;  /* 0x00009200ff007b82 */ /* 0x000ee20000000800 */
[----:B------:R-:W-:Y:S01]  /*44c30*/  IMAD.WIDE R8, R11, 0x2, R20 ;  /* 0x000000020b087825 */ /* 0x000fe200078e0214 */
[----:B------:R-:W-:-:S03]  /*44c40*/  PRMT R15, R6, 0x7632, R15 ;  /* 0x00007632060f7816 */ /* 0x000fc6000000000f */
[----:B------:R-:W-:-:S03]  /*44c50*/  IMAD.IADD R17, R11, 0x1, R2 ;  /* 0x000000010b117824 */ /* 0x000fc600078e0202 */
[----:B------:R-:W4:Y:S01]  /*44c60*/  LDC R26, c[0x0][0x228] ;  /* 0x00008a00ff1a7b82 */ /* 0x000f220000000800 */
[----:B------:R-:W-:Y:S01]  /*44c70*/  IMAD.WIDE R10, R11, 0x2, R158 ;  /* 0x000000020b0a7825 */ /* 0x000fe200078e029e */
[----:B------:R0:W-:Y:S03]  /*44c80*/  @P2 STG.E.U16 desc[UR60][R4.64], R13 ;  /* 0x0000000d04002986 */ /* 0x0001e6000c10153c */
[----:B------:R-:W-:-:S03]  /*44c90*/  VIADD R29, R3, 0x76 ;  /* 0x00000076031d7836 */ /* 0x000fc60000000000 */
[----:B------:R-:W3:Y:S01]  /*44ca0*/  LDC R25, c[0x0][0x228] ;  /* 0x00008a00ff197b82 */ /* 0x000ee20000000800 */
[----:B------:R-:W-:Y:S07]  /*44cb0*/  @P6 STG.E.U16 desc[UR60][R8.64], R6 ;  /* 0x0000000608006986 */ /* 0x000fee000c10153c */
[----:B------:R-:W3:Y:S01]  /*44cc0*/  LDC R27, c[0x0][0x228] ;  /* 0x00008a00ff1b7b82 */ /* 0x000ee20000000800 */
[----:B------:R1:W-:Y:S01]  /*44cd0*/  @P1 STG.E.U16 desc[UR60][R10.64], R15 ;  /* 0x0000000f0a001986 */ /* 0x0003e2000c10153c */
[----:B------:R-:W-:Y:S01]  /*44ce0*/  ISETP.GE.AND P1, PT, R29, R18, PT ;  /* 0x000000121d00720c */ /* 0x000fe20003f26270 */
[----:B0-----:R-:W-:-:S05]  /*44cf0*/  IMAD.WIDE R12, R17, 0x2, R20 ;  /* 0x00000002110c7825 */ /* 0x001fca00078e0214 */
[----:B------:R-:W0:Y:S01]  /*44d00*/  LDC R18, c[0x0][0x22c] ;  /* 0x00008b00ff127b82 */ /* 0x000e220000000800 */
[----:B------:R-:W-:Y:S01]  /*44d10*/  VIADD R2, R3, 0x77 ;  /* 0x0000007703027836 */ /* 0x000fe20000000000 */
[----:B------:R-:W-:Y:S01]  /*44d20*/  @P5 STG.E.U16 desc[UR60][R12.64], R106 ;  /* 0x0000006a0c005986 */ /* 0x000fe2000c10153c */
[----:B------:R-:W-:Y:S01]  /*44d30*/  PRMT R5, R106, 0x7632, R5 ;  /* 0x000076326a057816 */ /* 0x000fe20000000005 */
[----:B-1----:R-:W-:Y:S01]  /*44d40*/  IMAD.WIDE R14, R17, 0x2, R158 ;  /* 0x00000002110e7825 */ /* 0x002fe200078e029e */
[----:B------:R-:W-:Y:S02]  /*44d50*/  ISETP.LT.AND P5, PT, R23, R24, !P1 ;  /* 0x000000181700720c */ /* 0x000fe40004fa1270 */
[----:B------:R-:W-:Y:S01]  /*44d60*/  ISETP.GE.AND P2, PT, R2, R19, PT ;  /* 0x000000130200720c */ /* 0x000fe20003f46270 */
[----:B------:R-:W1:Y:S01]  /*44d70*/  LDC R24, c[0x0][0x228] ;  /* 0x00008a00ff187b82 */ /* 0x000e620000000800 */
[----:B--2---:R-:W-:Y:S01]  /*44d80*/  IMAD.IADD R9, R17, 0x1, R16 ;  /* 0x0000000111097824 */ /* 0x004fe200078e0210 */
[----:B------:R2:W-:Y:S01]  /*44d90*/  @P3 STG.E.U16 desc[UR60][R14.64], R5 ;  /* 0x000000050e003986 */ /* 0x0005e2000c10153c */
[----:B----4-:R-:W-:-:S05]  /*44da0*/  ISETP.LT.AND P6, PT, R23, R26, !P2 ;  /* 0x0000001a1700720c */ /* 0x010fca00057c1270 */
[----:B------:R-:W4:Y:S01]  /*44db0*/  LDC R2, c[0x0][0x248] ;  /* 0x00009200ff027b82 */ /* 0x000f220000000800 */
[----:B---3--:R-:W-:-:S07]  /*44dc0*/  ISETP.LT.AND P1, PT, R156, R25, !P1 ;  /* 0x000000199c00720c */ /* 0x008fce0004f21270 */
[----:B------:R-:W3:Y:S01]  /*44dd0*/  LDC R17, c[0x0][0x228] ;  /* 0x00008a00ff117b82 */ /* 0x000ee20000000800 */
[----:B--2---:R-:W-:-:S07]  /*44de0*/  IMAD.IADD R15, R9, 0x1, R0 ;  /* 0x00000001090f7824 */ /* 0x004fce00078e0200 */
[----:B------:R-:W2:Y:S01]  /*44df0*/  LDC R6, c[0x0][0x22c] ;  /* 0x00008b00ff067b82 */ /* 0x000ea20000000800 */
[----:B------:R-:W-:Y:S01]  /*44e00*/  ISETP.LT.AND P3, PT, R156, R27, !P2 ;  /* 0x0000001b9c00720c */ /* 0x000fe20005761270 */
[----:B------:R-:W-:-:S06]  /*44e10*/  IMAD.WIDE R4, R9, 0x2, R20 ;  /* 0x0000000209047825 */ /* 0x000fcc00078e0214 */
[----:B------:R-:W2:Y:S01]  /*44e20*/  LDC R0, c[0x0][0x248] ;  /* 0x00009200ff007b82 */ /* 0x000ea20000000800 */
[----:B------:R-:W-:-:S07]  /*44e30*/  VIADD R13, R3, 0x78 ;  /* 0x00000078030d7836 */ /* 0x000fce0000000000 */
[----:B------:R-:W2:Y:S01]  /*44e40*/  LDC R26, c[0x0][0x228] ;  /* 0x00008a00ff1a7b82 */ /* 0x000ea20000000800 */
[----:B------:R-:W-:Y:S01]  /*44e50*/  IMAD.WIDE R8, R9, 0x2, R158 ;  /* 0x0000000209087825 */ /* 0x000fe200078e029e */
[----:B------:R-:W-:Y:S01]  /*44e60*/  PRMT R27, R7, 0x7632, R27 ;  /* 0x00007632071b7816 */ /* 0x000fe2000000001b */
[----:B------:R1:W-:Y:S01]  /*44e70*/  @P5 STG.E.U16 desc[UR60][R4.64], R7 ;  /* 0x0000000704005986 */ /* 0x0003e2000c10153c */
[----:B0-----:R-:W-:Y:S01]  /*44e80*/  ISETP.GE.AND P2, PT, R13, R18, PT ;  /* 0x000000120d00720c */ /* 0x001fe20003f46270 */
[----:B------:R-:W-:-:S03]  /*44e90*/  IMAD.WIDE R10, R15, 0x2, R20 ;  /* 0x000000020f0a7825 */ /* 0x000fc600078e0214 */
[----:B------:R-:W0:Y:S01]  /*44ea0*/  LDC R14, c[0x0][0x22c] ;  /* 0x00008b00ff0e7b82 */ /* 0x000e220000000800 */
[----:B------:R-:W-:Y:S01]  /*44eb0*/  IMAD.WIDE R12, R15, 0x2, R158 ;  /* 0x000000020f0c7825 */ /* 0x000fe200078e029e */
[----:B------:R-:W-:Y:S01]  /*44ec0*/  @P1 STG.E.U16 desc[UR60][R8.64], R27 ;  /* 0x0000001b08001986 */ /* 0x000fe2000c10153c */
[----:B-1----:R-:W-:-:S05]  /*44ed0*/  PRMT R5, R107, 0x7632, R5 ;  /* 0x000076326b057816 */ /* 0x002fca0000000005 */
[----:B------:R-:W1:Y:S01]  /*44ee0*/  LDC R19, c[0x0][0x228] ;  /* 0x00008a00ff137b82 */ /* 0x000e620000000800 */
[----:B------:R2:W-:Y:S01]  /*44ef0*/  @P6 STG.E.U16 desc[UR60][R10.64], R107 ;  /* 0x0000006b0a006986 */ /* 0x0005e2000c10153c */
[----:B------:R-:W-:-:S03]  /*44f00*/  VIADD R25, R3, 0x79 ;  /* 0x0000007903197836 */ /* 0x000fc60000000000 */
[----:B------:R2:W-:Y:S03]  /*44f10*/  @P3 STG.E.U16 desc[UR60][R12.64], R5 ;  /* 0x000000050c003986 */ /* 0x0005e6000c10153c */
[----:B------:R-:W1:Y:S01]  /*44f20*/  LDC R18, c[0x0][0x228] ;  /* 0x00008a00ff127b82 */ /* 0x000e620000000800 */
[----:B------:R-:W-:Y:S01]  /*44f30*/  ISETP.LT.AND P3, PT, R23, R24, !P2 ;  /* 0x000000181700720c */ /* 0x000fe20005761270 */
[----:B----4-:R-:W-:Y:S01]  /*44f40*/  IMAD.IADD R7, R15, 0x1, R2 ;  /* 0x000000010f077824 */ /* 0x010fe200078e0202 */
[----:B---3--:R-:W-:-:S05]  /*44f50*/  ISETP.LT.AND P2, PT, R156, R17, !P2 ;  /* 0x000000119c00720c */ /* 0x008fca0005741270 */
[----:B------:R-:W3:Y:S01]  /*44f60*/  LDC R16, c[0x0][0x22c] ;  /* 0x00008b00ff107b82 */ /* 0x000ee20000000800 */
[----:B--2---:R-:W-:Y:S01]  /*44f70*/  ISETP.GE.AND P1, PT, R25, R6, PT ;  /* 0x000000061900720c */ /* 0x004fe20003f26270 */
[----:B------:R-:W-:-:S06]  /*44f80*/  IMAD.IADD R11, R7, 0x1, R0 ;  /* 0x00000001070b7824 */ /* 0x000fcc00078e0200 */
[----:B------:R-:W2:Y:S01]  /*44f90*/  LDC R2, c[0x0][0x248] ;  /* 0x00009200ff027b82 */ /* 0x000ea20000000800 */
[----:B------:R-:W-:Y:S01]  /*44fa0*/  ISETP.LT.AND P5, PT, R23, R26, !P1 ;  /* 0x0000001a1700720c */ /* 0x000fe20004fa1270 */
[----:B------:R-:W-:-:S06]  /*44fb0*/  IMAD.WIDE R4, R7, 0x2, R20 ;  /* 0x0000000207047825 */ /* 0x000fcc00078e0214 */
[----:B------:R-:W4:Y:S01]  /*44fc0*/  LDC R17, c[0x0][0x228] ;  /* 0x00008a00ff117b82 */ /* 0x000f220000000800 */
[----:B------:R-:W-:-:S07]  /*44fd0*/  VIADD R13, R3, 0x7a ;  /* 0x0000007a030d7836 */ /* 0x000fce0000000000 */
[----:B------:R-:W2:Y:S01]  /*44fe0*/  LDC R10, c[0x0][0x228] ;  /* 0x00008a00ff0a7b82 */ /* 0x000ea20000000800 */
[----:B------:R-:W-:Y:S07]  /*44ff0*/  @P3 STG.E.U16 desc[UR60][R4.64], R108 ;  /* 0x0000006c04003986 */ /* 0x000fee000c10153c */
[----:B------:R-:W2:Y:S01]  /*45000*/  LDC R0, c[0x0][0x248] ;  /* 0x00009200ff007b82 */ /* 0x000ea20000000800 */
[----:B------:R-:W-:Y:S01]  /*45010*/  IMAD.WIDE R6, R7, 0x2, R158 ;  /* 0x0000000207067825 */ /* 0x000fe200078e029e */
[----:B------:R-:W-:-:S02]  /*45020*/  PRMT R12, R108, 0x7632, R12 ;  /* 0x000076326c0c7816 */ /* 0x000fc4000000000c */
[----:B0-----:R-:W-:Y:S01]  /*45030*/  ISETP.GE.AND P3, PT, R13, R14, PT ;  /* 0x0000000e0d00720c */ /* 0x001fe20003f66270 */
[----:B------:R-:W-:-:S03]  /*45040*/  IMAD.WIDE R8, R11, 0x2, R20 ;  /* 0x000000020b087825 */ /* 0x000fc600078e0214 */
[----:B------:R-:W0:Y:S01]  /*45050*/  LDC R14, c[0x0][0x22c] ;  /* 0x00008b00ff0e7b82 */ /* 0x000e220000000800 */
[----:B------:R-:W-:Y:S01]  /*45060*/  VIADD R13, R3, 0x7b ;  /* 0x0000007b030d7836 */ /* 0x000fe20000000000 */
[----:B------:R-:W-:Y:S01]  /*45070*/  @P2 STG.E.U16 desc[UR60][R6.64], R12 ;  /* 0x0000000c06002986 */ /* 0x000fe2000c10153c */
[----:B-1----:R-:W-:-:S03]  /*45080*/  ISETP.LT.AND P1, PT, R156, R19, !P1 ;  /* 0x000000139c00720c */ /* 0x002fc60004f21270 */
[----:B------:R2:W-:Y:S02]  /*45090*/  @P5 STG.E.U16 desc[UR60][R8.64], R112 ;  /* 0x0000007008005986 */ /* 0x0005e4000c10153c */
[----:B------:R-:W1:Y:S01]  /*450a0*/  LDC R15, c[0x0][0x22c] ;  /* 0x00008b00ff0f7b82 */ /* 0x000e620000000800 */
[----:B------:R-:W-:Y:S02]  /*450b0*/  ISETP.LT.AND P5, PT, R23, R18, !P3 ;  /* 0x000000121700720c */ /* 0x000fe40005fa1270 */
[----:B---3--:R-:W-:-:S05]  /*450c0*/  ISETP.GE.AND P2, PT, R13, R16, PT ;  /* 0x000000100d00720c */ /* 0x008fca0003f46270 */
[----:B------:R-:W3:Y:S01]  /*450d0*/  LDC R16, c[0x0][0x228] ;  /* 0x00008a00ff107b82 */ /* 0x000ee20000000800 */
[----:B----4-:R-:W-:Y:S01]  /*450e0*/  ISETP.LT.AND P6, PT, R156, R17, !P3 ;  /* 0x000000119c00720c */ /* 0x010fe20005fc1270 */
[----:B--2---:R-:W-:-:S06]  /*450f0*/  IMAD.IADD R9, R11, 0x1, R2 ;  /* 0x000000010b097824 */ /* 0x004fcc00078e0202 */
[----:B------:R-:W2:Y:S01]  /*45100*/  LDC R18, c[0x0][0x228] ;  /* 0x00008a00ff127b82 */ /* 0x000ea20000000800 */
[----:B------:R-:W-:Y:S01]  /*45110*/  PRMT R7, R112, 0x7632, R7 ;  /* 0x0000763270077816 */ /* 0x000fe20000000007 */
[----:B------:R-:W-:Y:S01]  /*45120*/  IMAD.WIDE R4, R11, 0x2, R158 ;  /* 0x000000020b047825 */ /* 0x000fe200078e029e */
[----:B------:R-:W-:-:S05]  /*45130*/  ISETP.LT.AND P3, PT, R23, R10, !P2 ;  /* 0x0000000a1700720c */ /* 0x000fca0005761270 */
[----:B------:R-:W4:Y:S01]  /*45140*/  LDC R19, c[0x0][0x228] ;  /* 0x00008a00ff137b82 */ /* 0x000f220000000800 */
[----:B------:R-:W-:Y:S01]  /*45150*/  IADD3 R13, R9, R0, RZ ;  /* 0x00000000090d7210 */ /* 0x000fe20007ffe0ff */
[----:B------:R0:W-:Y:S06]  /*45160*/  @P1 STG.E.U16 desc[UR60][R4.64], R7 ;  /* 0x0000000704001986 */ /* 0x0001ec000c10153c */
[----:B------:R-:W4:Y:S01]  /*45170*/  LDC R25, c[0x0][0x228] ;  /* 0x00008a00ff197b82 */ /* 0x000f220000000800 */
[----:B------:R-:W-:-:S07]  /*45180*/  VIADD R17, R3, 0x7c ;  /* 0x0000007c03117836 */ /* 0x000fce0000000000 */
[----:B------:R-:W4:Y:S01]  /*45190*/  LDC R2, c[0x0][0x248] ;  /* 0x00009200ff027b82 */ /* 0x000f220000000800 */
[----:B0-----:R-:W-:Y:S01]  /*451a0*/  IMAD.WIDE R6, R9, 0x2, R20 ;  /* 0x0000000209067825 */ /* 0x001fe200078e0214 */
[----:B------:R-:W-:-:S03]  /*451b0*/  PRMT R5, R109, 0x7632, R5 ;  /* 0x000076326d057816 */ /* 0x000fc60000000005 */
[----:B------:R-:W-:-:S03]  /*451c0*/  IMAD.WIDE R8, R9, 0x2, R158 ;  /* 0x0000000209087825 */ /* 0x000fc600078e029e */
[----:B------:R-:W0:Y:S01]  /*451d0*/  LDC R27, c[0x0][0x228] ;  /* 0x00008a00ff1b7b82 */ /* 0x000e220000000800 */
[----:B------:R-:W-:Y:S01]  /*451e0*/  IMAD.WIDE R10, R13, 0x2, R20 ;  /* 0x000000020d0a7825 */ /* 0x000fe200078e0214 */
[----:B------:R-:W-:Y:S01]  /*451f0*/  @P5 STG.E.U16 desc[UR60][R6.64], R109 ;  /* 0x0000006d06005986 */ /* 0x000fe2000c10153c */
[----:B------:R-:W-:Y:S02]  /*45200*/  ISETP.GE.AND P1, PT, R17, R14, PT ;  /* 0x0000000e1100720c */ /* 0x000fe40003f26270 */
[----:B------:R-:W-:-:S03]  /*45210*/  VIADD R0, R3, 0x7d ;  /* 0x0000007d03007836 */ /* 0x000fc60000000000 */
[----:B------:R-:W0:Y:S01]  /*45220*/  LDC R12, c[0x0][0x248] ;  /* 0x00009200ff0c7b82 */ /* 0x000e220000000800 */
[----:B------:R4:W-:Y:S04]  /*45230*/  @P6 STG.E.U16 desc[UR60][R8.64], R5 ;  /* 0x0000000508006986 */ /* 0x0009e8000c10153c */
[----:B------:R0:W-:Y:S01]  /*45240*/  @P3 STG.E.U16 desc[UR60][R10.64], R113 ;  /* 0x000000710a003986 */ /* 0x0001e2000c10153c */
[----:B-1----:R-:W-:Y:S02]  /*45250*/  ISETP.GE.AND P3, PT, R0, R15, PT ;  /* 0x0000000f0000720c */ /* 0x002fe40003f66270 */
[----:B------:R-:W1:Y:S01]  /*45260*/  LDC R14, c[0x0][0x22c] ;  /* 0x00008b00ff0e7b82 */ /* 0x000e620000000800 */
[C---:B---3--:R-:W-:Y:S02]  /*45270*/  ISETP.LT.AND P6, PT, R23.reuse, R16, !P1 ;  /* 0x000000101700720c */ /* 0x048fe40004fc1270 */
[----:B--2---:R-:W-:-:S02]  /*45280*/  ISETP.LT.AND P5, PT, R23, R18, !P3 ;  /* 0x000000121700720c */ /* 0x004fc40005fa1270 */
[----:B----4-:R-:W-:-:S03]  /*45290*/  ISETP.LT.AND P2, PT, R156, R19, !P2 ;  /* 0x000000139c00720c */ /* 0x010fc60005741270 */
[----:B------:R-:W2:Y:S01]  /*452a0*/  LDC R18, c[0x0][0x228] ;  /* 0x00008a00ff127b82 */ /* 0x000ea20000000800 */
[----:B------:R-:W-:-:S07]  /*452b0*/  ISETP.LT.AND P1, PT, R156, R25, !P1 ;  /* 0x000000199c00720c */ /* 0x000fce0004f21270 */
[----:B------:R-:W3:Y:S01]  /*452c0*/  LDC R16, c[0x0][0x22c] ;  /* 0x00008b00ff107b82 */ /* 0x000ee20000000800 */
[----:B------:R-:W-:-:S07]  /*452d0*/  IMAD.IADD R9, R13, 0x1, R2 ;  /* 0x000000010d097824 */ /* 0x000fce00078e0202 */
[----:B------:R-:W4:Y:S01]  /*452e0*/  LDC R0, c[0x0][0x248] ;  /* 0x00009200ff007b82 */ /* 0x000f220000000800 */
[----:B0-----:R-:W-:-:S07]  /*452f0*/  ISETP.LT.AND P3, PT, R156, R27, !P3 ;  /* 0x0000001b9c00720c */ /* 0x001fce0005f61270 */
[----:B------:R-:W0:Y:S01]  /*45300*/  LDC R19, c[0x0][0x228] ;  /* 0x00008a00ff137b82 */ /* 0x000e220000000800 */
[----:B------:R-:W-:Y:S01]  /*45310*/  PRMT R26, R113, 0x7632, R26 ;  /* 0x00007632711a7816 */ /* 0x000fe2000000001a */
[----:B------:R-:W-:-:S06]  /*45320*/  IMAD.WIDE R4, R13, 0x2, R158 ;  /* 0x000000020d047825 */ /* 0x000fcc00078e029e */
[----:B------:R-:W0:Y:S01]  /*45330*/  LDC R24, c[0x0][0x228] ;  /* 0x00008a00ff187b82 */ /* 0x000e220000000800 */
[C---:B------:R-:W-:Y:S01]  /*45340*/  IMAD.IADD R15, R9.reuse, 0x1, R12 ;  /* 0x00000001090f7824 */ /* 0x040fe200078e020c */
[----:B------:R-:W-:Y:S01]  /*45350*/  PRMT R13, R110, 0x7632, R13 ;  /* 0x000076326e0d7816 */ /* 0x000fe2000000000d */
[----:B------:R-:W-:-:S05]  /*45360*/  IMAD.WIDE R6, R9, 0x2, R20 ;  /* 0x0000000209067825 */ /* 0x000fca00078e0214 */
[----:B------:R-:W0:Y:S01]  /*45370*/  LDC R2, c[0x0][0x248] ;  /* 0x00009200ff027b82 */ /* 0x000e220000000800 */
[----:B------:R-:W-:Y:S01]  /*45380*/  IMAD.WIDE R8, R9, 0x2, R158 ;  /* 0x0000000209087825 */ /* 0x000fe200078e029e */
[----:B------:R2:W-:Y:S03]  /*45390*/  @P2 STG.E.U16 desc[UR60][R4.64], R26 ;  /* 0x0000001a04002986 */ /* 0x0005e6000c10153c */
[----:B------:R-:W-:Y:S01]  /*453a0*/  VIADD R25, R3, 0x7e ;  /* 0x0000007e03197836 */ /* 0x000fe20000000000 */
[----:B------:R-:W-:Y:S02]  /*453b0*/  @P6 STG.E.U16 desc[UR60][R6.64], R110 ;  /* 0x0000006e06006986 */ /* 0x000fe4000c10153c */
[----:B------:R-:W0:Y:S01]  /*453c0*/  LDC R17, c[0x0][0x22c] ;  /* 0x00008b00ff117b82 */ /* 0x000e220000000800 */
[----:B------:R-:W-:Y:S01]  /*453d0*/  IMAD.WIDE R10, R15, 0x2, R20 ;  /* 0x000000020f0a7825 */ /* 0x000fe200078e0214 */
[----:B------:R3:W-:Y:S01]  /*453e0*/  @P1 STG.E.U16 desc[UR60][R8.64], R13 ;  /* 0x0000000d08001986 */ /* 0x0007e2000c10153c */
[----:B-1----:R-:W-:-:S02]  /*453f0*/  ISETP.GE.AND P2, PT, R25, R14, PT ;  /* 0x0000000e1900720c */ /* 0x002fc40003f46270 */
[----:B------:R-:W-:Y:S01]  /*45400*/  VIADD R27, R3, 0x7f ;  /* 0x0000007f031b7836 */ /* 0x000fe20000000000 */
[----:B--2---:R-:W-:Y:S02]  /*45410*/  PRMT R5, R114, 0x7632, R5 ;  /* 0x0000763272057816 */ /* 0x004fe40000000005 */
[----:B------:R-:W1:Y:S01]  /*45420*/  LDC R14, c[0x0][0x228] ;  /* 0x00008a00ff0e7b82 */ /* 0x000e620000000800 */
[----:B------:R2:W-:Y:S01]  /*45430*/  @P5 STG.E.U16 desc[UR60][R10.64], R114 ;  /* 0x000000720a005986 */ /* 0x0005e2000c10153c */
[----:B---3--:R-:W-:-:S06]  /*45440*/  IMAD.WIDE R12, R15, 0x2, R158 ;  /* 0x000000020f0c7825 */ /* 0x008fcc00078e029e */
[----:B------:R-:W3:Y:S01]  /*45450*/  LDC R25, c[0x0][0x228] ;  /* 0x00008a00ff197b82 */ /* 0x000ee20000000800 */
[----:B------:R-:W-:Y:S01]  /*45460*/  ISETP.GE.AND P1, PT, R27, R16, PT ;  /* 0x000000101b00720c */ /* 0x000fe20003f26270 */
[----:B------:R2:W-:Y:S01]  /*45470*/  @P3 STG.E.U16 desc[UR60][R12.64], R5 ;  /* 0x000000050c003986 */ /* 0x0005e2000c10153c */
[----:B------:R-:W-:Y:S01]  /*45480*/  ISETP.LT.AND P3, PT, R23, R18, !P2 ;  /* 0x000000121700720c */ /* 0x000fe20005761270 */
[----:B----4-:R-:W-:Y:S01]  /*45490*/  IMAD.IADD R7, R15, 0x1, R0 ;  /* 0x000000010f077824 */ /* 0x010fe200078e0200 */
[----:B0-----:R-:W-:-:S03]  /*454a0*/  ISETP.LT.AND P2, PT, R156, R19, !P2 ;  /* 0x000000139c00720c */ /* 0x001fc60005741270 */
[----:B--2---:R-:W0:Y:S01]  /*454b0*/  LDC R10, c[0x0][0x22c] ;  /* 0x00008b00ff0a7b82 */ /* 0x004e220000000800 */
[----:B------:R-:W-:Y:S01]  /*454c0*/  ISETP.LT.AND P5, PT, R23, R24, !P1 ;  /* 0x000000181700720c */ /* 0x000fe20004fa1270 */
[----:B------:R-:W-:-:S06]  /*454d0*/  IMAD.IADD R11, R7, 0x1, R2 ;  /* 0x00000001070b7824 */ /* 0x000fcc00078e0202 */
[----:B------:R-:W2:Y:S01]  /*454e0*/  LDC R15, c[0x0][0x228] ;  /* 0x00008a00ff0f7b82 */ /* 0x000ea20000000800 */
[----:B------:R-:W-:Y:S01]  /*454f0*/  IMAD.WIDE R4, R7, 0x2, R20 ;  /* 0x0000000207047825 */ /* 0x000fe200078e0214 */
[----:B------:R-:W-:-:S06]  /*45500*/  PRMT R13, R111, 0x7632, R13 ;  /* 0x000076326f0d7816 */ /* 0x000fcc000000000d */
[----:B------:R-:W4:Y:S01]  /*45510*/  LDC R0, c[0x0][0x248] ;  /* 0x00009200ff007b82 */ /* 0x000f220000000800 */
[----:B------:R-:W-:-:S07]  /*45520*/  VIADD R12, R3, 0x80 ;  /* 0x00000080030c7836 */ /* 0x000fce0000000000 */
[----:B------:R-:W2:Y:S01]  /*45530*/  LDC R16, c[0x0][0x228] ;  /* 0x00008a00ff107b82 */ /* 0x000ea20000000800 */
[----:B------:R-:W-:Y:S01]  /*45540*/  IMAD.WIDE R6, R7, 0x2, R158 ;  /* 0x0000000207067825 */ /* 0x000fe200078e029e */
[----:B------:R-:W-:Y:S01]  /*45550*/  @P3 STG.E.U16 desc[UR60][R4.64], R111 ;  /* 0x0000006f04003986 */ /* 0x000fe2000c10153c */
[----:B------:R-:W-:Y:S02]  /*45560*/  ISETP.GE.AND P3, PT, R12, R17, PT ;  /* 0x000000110c00720c */ /* 0x000fe40003f66270 */
[----:B------:R-:W-:-:S03]  /*45570*/  IMAD.WIDE R8, R11, 0x2, R20 ;  /* 0x000000020b087825 */ /* 0x000fc600078e0214 */
[----:B------:R-:W2:Y:S01]  /*45580*/  LDC R2, c[0x0][0x248] ;  /* 0x00009200ff027b82 */ /* 0x000ea20000000800 */
[----:B------:R4:W-:Y:S01]  /*45590*/  @P2 STG.E.U16 desc[UR60][R6.64], R13 ;  /* 0x0000000d06002986 */ /* 0x0009e2000c10153c */
[----:B---3--:R-:W-:-:S03]  /*455a0*/  ISETP.LT.AND P1, PT, R156, R25, !P1 ;  /* 0x000000199c00720c */ /* 0x008fc60004f21270 */
[----:B------:R3:W-:Y:S01]  /*455b0*/  @P5 STG.E.U16 desc[UR60][R8.64], R115 ;  /* 0x0000007308005986 */ /* 0x0007e2000c10153c */
[----:B-1----:R-:W-:Y:S01]  /*455c0*/  ISETP.LT.AND P5, PT, R23, R14, !P3 ;  /* 0x0000000e1700720c */ /* 0x002fe20005fa1270 */
[----:B------:R-:W-:Y:S01]  /*455d0*/  VIADD R25, R3, 0x81 ;  /* 0x0000008103197836 */ /* 0x000fe20000000000 */
[----:B------:R-:W1:Y:S08]  /*455e0*/  LDC R12, c[0x0][0x22c] ;  /* 0x00008b00ff0c7b82 */ /* 0x000e700000000800 */
[----:B------:R-:W1:Y:S01]  /*455f0*/  LDC R14, c[0x0][0x22c] ;  /* 0x00008b00ff0e7b82 */ /* 0x000e620000000800 */
[----:B0-----:R-:W-:Y:S01]  /*45600*/  ISETP.GE.AND P2, PT, R25, R10, PT ;  /* 0x0000000a1900720c */ /* 0x001fe20003f46270 */
[----:B----4-:R-:W-:Y:S01]  /*45610*/  IMAD.IADD R13, R11, 0x1, R0 ;  /* 0x000000010b0d7824 */ /* 0x010fe200078e0200 */
[----:B--2---:R-:W-:-:S05]  /*45620*/  ISETP.LT.AND P6, PT, R156, R15, !P3 ;  /* 0x0000000f9c00720c */ /* 0x004fca0005fc1270 */
[----:B------:R-:W0:Y:S01]  /*45630*/  LDC R18, c[0x0][0x228] ;  /* 0x00008a00ff127b82 */ /* 0x000e220000000800 */
[----:B------:R-:W-:-:S07]  /*45640*/  ISETP.LT.AND P3, PT, R23, R16, !P2 ;  /* 0x000000101700720c */ /* 0x000fce0005761270 */
[----:B------:R-:W2:Y:S01]  /*45650*/  LDC R24, c[0x0][0x228] ;  /* 0x00008a00ff187b82 */ /* 0x000ea20000000800 */
[----:B------:R-:W-:Y:S01]  /*45660*/  PRMT R26, R115, 0x7632, R26 ;  /* 0x00007632731a7816 */ /* 0x000fe2000000001a */
[----:B------:R-:W-:-:S06]  /*45670*/  IMAD.WIDE R4, R11, 0x2, R158 ;  /* 0x000000020b047825 */ /* 0x000fcc00078e029e */
[----:B------:R-:W4:Y:S01]  /*45680*/  LDC R19, c[0x0][0x228] ;  /* 0x00008a00ff137b82 */ /* 0x000f220000000800 */
[----:B------:R-:W-:-:S07]  /*45690*/  IMAD.IADD R15, R13, 0x1, R2 ;  /* 0x000000010d0f7824 */ /* 0x000fce00078e0202 */
[----:B------:R-:W4:Y:S01]  /*456a0*/  LDC R17, c[0x0][0x228] ;  /* 0x00008a00ff117b82 */ /* 0x000f220000000800 */
[C---:B------:R-:W-:Y:S01]  /*456b0*/  IMAD.WIDE R6, R13.reuse, 0x2, R20 ;  /* 0x000000020d067825 */ /* 0x040fe200078e0214 */
[----:B------:R1:W-:Y:S03]  /*456c0*/  @P1 STG.E.U16 desc[UR60][R4.64], R26 ;  /* 0x0000001a04001986 */ /* 0x0003e6000c10153c */
[----:B---3--:R-:W-:-:S03]  /*456d0*/  IMAD.WIDE R8, R13, 0x2, R158 ;  /* 0x000000020d087825 */ /* 0x008fc600078e029e */
[----:B------:R-:W3:Y:S01]  /*456e0*/  LDC R0, c[0x0][0x248] ;  /* 0x00009200ff007b82 */ /* 0x000ee20000000800 */
[----:B------:R-:W-:Y:S01]  /*456f0*/  IMAD.WIDE R10, R15, 0x2, R20 ;  /* 0x000000020f0a7825 */ /* 0x000fe200078e0214 */
[----:B------:R-:W-:Y:S01]  /*45700*/  @P5 STG.E.U16 desc[UR60][R6.64], R116 ;  /* 0x0000007406005986 */ /* 0x000fe2000c10153c */
[----:B-1----:R-:W-:-:S05]  /*45710*/  PRMT R5, R116, 0x7632, R5 ;  /* 0x0000763274057816 */ /* 0x002fca0000000005 */
[----:B------:R-:W1:Y:S01]  /*45720*/  LDC R13, c[0x0][0x228] ;  /* 0x00008a00ff0d7b82 */ /* 0x000e620000000800 */
[C---:B------:R-:W-:Y:S02]  /*45730*/  VIADD R25, R3.reuse, 0x82 ;  /* 0x0000008203197836 */ /* 0x040fe40000000000 */
[----:B------:R-:W-:Y:S01]  /*45740*/  VIADD R27, R3, 0x83 ;  /* 0x00000083031b7836 */ /* 0x000fe20000000000 */
[----:B------:R3:W-:Y:S04]  /*45750*/  @P6 STG.E.U16 desc[UR60][R8.64], R5 ;  /* 0x0000000508006986 */ /* 0x0007e8000c10153c */
[----:B------:R-:W1:Y:S01]  /*45760*/  LDC R2, c[0x0][0x248] ;  /* 0x00009200ff027b82 */ /* 0x000e620000000800 */
[----:B------:R1:W-:Y:S01]  /*45770*/  @P3 STG.E.U16 desc[UR60][R10.64], R120 ;  /* 0x000000780a003986 */ /* 0x0003e2000c10153c */
[----:B------:R-:W-:-:S02]  /*45780*/  ISETP.GE.AND P1, PT, R25, R12, PT ;  /* 0x0000000c1900720c */ /* 0x000fc40003f26270 */
[----:B------:R-:W-:-:S04]  /*45790*/  ISETP.GE.AND P3, PT, R27, R14, PT ;  /* 0x0000000e1b00720c */ /* 0x000fc80003f66270 */
[----:B------:R-:W1:Y:S01]  /*457a0*/  LDC R16, c[0x0][0x22c] ;  /* 0x00008b00ff107b82 */ /* 0x000e620000000800 */
[C---:B0-----:R-:W-:Y:S02]  /*457b0*/  ISETP.LT.AND P6, PT, R23.reuse, R18, !P1 ;  /* 0x000000121700720c */ /* 0x041fe40004fc1270 */
[----:B--2---:R-:W-:Y:S02]  /*457c0*/  ISETP.LT.AND P5, PT, R23, R24, !P3 ;  /* 0x000000181700720c */ /* 0x004fe40005fa1270 */
[----:B----4-:R-:W-:-:S03]  /*457d0*/  ISETP.LT.AND P1, PT, R156, R19, !P1 ;  /* 0x000000139c00720c */ /* 0x010fc60004f21270 */
[----:B------:R-:W0:Y:S01]  /*457e0*/  LDC R24, c[0x0][0x228] ;  /* 0x00008a00ff187b82 */ /* 0x000e220000000800 */
[----:B------:R-:W-:Y:S01]  /*457f0*/  ISETP.LT.AND P2, PT, R156, R17, !P2 ;  /* 0x000000119c00720c */ /* 0x000fe20005741270 */
[----:B---3--:R-:W-:-:S06]  /*45800*/  IMAD.IADD R9, R15, 0x1, R0 ;  /* 0x000000010f097824 */ /* 0x008fcc00078e0200 */
[----:B------:R-:W2:Y:S08]  /*45810*/  LDC R19, c[0x0][0x228] ;  /* 0x00008a00ff137b82 */ /* 0x000eb00000000800 */
[----:B------:R-:W3:Y:S01]  /*45820*/  LDC R14, c[0x0][0x248] ;  /* 0x00009200ff0e7b82 */ /* 0x000ee20000000800 */
[----:B-1----:R-:W-:Y:S01]  /*45830*/  ISETP.LT.AND P3, PT, R156, R13, !P3 ;  /* 0x0000000d9c00720c */ /* 0x002fe20005f61270 */
[----:B------:R-:W-:Y:S01]  /*45840*/  IMAD.WIDE R4, R15, 0x2, R158 ;  /* 0x000000020f047825 */ /* 0x000fe200078e029e */
[----:B------:R-:W-:-:S05]  /*45850*/  PRMT R30, R120, 0x7632, R30 ;  /* 0x00007632781e7816 */ /* 0x000fca000000001e */
[----:B------:R-:W1:Y:S01]  /*45860*/  LDC R0, c[0x0][0x248] ;  /* 0x00009200ff007b82 */ /* 0x000e620000000800 */
        /* <DEDUP_REMOVED lines=12> */
[----:B0-----:R-:W-:Y:S01]  /*45930*/  PRMT R5, R121, 0x7632, R5 ;  /* 0x0000763279057816 */ /* 0x001fe20000000005 */
[----:B------:R-:W-:Y:S01]  /*45940*/  IMAD.WIDE R12, R17, 0x2, R158 ;  /* 0x00000002110c7825 */ /* 0x000fe200078e029e */
[----:B------:R-:W-:-:S04]  /*45950*/  ISETP.GE.AND P1, PT, R27, R16, PT ;  /* 0x000000101b00720c */ /* 0x000fc80003f26270 */
[----:B------:R-:W0:Y:S01]  /*45960*/  LDC R15, c[0x0][0x22c] ;  /* 0x00008b00ff0f7b82 */ /* 0x000e220000000800 */
[----:B------:R1:W-:Y:S01]  /*45970*/  @P5 STG.E.U16 desc[UR60][R10.64], R121 ;  /* 0x000000790a005986 */ /* 0x0003e2000c10153c */
[----:B------:R-:W-:-:S03]  /*45980*/  ISETP.LT.AND P5, PT, R23, R24, !P1 ;  /* 0x000000181700720c */ /* 0x000fc60004fa1270 */
[----:B------:R1:W-:Y:S01]  /*45990*/  @P3 STG.E.U16 desc[UR60][R12.64], R5 ;  /* 0x000000050c003986 */ /* 0x0003e2000c10153c */
[----:B--2---:R-:W-:Y:S01]  /*459a0*/  ISETP.LT.AND P3, PT, R156, R19, !P1 ;  /* 0x000000139c00720c */ /* 0x004fe20004f61270 */
[----:B---3--:R-:W-:Y:S01]  /*459b0*/  IMAD.IADD R7, R17, 0x1, R14 ;  /* 0x0000000111077824 */ /* 0x008fe200078e020e */
[----:B------:R-:W2:Y:S01]  /*459c0*/  LDC R28, c[0x0][0x228] ;  /* 0x00008a00ff1c7b82 */ /* 0x000ea20000000800 */
[----:B------:R-:W-:-:S07]  /*459d0*/  VIADD R29, R3, 0x85 ;  /* 0x00000085031d7836 */ /* 0x000fce0000000000 */
[----:B-1----:R-:W1:Y:S01]  /*459e0*/  LDC R10, c[0x0][0x22c] ;  /* 0x00008b00ff0a7b82 */ /* 0x002e620000000800 */
        /* <DEDUP_REMOVED lines=14> */
[----:B0-----:R-:W-:Y:S01]  /*45ad0*/  ISETP.GE.AND P1, PT, R14, R15, PT ;  /* 0x0000000f0e00720c */ /* 0x001fe20003f26270 */
[----:B------:R-:W-:-:S03]  /*45ae0*/  VIADD R25, R3, 0x87 ;  /* 0x0000008703197836 */ /* 0x000fc60000000000 */
[----:B------:R-:W0:Y:S01]  /*45af0*/  LDC R12, c[0x0][0x22c] ;  /* 0x00008b00ff0c7b82 */ /* 0x000e220000000800 */
[----:B------:R-:W-:Y:S01]  /*45b00*/  IMAD.WIDE R8, R11, 0x2, R20 ;  /* 0x000000020b087825 */ /* 0x000fe200078e0214 */
[----:B-1----:R-:W-:-:S06]  /*45b10*/  ISETP.GE.AND P2, PT, R25, R10, PT ;  /* 0x0000000a1900720c */ /* 0x002fcc0003f46270 */
[----:B------:R-:W1:Y:S01]  /*45b20*/  LDC R14, c[0x0][0x22c] ;  /* 0x00008b00ff0e7b82 */ /* 0x000e620000000800 */
        /* <DEDUP_REMOVED lines=23> */
[----:B0-----:R-:W-:-:S03]  /*45ca0*/  ISETP.GE.AND P1, PT, R17, R12, PT ;  /* 0x0000000c1100720c */ /* 0x001fc60003f26270 */
[----:B------:R0:W-:Y:S01]  /*45cb0*/  @P3 STG.E.U16 desc[UR60][R4.64], R123 ;  /* 0x0000007b04003986 */ /* 0x0001e2000c10153c */
[----:B-1----:R-:W-:Y:S01]  /*45cc0*/  ISETP.GE.AND P3, PT, R25, R14, PT ;  /* 0x0000000e1900720c */ /* 0x002fe20003f66270 */
[----:B------:R-:W1:Y:S01]  /*45cd0*/  LDC R13, c[0x0][0x228] ;  /* 0x00008a00ff0d7b82 */ /* 0x000e620000000800 */
[----:B--2---:R-:W-:Y:S02]  /*45ce0*/  ISETP.LT.AND P6, PT, R23, R18, !P1 ;  /* 0x000000121700720c */ /* 0x004fe40004fc1270 */
[----:B----4-:R-:W-:-:S05]  /*45cf0*/  ISETP.LT.AND P1, PT, R156, R19, !P1 ;  /* 0x000000139c00720c */ /* 0x010fca0004f21270 */
[----:B------:R-:W2:Y:S01]  /*45d00*/  LDC R14, c[0x0][0x22c] ;  /* 0x00008b00ff0e7b82 */ /* 0x000ea20000000800 */
[----:B------:R-:W-:-:S07]  /*45d10*/  ISETP.LT.AND P2, PT, R156, R15, !P2 ;  /* 0x0000000f9c00720c */ /* 0x000fce0005741270 */
[----:B------:R-:W4:Y:S01]  /*45d20*/  LDC R18, c[0x0][0x228] ;  /* 0x00008a00ff127b82 */ /* 0x000f220000000800 */
[----:B---3--:R-:W-:-:S07]  /*45d30*/  IMAD.IADD R9, R11, 0x1, R2 ;  /* 0x000000010b097824 */ /* 0x008fce00078e0202 */
[----:B------:R-:W3:Y:S01]  /*45d40*/  LDC R19, c[0x0][0x228] ;  /* 0x00008a00ff137b82 */ /* 0x000ee20000000800 */
[----:B------:R-:W-:Y:S01]  /*45d50*/  ISETP.LT.AND P5, PT, R23, R24, !P3 ;  /* 0x000000181700720c */ /* 0x000fe20005fa1270 */
[----:B0-----:R-:W-:-:S06]  /*45d60*/  IMAD.WIDE R4, R11, 0x2, R158 ;  /* 0x000000020b047825 */ /* 0x001fcc00078e029e */
[----:B------:R-:W0:Y:S01]  /*45d70*/  LDC R0, c[0x0][0x248] ;  /* 0x00009200ff007b82 */ /* 0x000e220000000800 */
[----:B------:R-:W-:Y:S01]  /*45d80*/  PRMT R26, R123, 0x7632, R26 ;  /* 0x000076327b1a7816 */ /* 0x000fe2000000001a */
[----:B------:R-:W-:-:S06]  /*45d90*/  IMAD.WIDE R6, R9, 0x2, R20 ;  /* 0x0000000209067825 */ /* 0x000fcc00078e0214 */
[----:B------:R-:W3:Y:S01]  /*45da0*/  LDC R16, c[0x0][0x22c] ;  /* 0x00008b00ff107b82 */ /* 0x000ee20000000800 */
[C---:B------:R-:W-:Y:S01]  /*45db0*/  IMAD.IADD R15, R9.reuse, 0x1, R10 ;  /* 0x00000001090f7824 */ /* 0x040fe200078e020a */
[----:B------:R-:W-:Y:S01]  /*45dc0*/  PRMT R11, R124, 0x7632, R11 ;  /* 0x000076327c0b7816 */ /* 0x000fe2000000000b */
[----:B------:R-:W-:-:S05]  /*45dd0*/  IMAD.WIDE R8, R9, 0x2, R158 ;  /* 0x0000000209087825 */ /* 0x000fca00078e029e */
[----:B------:R-:W3:Y:S01]  /*45de0*/  LDC R24, c[0x0][0x228] ;  /* 0x00008a00ff187b82 */ /* 0x000ee20000000800 */
[----:B------:R-:W-:Y:S01]  /*45df0*/  @P2 STG.E.U16 desc[UR60][R4.64], R26 ;  /* 0x0000001a04002986 */ /* 0x000fe2000c10153c */
[----:B------:R-:W-:-:S06]  /*45e00*/  VIADD R27, R3, 0x8a ;  /* 0x0000008a031b7836 */ /* 0x000fcc0000000000 */
[----:B------:R-:W3:Y:S01]  /*45e10*/  LDC R25, c[0x0][0x228] ;  /* 0x00008a00ff197b82 */ /* 0x000ee20000000800 */
[----:B------:R-:W-:Y:S07]  /*45e20*/  @P6 STG.E.U16 desc[UR60][R6.64], R124 ;  /* 0x0000007c06006986 */ /* 0x000fee000c10153c */
[----:B------:R-:W3:Y:S01]  /*45e30*/  LDC R2, c[0x0][0x248] ;  /* 0x00009200ff027b82 */ /* 0x000ee20000000800 */
[----:B------:R4:W-:Y:S01]  /*45e40*/  @P1 STG.E.U16 desc[UR60][R8.64], R11 ;  /* 0x0000000b08001986 */ /* 0x0009e2000c10153c */
[----:B--2---:R-:W-:-:S02]  /*45e50*/  ISETP.GE.AND P1, PT, R27, R14, PT ;  /* 0x0000000e1b00720c */ /* 0x004fc40003f26270 */
[----:B-1----:R-:W-:-:S04]  /*45e60*/  ISETP.LT.AND P3, PT, R156, R13, !P3 ;  /* 0x0000000d9c00720c */ /* 0x002fc80005f61270 */
[----:B------:R-:W1:Y:S01]  /*45e70*/  LDC R17, c[0x0][0x22c] ;  /* 0x00008b00ff117b82 */ /* 0x000e620000000800 */
[----:B----4-:R-:W-:-:S04]  /*45e80*/  IMAD.WIDE R10, R15, 0x2, R20 ;  /* 0x000000020f0a7825 */ /* 0x010fc800078e0214 */
[----:B------:R-:W-:Y:S01]  /*45e90*/  VIADD R29, R3, 0x8b ;  /* 0x0000008b031d7836 */ /* 0x000fe20000000000 */
[----:B------:R2:W-:Y:S01]  /*45ea0*/  @P5 STG.E.U16 desc[UR60][R10.64], R128 ;  /* 0x000000800a005986 */ /* 0x0005e2000c10153c */
[----:B------:R-:W-:Y:S01]  /*45eb0*/  ISETP.LT.AND P5, PT, R23, R18, !P1 ;  /* 0x000000121700720c */ /* 0x000fe20004fa1270 */
[C---:B0-----:R-:W-:Y:S01]  /*45ec0*/  IMAD.IADD R7, R15.reuse, 0x1, R0 ;  /* 0x000000010f077824 */ /* 0x041fe200078e0200 */
[----:B---3--:R-:W-:Y:S01]  /*45ed0*/  ISETP.LT.AND P1, PT, R156, R19, !P1 ;  /* 0x000000139c00720c */ /* 0x008fe20004f21270 */
[----:B------:R-:W0:Y:S01]  /*45ee0*/  LDC R18, c[0x0][0x228] ;  /* 0x00008a00ff127b82 */ /* 0x000e220000000800 */
[----:B------:R-:W-:Y:S01]  /*45ef0*/  IMAD.WIDE R12, R15, 0x2, R158 ;  /* 0x000000020f0c7825 */ /* 0x000fe200078e029e */
[----:B------:R-:W-:Y:S02]  /*45f00*/  PRMT R5, R128, 0x7632, R5 ;  /* 0x0000763280057816 */ /* 0x000fe40000000005 */
[----:B------:R-:W-:-:S04]  /*45f10*/  ISETP.GE.AND P2, PT, R29, R16, PT ;  /* 0x000000101d00720c */ /* 0x000fc80003f46270 */
[----:B------:R-:W3:Y:S01]  /*45f20*/  LDC R19, c[0x0][0x228] ;  /* 0x00008a00ff137b82 */ /* 0x000ee20000000800 */
[----:B------:R4:W-:Y:S01]  /*45f30*/  @P3 STG.E.U16 desc[UR60][R12.64], R5 ;  /* 0x000000050c003986 */ /* 0x0009e2000c10153c */
[----:B------:R-:W-:-:S06]  /*45f40*/  ISETP.LT.AND P6, PT, R23, R24, !P2 ;  /* 0x000000181700720c */ /* 0x000fcc00057c1270 */
[----:B------:R-:W3:Y:S01]  /*45f50*/  LDC R0, c[0x0][0x248] ;  /* 0x00009200ff007b82 */ /* 0x000ee20000000800 */
[----:B------:R-:W-:Y:S01]  /*45f60*/  ISETP.LT.AND P3, PT, R156, R25, !P2 ;  /* 0x000000199c00720c */ /* 0x000fe20005761270 */
[----:B--2---:R-:W-:Y:S01]  /*45f70*/  VIADD R10, R3, 0x8c ;  /* 0x0000008c030a7836 */ /* 0x004fe20000000000 */
[----:B------:R-:W-:Y:S01]  /*45f80*/  PRMT R11, R125, 0x7632, R11 ;  /* 0x000076327d0b7816 */ /* 0x000fe2000000000b */
[----:B----4-:R-:W-:-:S04]  /*45f90*/  IMAD.IADD R13, R7, 0x1, R2 ;  /* 0x00000001070d7824 */ /* 0x010fc800078e0202 */
[----:B------:R-:W2:Y:S01]  /*45fa0*/  LDC R14, c[0x0][0x248] ;  /* 0x00009200ff0e7b82 */ /* 0x000ea20000000800 */
[----:B------:R-:W-:-:S04]  /*45fb0*/  IMAD.WIDE R4, R7, 0x2, R20 ;  /* 0x0000000207047825 */ /* 0x000fc800078e0214 */
[----:B------:R-:W-:-:S03]  /*45fc0*/  IMAD.WIDE R6, R7, 0x2, R158 ;  /* 0x0000000207067825 */ /* 0x000fc600078e029e */
[----:B------:R-:W4:Y:S01]  /*45fd0*/  LDC R15, c[0x0][0x22c] ;  /* 0x00008b00ff0f7b82 */ /* 0x000f220000000800 */
[----:B------:R0:W-:Y:S01]  /*45fe0*/  @P5 STG.E.U16 desc[UR60][R4.64], R125 ;  /* 0x0000007d04005986 */ /* 0x0001e2000c10153c */
[----:B------:R-:W-:Y:S01]  /*45ff0*/  IMAD.WIDE R8, R13, 0x2, R20 ;  /* 0x000000020d087825 */ /* 0x000fe200078e0214 */
[----:B-1----:R-:W-:-:S05]  /*46000*/  ISETP.GE.AND P2, PT, R10, R17, PT ;  /* 0x000000110a00720c */ /* 0x002fca0003f46270 */
[----:B------:R-:W1:Y:S01]  /*46010*/  LDC R2, c[0x0][0x228] ;  /* 0x00008a00ff027b82 */ /* 0x000e620000000800 */
[----:B------:R3:W-:Y:S01]  /*46020*/  @P1 STG.E.U16 desc[UR60][R6.64], R11 ;  /* 0x0000000b06001986 */ /* 0x0007e2000c10153c */
[----:B0-----:R-:W-:-:S06]  /*46030*/  PRMT R5, R129, 0x7632, R5 ;  /* 0x0000763281057816 */ /* 0x001fcc0000000005 */
[----:B------:R-:W0:Y:S01]  /*46040*/  LDC R12, c[0x0][0x22c] ;  /* 0x00008b00ff0c7b82 */ /* 0x000e220000000800 */
[----:B------:R-:W-:Y:S01]  /*46050*/  @P6 STG.E.U16 desc[UR60][R8.64], R129 ;  /* 0x0000008108006986 */ /* 0x000fe2000c10153c */
[----:B---3--:R-:W-:-:S06]  /*46060*/  IMAD.WIDE R10, R13, 0x2, R158 ;  /* 0x000000020d0a7825 */ /* 0x008fcc00078e029e */
[----:B------:R-:W3:Y:S01]  /*46070*/  LDC R24, c[0x0][0x228] ;  /* 0x00008a00ff187b82 */ /* 0x000ee20000000800 */
[----:B------:R4:W-:Y:S01]  /*46080*/  @P3 STG.E.U16 desc[UR60][R10.64], R5 ;  /* 0x000000050a003986 */ /* 0x0009e2000c10153c */
[----:B------:R-:W-:-:S06]  /*46090*/  ISETP.LT.AND P3, PT, R23, R18, !P2 ;  /* 0x000000121700720c */ /* 0x000fcc0005761270 */
[----:B------:R-:W3:Y:S01]  /*460a0*/  LDC R25, c[0x0][0x228] ;  /* 0x00008a00ff197b82 */ /* 0x000ee20000000800 */
[----:B------:R-:W-:-:S07]  /*460b0*/  ISETP.LT.AND P2, PT, R156, R19, !P2 ;  /* 0x000000139c00720c */ /* 0x000fce0005741270 */
[----:B------:R-:W3:Y:S01]  /*460c0*/  LDC R16, c[0x0][0x22c] ;  /* 0x00008b00ff107b82 */ /* 0x000ee20000000800 */
[----:B------:R-:W-:Y:S02]  /*460d0*/  VIADD R26, R3, 0x8d ;  /* 0x0000008d031a7836 */ /* 0x000fe40000000000 */
[----:B------:R-:W-:-:S05]  /*460e0*/  IMAD.IADD R7, R13, 0x1, R0 ;  /* 0x000000010d077824 */ /* 0x000fca00078e0200 */
[----:B------:R-:W3:Y:S01]  /*460f0*/  LDC R17, c[0x0][0x228] ;  /* 0x00008a00ff117b82 */ /* 0x000ee20000000800 */
[C---:B--2---:R-:W-:Y:S01]  /*46100*/  IMAD.IADD R13, R7.reuse, 0x1, R14 ;  /* 0x00000001070d7824 */ /* 0x044fe200078e020e */
[----:B----4-:R-:W-:Y:S01]  /*46110*/  ISETP.GE.AND P1, PT, R26, R15, PT ;  /* 0x0000000f1a00720c */ /* 0x010fe20003f26270 */
[----:B------:R-:W-:Y:S01]  /*46120*/  IMAD.WIDE R4, R7, 0x2, R20 ;  /* 0x0000000207047825 */ /* 0x000fe200078e0214 */
[----:B------:R-:W-:-:S03]  /*46130*/  PRMT R10, R126, 0x7632, R10 ;  /* 0x000076327e0a7816 */ /* 0x000fc6000000000a */
[----:B------:R-:W-:Y:S01]  /*46140*/  IMAD.WIDE R6, R7, 0x2, R158 ;  /* 0x0000000207067825 */ /* 0x000fe200078e029e */
[----:B------:R-:W2:Y:S03]  /*46150*/  LDC R0, c[0x0][0x248] ;  /* 0x00009200ff007b82 */ /* 0x000ea60000000800 */
[----:B------:R-:W-:Y:S01]  /*46160*/  VIADD R11, R3, 0x8e ;  /* 0x0000008e030b7836 */ /* 0x000fe20000000000 */
[----:B-1----:R-:W-:Y:S01]  /*46170*/  ISETP.LT.AND P5, PT, R23, R2, !P1 ;  /* 0x000000021700720c */ /* 0x002fe20004fa1270 */
[----:B------:R1:W-:Y:S03]  /*46180*/  @P3 STG.E.U16 desc[UR60][R4.64], R126 ;  /* 0x0000007e04003986 */ /* 0x0003e6000c10153c */
[----:B------:R-:W4:Y:S01]  /*46190*/  LDC R18, c[0x0][0x228] ;  /* 0x00008a00ff127b82 */ /* 0x000f220000000800 */
[----:B------:R-:W-:Y:S01]  /*461a0*/  @P2 STG.E.U16 desc[UR60][R6.64], R10 ;  /* 0x0000000a06002986 */ /* 0x000fe2000c10153c */
[----:B0-----:R-:W-:Y:S01]  /*461b0*/  ISETP.GE.AND P2, PT, R11, R12, PT ;  /* 0x0000000c0b00720c */ /* 0x001fe20003f46270 */
[----:B------:R-:W-:-:S05]  /*461c0*/  VIADD R11, R3, 0x8f ;  /* 0x0000008f030b7836 */ /* 0x000fca0000000000 */
[----:B------:R-:W0:Y:S01]  /*461d0*/  LDC R2, c[0x0][0x248] ;  /* 0x00009200ff027b82 */ /* 0x000e220000000800 */
[----:B---3--:R-:W-:Y:S02]  /*461e0*/  ISETP.LT.AND P3, PT, R23, R24, !P2 ;  /* 0x000000181700720c */ /* 0x008fe40005761270 */
[----:B------:R-:W-:Y:S02]  /*461f0*/  ISETP.LT.AND P6, PT, R156, R25, !P2 ;  /* 0x000000199c00720c */ /* 0x000fe400057c1270 */
[----:B------:R-:W-:-:S03]  /*46200*/  ISETP.GE.AND P2, PT, R11, R16, PT ;  /* 0x000000100b00720c */ /* 0x000fc60003f46270 */
[----:B------:R-:W3:Y:S01]  /*46210*/  LDC R12, c[0x0][0x22c] ;  /* 0x00008b00ff0c7b82 */ /* 0x000ee20000000800 */
[----:B------:R-:W-:-:S07]  /*46220*/  ISETP.LT.AND P1, PT, R156, R17, !P1 ;  /* 0x000000119c00720c */ /* 0x000fce0004f21270 */
[----:B------:R-:W3:Y:S08]  /*46230*/  LDC R14, c[0x0][0x22c] ;  /* 0x00008b00ff0e7b82 */ /* 0x000ef00000000800 */
[----:B------:R-:W3:Y:S01]  /*46240*/  LDC R16, c[0x0][0x228] ;  /* 0x00008a00ff107b82 */ /* 0x000ee20000000800 */
[----:B------:R-:W-:-:S07]  /*46250*/  IMAD.WIDE R8, R13, 0x2, R20 ;  /* 0x000000020d087825 */ /* 0x000fce00078e0214 */
[----:B------:R-:W3:Y:S01]  /*46260*/  LDC R24, c[0x0][0x228] ;  /* 0x00008a00ff187b82 */ /* 0x000ee20000000800 */
[----:B--2---:R-:W-:-:S07]  /*46270*/  IMAD.IADD R11, R13, 0x1, R0 ;  /* 0x000000010d0b7824 */ /* 0x004fce00078e0200 */
[----:B------:R-:W2:Y:S01]  /*46280*/  LDC R17, c[0x0][0x228] ;  /* 0x00008a00ff117b82 */ /* 0x000ea20000000800 */
[----:B------:R0:W-:Y:S01]  /*46290*/  @P5 STG.E.U16 desc[UR60][R8.64], R130 ;  /* 0x0000008208005986 */ /* 0x0001e2000c10153c */
[----:B----4-:R-:W-:-:S06]  /*462a0*/  ISETP.LT.AND P5, PT, R23, R18, !P2 ;  /* 0x000000121700720c */ /* 0x010fcc00057a1270 */
[----:B------:R-:W4:Y:S01]  /*462b0*/  LDC R15, c[0x0][0x228] ;  /* 0x00008a00ff0f7b82 */ /* 0x000f220000000800 */
[----:B-1----:R-:W-:Y:S01]  /*462c0*/  IMAD.WIDE R4, R13, 0x2, R158 ;  /* 0x000000020d047825 */ /* 0x002fe200078e029e */
[----:B0-----:R-:W-:-:S06]  /*462d0*/  PRMT R130, R130, 0x7632, R130 ;  /* 0x0000763282827816 */ /* 0x001fcc0000000082 */
[----:B------:R-:W0:Y:S01]  /*462e0*/  LDC R0, c[0x0][0x248] ;  /* 0x00009200ff007b82 */ /* 0x000e220000000800 */
[----:B------:R-:W-:Y:S02]  /*462f0*/  VIADD R25, R3, 0x90 ;  /* 0x0000009003197836 */ /* 0x000fe40000000000 */
[----:B------:R-:W-:Y:S01]  /*46300*/  IMAD.IADD R13, R11, 0x1, R2 ;  /* 0x000000010b0d7824 */ /* 0x000fe200078e0202 */
[----:B------:R-:W-:Y:S01]  /*46310*/  PRMT R18, R127, 0x7632, R18 ;  /* 0x000076327f127816 */ /* 0x000fe20000000012 */
[----:B------:R-:W-:-:S03]  /*46320*/  IMAD.WIDE R6, R11, 0x2, R20 ;  /* 0x000000020b067825 */ /* 0x000fc600078e0214 */
[----:B------:R-:W1:Y:S01]  /*46330*/  LDC R19, c[0x0][0x228] ;  /* 0x00008a00ff137b82 */ /* 0x000e620000000800 */
[----:B------:R-:W-:Y:S01]  /*46340*/  IMAD.WIDE R8, R11, 0x2, R158 ;  /* 0x000000020b087825 */ /* 0x000fe200078e029e */
[----:B------:R-:W-:Y:S01]  /*46350*/  @P1 STG.E.U16 desc[UR60][R4.64], R130 ;  /* 0x0000008204001986 */ /* 0x000fe2000c10153c */
[----:B---3--:R-:W-:Y:S02]  /*46360*/  ISETP.GE.AND P1, PT, R25, R12, PT ;  /* 0x0000000c1900720c */ /* 0x008fe40003f26270 */
[----:B------:R-:W-:-:S03]  /*46370*/  VIADD R27, R3, 0x91 ;  /* 0x00000091031b7836 */ /* 0x000fc60000000000 */
[----:B------:R-:W3:Y:S01]  /*46380*/  LDC R2, c[0x0][0x248] ;  /* 0x00009200ff027b82 */ /* 0x000ee20000000800 */
[----:B------:R-:W-:Y:S01]  /*46390*/  @P3 STG.E.U16 desc[UR60][R6.64], R127 ;  /* 0x0000007f06003986 */ /* 0x000fe2000c10153c */
[----:B------:R-:W-:Y:S01]  /*463a0*/  IMAD.WIDE R10, R13, 0x2, R20 ;  /* 0x000000020d0a7825 */ /* 0x000fe200078e0214 */
[----:B------:R-:W-:Y:S02]  /*463b0*/  ISETP.GE.AND P3, PT, R27, R14, PT ;  /* 0x0000000e1b00720c */ /* 0x000fe40003f66270 */
[----:B------:R0:W-:Y:S01]  /*463c0*/  @P6 STG.E.U16 desc[UR60][R8.64], R18 ;  /* 0x0000001208006986 */ /* 0x0001e2000c10153c */
[C---:B------:R-:W-:Y:S02]  /*463d0*/  ISETP.LT.AND P6, PT, R23.reuse, R16, !P1 ;  /* 0x000000101700720c */ /* 0x040fe40004fc1270 */
[----:B------:R-:W3:Y:S01]  /*463e0*/  LDC R16, c[0x0][0x22c] ;  /* 0x00008b00ff107b82 */ /* 0x000ee20000000800 */
[----:B------:R3:W-:Y:S01]  /*463f0*/  @P5 STG.E.U16 desc[UR60][R10.64], R131 ;  /* 0x000000830a005986 */ /* 0x0007e2000c10153c */
[----:B------:R-:W-:-:S02]  /*46400*/  ISETP.LT.AND P5, PT, R23, R24, !P3 ;  /* 0x000000181700720c */ /* 0x000fc40005fa1270 */
[----:B--2---:R-:W-:-:S04]  /*46410*/  ISETP.LT.AND P1, PT, R156, R17, !P1 ;  /* 0x000000119c00720c */ /* 0x004fc80004f21270 */
[----:B------:R-:W2:Y:S01]  /*46420*/  LDC R24, c[0x0][0x228] ;  /* 0x00008a00ff187b82 */ /* 0x000ea20000000800 */
[----:B----4-:R-:W-:Y:S01]  /*46430*/  ISETP.LT.AND P2, PT, R156, R15, !P2 ;  /* 0x0000000f9c00720c */ /* 0x010fe20005741270 */
[----:B0-----:R-:W-:-:S06]  /*46440*/  IMAD.IADD R9, R13, 0x1, R0 ;  /* 0x000000010d097824 */ /* 0x001fcc00078e0200 */
[----:B------:R-:W0:Y:S08]  /*46450*/  LDC R17, c[0x0][0x22c] ;  /* 0x00008b00ff117b82 */ /* 0x000e300000000800 */
[----:B------:R-:W4:Y:S08]  /*46460*/  LDC R25, c[0x0][0x228] ;  /* 0x00008a00ff197b82 */ /* 0x000f300000000800 */
[----:B------:R-:W4:Y:S01]  /*46470*/  LDC R14, c[0x0][0x248] ;  /* 0x00009200ff0e7b82 */ /* 0x000f220000000800 */
[----:B------:R-:W-:Y:S01]  /*46480*/  PRMT R29, R131, 0x7632, R29 ;  /* 0x00007632831d7816 */ /* 0x000fe2000000001d */
[----:B------:R-:W-:Y:S01]  /*46490*/  IMAD.WIDE R4, R13, 0x2, R158 ;  /* 0x000000020d047825 */ /* 0x000fe200078e029e */
[----:B-1----:R-:W-:-:S05]  /*464a0*/  ISETP.LT.AND P3, PT, R156, R19, !P3 ;  /* 0x000000139c00720c */ /* 0x002fca0005f61270 */
[----:B------:R-:W1:Y:S01]  /*464b0*/  LDC R0, c[0x0][0x248] ;  /* 0x00009200ff007b82 */ /* 0x000e620000000800 */
[C---:B---3--:R-:W-:Y:S01]  /*464c0*/  IMAD.IADD R15, R9.reuse, 0x1, R2 ;  /* 0x00000001090f7824 */ /* 0x048fe200078e0202 */
[----:B------:R-:W-:Y:S01]  /*464d0*/  PRMT R13, R132, 0x7632, R13 ;  /* 0x00007632840d7816 */ /* 0x000fe2000000000d */
[C---:B------:R-:W-:Y:S01]  /*464e0*/  IMAD.WIDE R6, R9.reuse, 0x2, R20 ;  /* 0x0000000209067825 */ /* 0x040fe200078e0214 */
[----:B------:R3:W-:Y:S03]  /*464f0*/  @P2 STG.E.U16 desc[UR60][R4.64], R29 ;  /* 0x0000001d04002986 */ /* 0x0007e6000c10153c */
[----:B------:R-:W-:Y:S01]  /*46500*/  IMAD.WIDE R8, R9, 0x2, R158 ;  /* 0x0000000209087825 */ /* 0x000fe200078e029e */
[----:B------:R-:W1:Y:S01]  /*46510*/  LDC R26, c[0x0][0x228] ;  /* 0x00008a00ff1a7b82 */ /* 0x000e620000000800 */
[----:B------:R-:W-:Y:S02]  /*46520*/  @P6 STG.E.U16 desc[UR60][R6.64], R132 ;  /* 0x0000008406006986 */ /* 0x000fe4000c10153c */
[----:B------:R-:W-:-:S02]  /*46530*/  VIADD R27, R3, 0x92 ;  /* 0x00000092031b7836 */ /* 0x000fc40000000000 */
[----:B------:R-:W-:-:S03]  /*46540*/  IMAD.WIDE R10, R15, 0x2, R20 ;  /* 0x000000020f0a7825 */ /* 0x000fc600078e0214 */
[----:B------:R-:W1:Y:S01]  /*46550*/  LDC R19, c[0x0][0x228] ;  /* 0x00008a00ff137b82 */ /* 0x000e620000000800 */
[----:B------:R2:W-:Y:S01]  /*46560*/  @P1 STG.E.U16 desc[UR60][R8.64], R13 ;  /* 0x0000000d08001986 */ /* 0x0005e2000c10153c */
[----:B---3--:R-:W-:Y:S01]  /*46570*/  PRMT R5, R136, 0x7632, R5 ;  /* 0x0000763288057816 */ /* 0x008fe20000000005 */
[----:B------:R-:W-:Y:S01]  /*46580*/  VIADD R2, R3, 0x93 ;  /* 0x0000009303027836 */ /* 0x000fe20000000000 */
[----:B------:R-:W-:Y:S01]  /*46590*/  ISETP.GE.AND P1, PT, R27, R16, PT ;  /* 0x000000101b00720c */ /* 0x000fe20003f26270 */
[----:B------:R3:W-:Y:S03]  /*465a0*/  @P5 STG.E.U16 desc[UR60][R10.64], R136 ;  /* 0x000000880a005986 */ /* 0x0007e6000c10153c */
[----:B------:R-:W1:Y:S01]  /*465b0*/  LDC R18, c[0x0][0x22c] ;  /* 0x00008b00ff127b82 */ /* 0x000e620000000800 */
[----:B--2---:R-:W-:Y:S01]  /*465c0*/  IMAD.WIDE R12, R15, 0x2, R158 ;  /* 0x000000020f0c7825 */ /* 0x004fe200078e029e */
[----:B------:R-:W-:-:S02]  /*465d0*/  ISETP.LT.AND P5, PT, R23, R24, !P1 ;  /* 0x000000181700720c */ /* 0x000fc40004fa1270 */
[----:B0-----:R-:W-:-:S04]  /*465e0*/  ISETP.GE.AND P2, PT, R2, R17, PT ;  /* 0x000000110200720c */ /* 0x001fc80003f46270 */
[----:B---3--:R-:W0:Y:S01]  /*465f0*/  LDC R10, c[0x0][0x22c] ;  /* 0x00008b00ff0a7b82 */ /* 0x008e220000000800 */
[----:B------:R2:W-:Y:S01]  /*46600*/  @P3 STG.E.U16 desc[UR60][R12.64], R5 ;  /* 0x000000050c003986 */ /* 0x0005e2000c10153c */
[----:B----4-:R-:W-:Y:S01]  /*46610*/  ISETP.LT.AND P3, PT, R156, R25, !P1 ;  /* 0x000000199c00720c */ /* 0x010fe20004f61270 */
[----:B------:R-:W-:-:S05]  /*46620*/  IMAD.IADD R7, R15, 0x1, R14 ;  /* 0x000000010f077824 */ /* 0x000fca00078e020e */
[----:B------:R-:W3:Y:S01]  /*46630*/  LDC R2, c[0x0][0x248] ;  /* 0x00009200ff027b82 */ /* 0x000ee20000000800 */
[----:B-1----:R-:W-:Y:S01]  /*46640*/  IMAD.IADD R11, R7, 0x1, R0 ;  /* 0x00000001070b7824 */ /* 0x002fe200078e0200 */
[----:B------:R-:W-:-:S06]  /*46650*/  PRMT R24, R133, 0x7632, R24 ;  /* 0x0000763285187816 */ /* 0x000fcc0000000018 */
[----:B------:R-:W1:Y:S01]  /*46660*/  LDC R28, c[0x0][0x228] ;  /* 0x00008a00ff1c7b82 */ /* 0x000e620000000800 */
[----:B--2---:R-:W-:-:S07]  /*46670*/  IMAD.WIDE R4, R7, 0x2, R20 ;  /* 0x0000000207047825 */ /* 0x004fce00078e0214 */
[----:B------:R-:W2:Y:S01]  /*46680*/  LDC R15, c[0x0][0x228] ;  /* 0x00008a00ff0f7b82 */ /* 0x000ea20000000800 */
[----:B------:R-:W-:-:S07]  /*46690*/  IMAD.WIDE R6, R7, 0x2, R158 ;  /* 0x0000000207067825 */ /* 0x000fce00078e029e */
[----:B------:R-:W4:Y:S01]  /*466a0*/  LDC R14, c[0x0][0x228] ;  /* 0x00008a00ff0e7b82 */ /* 0x000f220000000800 */
[----:B------:R-:W-:Y:S01]  /*466b0*/  ISETP.LT.AND P6, PT, R23, R26, !P2 ;  /* 0x0000001a1700720c */ /* 0x000fe200057c1270 */
[----:B------:R0:W-:Y:S06]  /*466c0*/  @P5 STG.E.U16 desc[UR60][R4.64], R133 ;  /* 0x0000008504005986 */ /* 0x0001ec000c10153c */
[----:B------:R-:W4:Y:S01]  /*466d0*/  LDC R0, c[0x0][0x248] ;  /* 0x00009200ff007b82 */ /* 0x000f220000000800 */
[----:B------:R3:W-:Y:S01]  /*466e0*/  @P3 STG.E.U16 desc[UR60][R6.64], R24 ;  /* 0x0000001806003986 */ /* 0x0007e2000c10153c */
[----:B------:R-:W-:Y:S01]  /*466f0*/  ISETP.LT.AND P3, PT, R156, R19, !P2 ;  /* 0x000000139c00720c */ /* 0x000fe20005761270 */
[----:B------:R-:W-:-:S02]  /*46700*/  VIADD R17, R3, 0x94 ;  /* 0x0000009403117836 */ /* 0x000fc40000000000 */
[----:B------:R-:W-:-:S03]  /*46710*/  IMAD.WIDE R8, R11, 0x2, R20 ;  /* 0x000000020b087825 */ /* 0x000fc600078e0214 */
[----:B------:R-:W4:Y:S01]  /*46720*/  LDC R12, c[0x0][0x22c] ;  /* 0x00008b00ff0c7b82 */ /* 0x000f220000000800 */
[----:B------:R-:W-:Y:S01]  /*46730*/  VIADD R27, R3, 0x95 ;  /* 0x00000095031b7836 */ /* 0x000fe20000000000 */
[----:B------:R-:W-:Y:S01]  /*46740*/  ISETP.GE.AND P1, PT, R17, R18, PT ;  /* 0x000000121100720c */ /* 0x000fe20003f26270 */
[----:B0-----:R-:W-:-:S05]  /*46750*/  IMAD.WIDE R4, R11, 0x2, R158 ;  /* 0x000000020b047825 */ /* 0x001fca00078e029e */
[----:B------:R-:W0:Y:S01]  /*46760*/  LDC R13, c[0x0][0x22c] ;  /* 0x00008b00ff0d7b82 */ /* 0x000e220000000800 */
[----:B---3--:R-:W-:Y:S01]  /*46770*/  PRMT R7, R137, 0x7632, R7 ;  /* 0x0000763289077816 */ /* 0x008fe20000000007 */
[----:B------:R3:W-:Y:S01]  /*46780*/  @P6 STG.E.U16 desc[UR60][R8.64], R137 ;  /* 0x0000008908006986 */ /* 0x0007e2000c10153c */
[----:B------:R-:W-:-:S05]  /*46790*/  ISETP.GE.AND P2, PT, R27, R10, PT ;  /* 0x0000000a1b00720c */ /* 0x000fca0003f46270 */
[----:B------:R-:W0:Y:S01]  /*467a0*/  LDC R16, c[0x0][0x228] ;  /* 0x00008a00ff107b82 */ /* 0x000e220000000800 */
[----:B-1----:R-:W-:Y:S01]  /*467b0*/  ISETP.LT.AND P5, PT, R23, R28, !P1 ;  /* 0x0000001c1700720c */ /* 0x002fe20004fa1270 */
[----:B------:R1:W-:Y:S01]  /*467c0*/  @P3 STG.E.U16 desc[UR60][R4.64], R7 ;  /* 0x0000000704003986 */ /* 0x0003e2000c10153c */
[----:B--2---:R-:W-:-:S05]  /*467d0*/  ISETP.LT.AND P1, PT, R156, R15, !P1 ;  /* 0x0000000f9c00720c */ /* 0x004fca0004f21270 */
[----:B------:R-:W2:Y:S01]  /*467e0*/  LDC R18, c[0x0][0x228] ;  /* 0x00008a00ff127b82 */ /* 0x000ea20000000800 */
[----:B---3--:R-:W-:Y:S01]  /*467f0*/  IMAD.IADD R9, R11, 0x1, R2 ;  /* 0x000000010b097824 */ /* 0x008fe200078e0202 */
[----:B----4-:R-:W-:-:S06]  /*46800*/  ISETP.LT.AND P3, PT, R23, R14, !P2 ;  /* 0x0000000e1700720c */ /* 0x010fcc0005761270 */
[----:B------:R-:W3:Y:S01]  /*46810*/  LDC R19, c[0x0][0x228] ;  /* 0x00008a00ff137b82 */ /* 0x000ee20000000800 */
[----:B------:R-:W-:-:S07]  /*46820*/  IMAD.IADD R11, R9, 0x1, R0 ;  /* 0x00000001090b7824 */ /* 0x000fce00078e0200 */
        /* <DEDUP_REMOVED lines=8> */
[----:B------:R-:W-:Y:S01]  /*468b0*/  IADD3 R15, R3, 0x96, RZ ;  /* 0x00000096030f7810 */ /* 0x000fe20007ffe0ff */
[----:B------:R-:W-:Y:S05]  /*468c0*/  @P5 STG.E.U16 desc[UR60][R6.64], R134 ;  /* 0x0000008606005986 */ /* 0x000fea000c10153c */
[----:B------:R-:W1:Y:S01]  /*468d0*/  LDC R10, c[0x0][0x248] ;  /* 0x00009200ff0a7b82 */ /* 0x000e620000000800 */
[----:B------:R3:W-:Y:S01]  /*468e0*/  @P1 STG.E.U16 desc[UR60][R8.64], R14 ;  /* 0x0000000e08001986 */ /* 0x0007e2000c10153c */
[----:B------:R-:W-:-:S03]  /*468f0*/  ISETP.GE.AND P1, PT, R15, R12, PT ;  /* 0x0000000c0f00720c */ /* 0x000fc60003f26270 */
[----:B------:R1:W-:Y:S01]  /*46900*/  @P3 STG.E.U16 desc[UR60][R4.64], R138 ;  /* 0x0000008a04003986 */ /* 0x0003e2000c10153c */
[----:B0-----:R-:W-:Y:S02]  /*46910*/  ISETP.GE.AND P3, PT, R0, R13, PT ;  /* 0x0000000d0000720c */ /* 0x001fe40003f66270 */
[----:B------:R-:W0:Y:S01]  /*46920*/  LDC R0, c[0x0][0x248] ;  /* 0x00009200ff007b82 */ /* 0x000e220000000800 */
[C---:B------:R-:W-:Y:S02]  /*46930*/  ISETP.LT.AND P6, PT, R23.reuse, R16, !P1 ;  /* 0x000000101700720c */ /* 0x040fe40004fc1270 */
[----:B--2---:R-:W-:-:S05]  /*46940*/  ISETP.LT.AND P5, PT, R23, R18, !P3 ;  /* 0x000000121700720c */ /* 0x004fca0005fa1270 */
[----:B---3--:R-:W2:Y:S01]  /*46950*/  LDC R14, c[0x0][0x22c] ;  /* 0x00008b00ff0e7b82 */ /* 0x008ea20000000800 */
[C---:B------:R-:W-:Y:S01]  /*46960*/  ISETP.LT.AND P1, PT, R156.reuse, R19, !P1 ;  /* 0x000000139c00720c */ /* 0x040fe20004f21270 */
[----:B----4-:R-:W-:Y:S01]  /*46970*/  IMAD.IADD R9, R11, 0x1, R2 ;  /* 0x000000010b097824 */ /* 0x010fe200078e0202 */
[----:B-1----:R-:W-:-:S05]  /*46980*/  ISETP.LT.AND P2, PT, R156, R17, !P2 ;  /* 0x000000119c00720c */ /* 0x002fca0005741270 */
[----:B------:R-:W1:Y:S08]  /*46990*/  LDC R18, c[0x0][0x228] ;  /* 0x00008a00ff127b82 */ /* 0x000e700000000800 */
[----:B------:R-:W3:Y:S01]  /*469a0*/  LDC R19, c[0x0][0x228] ;  /* 0x00008a00ff137b82 */ /* 0x000ee20000000800 */
[----:B------:R-:W-:-:S07]  /*469b0*/  ISETP.LT.AND P3, PT, R156, R25, !P3 ;  /* 0x000000199c00720c */ /* 0x000fce0005f61270 */
[----:B------:R-:W4:Y:S01]  /*469c0*/  LDC R2, c[0x0][0x248] ;  /* 0x00009200ff027b82 */ /* 0x000f220000000800 */
[----:B------:R-:W-:Y:S01]  /*469d0*/  PRMT R13, R138, 0x7632, R13 ;  /* 0x000076328a0d7816 */ /* 0x000fe2000000000d */
[----:B------:R-:W-:-:S06]  /*469e0*/  IMAD.WIDE R4, R11, 0x2, R158 ;  /* 0x000000020b047825 */ /* 0x000fcc00078e029e */
        /* <DEDUP_REMOVED lines=15> */
[----:B--2---:R-:W-:Y:S01]  /*46ae0*/  ISETP.GE.AND P1, PT, R27, R14, PT ;  /* 0x0000000e1b00720c */ /* 0x004fe20003f26270 */
[----:B------:R4:W-:Y:S02]  /*46af0*/  @P5 STG.E.U16 desc[UR60][R10.64], R139 ;  /* 0x0000008b0a005986 */ /* 0x0009e4000c10153c */
[----:B-1----:R-:W-:Y:S01]  /*46b00*/  IMAD.IADD R7, R15, 0x1, R0 ;  /* 0x000000010f077824 */ /* 0x002fe200078e0200 */
[----:B------:R-:W0:Y:S01]  /*46b10*/  LDC R26, c[0x0][0x228] ;  /* 0x00008a00ff1a7b82 */ /* 0x000e220000000800 */
[----:B------:R1:W-:Y:S01]  /*46b20*/  @P3 STG.E.U16 desc[UR60][R12.64], R5 ;  /* 0x000000050c003986 */ /* 0x0003e2000c10153c */
[----:B------:R-:W-:Y:S01]  /*46b30*/  ISETP.LT.AND P5, PT, R23, R18, !P1 ;  /* 0x000000121700720c */ /* 0x000fe20004fa1270 */
[----:B------:R-:W-:Y:S01]  /*46b40*/  VIADD R29, R3, 0x99 ;  /* 0x00000099031d7836 */ /* 0x000fe20000000000 */
[----:B---3--:R-:W-:-:S04]  /*46b50*/  ISETP.LT.AND P3, PT, R156, R19, !P1 ;  /* 0x000000139c00720c */ /* 0x008fc80004f61270 */
[----:B------:R-:W2:Y:S01]  /*46b60*/  LDC R15, c[0x0][0x228] ;  /* 0x00008a00ff0f7b82 */ /* 0x000ea20000000800 */
[----:B----4-:R-:W-:Y:S01]  /*46b70*/  IMAD.IADD R11, R7, 0x1, R2 ;  /* 0x00000001070b7824 */ /* 0x010fe200078e0202 */
[----:B------:R-:W-:-:S06]  /*46b80*/  ISETP.GE.AND P2, PT, R29, R16, PT ;  /* 0x000000101d00720c */ /* 0x000fcc0003f46270 */
[----:B------:R-:W3:Y:S01]  /*46b90*/  LDC R0, c[0x0][0x248] ;  /* 0x00009200ff007b82 */ /* 0x000ee20000000800 */
[----:B-1----:R-:W-:-:S07]  /*46ba0*/  IMAD.WIDE R4, R7, 0x2, R20 ;  /* 0x0000000207047825 */ /* 0x002fce00078e0214 */
[----:B------:R-:W1:Y:S01]  /*46bb0*/  LDC R10, c[0x0][0x22c] ;  /* 0x00008b00ff0a7b82 */ /* 0x000e620000000800 */
[----:B------:R-:W-:Y:S01]  /*46bc0*/  IMAD.WIDE R6, R7, 0x2, R158 ;  /* 0x0000000207067825 */ /* 0x000fe200078e029e */
[----:B------:R-:W-:-:S06]  /*46bd0*/  PRMT R18, R140, 0x7632, R18 ;  /* 0x000076328c127816 */ /* 0x000fcc0000000012 */
[----:B------:R-:W4:Y:S01]  /*46be0*/  LDC R14, c[0x0][0x228] ;  /* 0x00008a00ff0e7b82 */ /* 0x000f220000000800 */
[----:B------:R-:W-:Y:S01]  /*46bf0*/  VIADD R16, R3, 0x9a ;  /* 0x0000009a03107836 */ /* 0x000fe20000000000 */
[----:B------:R-:W-:-:S06]  /*46c00*/  ISETP.LT.AND P6, PT, R23, R24, !P2 ;  /* 0x000000181700720c */ /* 0x000fcc00057c1270 */
[----:B------:R-:W4:Y:S01]  /*46c10*/  LDC R2, c[0x0][0x248] ;  /* 0x00009200ff027b82 */ /* 0x000f220000000800 */
[----:B------:R2:W-:Y:S01]  /*46c20*/  @P5 STG.E.U16 desc[UR60][R4.64], R140 ;  /* 0x0000008c04005986 */ /* 0x0005e2000c10153c */
[----:B------:R-:W-:-:S03]  /*46c30*/  ISETP.GE.AND P1, PT, R16, R17, PT ;  /* 0x000000111000720c */ /* 0x000fc60003f26270 */
[----:B------:R2:W-:Y:S03]  /*46c40*/  @P3 STG.E.U16 desc[UR60][R6.64], R18 ;  /* 0x0000001206003986 */ /* 0x0005e6000c10153c */
[----:B------:R-:W4:Y:S01]  /*46c50*/  LDC R12, c[0x0][0x22c] ;  /* 0x00008b00ff0c7b82 */ /* 0x000f220000000800 */
[----:B------:R-:W-:Y:S01]  /*46c60*/  ISETP.LT.AND P3, PT, R156, R25, !P2 ;  /* 0x000000199c00720c */ /* 0x000fe20005761270 */
[----:B------:R-:W-:Y:S01]  /*46c70*/  IMAD.WIDE R8, R11, 0x2, R20 ;  /* 0x000000020b087825 */ /* 0x000fe200078e0214 */
[----:B0-----:R-:W-:-:S05]  /*46c80*/  ISETP.LT.AND P5, PT, R23, R26, !P1 ;  /* 0x0000001a1700720c */ /* 0x001fca0004fa1270 */
[----:B------:R-:W0:Y:S01]  /*46c90*/  LDC R16, c[0x0][0x228] ;  /* 0x00008a00ff107b82 */ /* 0x000e220000000800 */
[----:B------:R-:W-:Y:S01]  /*46ca0*/  VIADD R27, R3, 0x9b ;  /* 0x0000009b031b7836 */ /* 0x000fe20000000000 */
[----:B--2---:R-:W-:Y:S01]  /*46cb0*/  ISETP.LT.AND P1, PT, R156, R15, !P1 ;  /* 0x0000000f9c00720c */ /* 0x004fe20004f21270 */
[----:B------:R-:W-:Y:S01]  /*46cc0*/  IMAD.WIDE R4, R11, 0x2, R158 ;  /* 0x000000020b047825 */ /* 0x000fe200078e029e */
[----:B------:R-:W-:-:S04]  /*46cd0*/  PRMT R7, R144, 0x7632, R7 ;  /* 0x0000763290077816 */ /* 0x000fc80000000007 */
[----:B------:R-:W2:Y:S01]  /*46ce0*/  LDC R13, c[0x0][0x22c] ;  /* 0x00008b00ff0d7b82 */ /* 0x000ea20000000800 */
[----:B------:R3:W-:Y:S01]  /*46cf0*/  @P6 STG.E.U16 desc[UR60][R8.64], R144 ;  /* 0x0000009008006986 */ /* 0x0007e2000c10153c */
[----:B-1----:R-:W-:-:S06]  /*46d00*/  ISETP.GE.AND P2, PT, R27, R10, PT ;  /* 0x0000000a1b00720c */ /* 0x002fcc0003f46270 */
[----:B------:R-:W1:Y:S01]  /*46d10*/  LDC R17, c[0x0][0x228] ;  /* 0x00008a00ff117b82 */ /* 0x000e620000000800 */
[----:B------:R4:W-:Y:S01]  /*46d20*/  @P3 STG.E.U16 desc[UR60][R4.64], R7 ;  /* 0x0000000704003986 */ /* 0x0009e2000c10153c */
[----:B---3--:R-:W-:-:S06]  /*46d30*/  IMAD.IADD R9, R11, 0x1, R0 ;  /* 0x000000010b097824 */ /* 0x008fcc00078e0200 */
[----:B------:R-:W3:Y:S01]  /*46d40*/  LDC R18, c[0x0][0x228] ;  /* 0x00008a00ff127b82 */ /* 0x000ee20000000800 */
[----:B----4-:R-:W-:Y:S01]  /*46d50*/  ISETP.LT.AND P3, PT, R23, R14, !P2 ;  /* 0x0000000e1700720c */ /* 0x010fe20005761270 */
[----:B------:R-:W-:Y:S01]  /*46d60*/  IMAD.IADD R11, R9, 0x1, R2 ;  /* 0x00000001090b7824 */ /* 0x000fe200078e0202 */
[----:B------:R-:W-:Y:S01]  /*46d70*/  PRMT R14, R141, 0x7632, R14 ;  /* 0x000076328d0e7816 */ /* 0x000fe2000000000e */
[----:B------:R-:W-:-:S04]  /*46d80*/  IMAD.WIDE R6, R9, 0x2, R20 ;  /* 0x0000000209067825 */ /* 0x000fc800078e0214 */
[----:B------:R-:W4:Y:S01]  /*46d90*/  LDC R19, c[0x0][0x228] ;  /* 0x00008a00ff137b82 */ /* 0x000f220000000800 */
[----:B------:R-:W-:Y:S01]  /*46da0*/  IMAD.WIDE R8, R9, 0x2, R158 ;  /* 0x0000000209087825 */ /* 0x000fe200078e029e */
[----:B------:R-:W-:Y:S03]  /*46db0*/  @P5 STG.E.U16 desc[UR60][R6.64], R141 ;  /* 0x0000008d06005986 */ /* 0x000fe6000c10153c */
[----:B------:R-:W-:-:S03]  /*46dc0*/  VIADD R15, R3, 0x9c ;  /* 0x0000009c030f7836 */ /* 0x000fc60000000000 */
[----:B------:R-:W4:Y:S01]  /*46dd0*/  LDC R0, c[0x0][0x248] ;  /* 0x00009200ff007b82 */ /* 0x000f220000000800 */
[----:B------:R4:W-:Y:S01]  /*46de0*/  @P1 STG.E.U16 desc[UR60][R8.64], R14 ;  /* 0x0000000e08001986 */ /* 0x0009e2000c10153c */
[----:B------:R-:W-:Y:S01]  /*46df0*/  ISETP.GE.AND P1, PT, R15, R12, PT ;  /* 0x0000000c0f00720c */ /* 0x000fe20003f26270 */
[----:B------:R-:W-:-:S05]  /*46e00*/  IMAD.WIDE R4, R11, 0x2, R20 ;  /* 0x000000020b047825 */ /* 0x000fca00078e0214 */
[----:B------:R-:W4:Y:S01]  /*46e10*/  LDC R25, c[0x0][0x228] ;  /* 0x00008a00ff197b82 */ /* 0x000f220000000800 */
[----:B------:R-:W-:Y:S01]  /*46e20*/  VIADD R10, R3, 0x9d ;  /* 0x0000009d030a7836 */ /* 0x000fe20000000000 */
[----:B0-----:R-:W-:-:S06]  /*46e30*/  ISETP.LT.AND P6, PT, R23, R16, !P1 ;  /* 0x000000101700720c */ /* 0x001fcc0004fc1270 */
[----:B------:R-:W0:Y:S01]  /*46e40*/  LDC R2, c[0x0][0x248] ;  /* 0x00009200ff027b82 */ /* 0x000e220000000800 */
[----:B------:R4:W-:Y:S01]  /*46e50*/  @P3 STG.E.U16 desc[UR60][R4.64], R145 ;  /* 0x0000009104003986 */ /* 0x0009e2000c10153c */
[----:B--2---:R-:W-:-:S06]  /*46e60*/  ISETP.GE.AND P3, PT, R10, R13, PT ;  /* 0x0000000d0a00720c */ /* 0x004fcc0003f66270 */
[----:B------:R-:W2:Y:S01]  /*46e70*/  LDC R16, c[0x0][0x22c] ;  /* 0x00008b00ff107b82 */ /* 0x000ea20000000800 */
[C---:B-1----:R-:W-:Y:S02]  /*46e80*/  ISETP.LT.AND P2, PT, R156.reuse, R17, !P2 ;  /* 0x000000119c00720c */ /* 0x042fe40005741270 */
[----:B---3--:R-:W-:Y:S02]  /*46e90*/  ISETP.LT.AND P5, PT, R23, R18, !P3 ;  /* 0x000000121700720c */ /* 0x008fe40005fa1270 */
[----:B----4-:R-:W-:-:S03]  /*46ea0*/  ISETP.LT.AND P1, PT, R156, R19, !P1 ;  /* 0x000000139c00720c */ /* 0x010fc60004f21270 */
[----:B------:R-:W1:Y:S01]  /*46eb0*/  LDC R14, c[0x0][0x248] ;  /* 0x00009200ff0e7b82 */ /* 0x000e620000000800 */
        /* <DEDUP_REMOVED lines=9> */
[C---:B0-----:R-:W-:Y:S02]  /*46f50*/  IMAD.IADD R15, R9.reuse, 0x1, R2 ;  /* 0x00000001090f7824 */ /* 0x041fe400078e0202 */
[----:B------:R-:W0:Y:S01]  /*46f60*/  LDC R0, c[0x0][0x248] ;  /* 0x00009200ff007b82 */ /* 0x000e220000000800 */
[----:B------:R-:W-:Y:S01]  /*46f70*/  IMAD.WIDE R8, R9, 0x2, R158 ;  /* 0x0000000209087825 */ /* 0x000fe200078e029e */
[----:B------:R-:W-:Y:S03]  /*46f80*/  @P2 STG.E.U16 desc[UR60][R4.64], R13 ;  /* 0x0000000d04002986 */ /* 0x000fe6000c10153c */
[----:B------:R-:W-:-:S03]  /*46f90*/  VIADD R27, R3, 0x9e ;  /* 0x0000009e031b7836 */ /* 0x000fc60000000000 */
[----:B------:R-:W0:Y:S01]  /*46fa0*/  LDC R19, c[0x0][0x228] ;  /* 0x00008a00ff137b82 */ /* 0x000e220000000800 */
[----:B------:R1:W-:Y:S07]  /*46fb0*/  @P6 STG.E.U16 desc[UR60][R6.64], R142 ;  /* 0x0000008e06006986 */ /* 0x0003ee000c10153c */
[----:B------:R-:W0:Y:S01]  /*46fc0*/  LDC R25, c[0x0][0x228] ;  /* 0x00008a00ff197b82 */ /* 0x000e220000000800 */
[----:B------:R-:W-:Y:S01]  /*46fd0*/  @P1 STG.E.U16 desc[UR60][R8.64], R26 ;  /* 0x0000001a08001986 */ /* 0x000fe2000c10153c */
[----:B--2---:R-:W-:Y:S01]  /*46fe0*/  ISETP.GE.AND P1, PT, R27, R16, PT ;  /* 0x000000101b00720c */ /* 0x004fe20003f26270 */
[----:B------:R-:W-:-:S04]  /*46ff0*/  IMAD.WIDE R10, R15, 0x2, R20 ;  /* 0x000000020f0a7825 */ /* 0x000fc800078e0214 */
[----:B------:R-:W-:Y:S01]  /*47000*/  VIADD R2, R3, 0x9f ;  /* 0x0000009f03027836 */ /* 0x000fe20000000000 */
[----:B------:R-:W2:Y:S01]  /*47010*/  LDC R16, c[0x0][0x22c] ;  /* 0x00008b00ff107b82 */ /* 0x000ea20000000800 */
[----:B------:R-:W-:Y:S01]  /*47020*/  @P5 STG.E.U16 desc[UR60][R10.64], R146 ;  /* 0x000000920a005986 */ /* 0x000fe2000c10153c */
[----:B-1----:R-:W-:Y:S01]  /*47030*/  IMAD.IADD R7, R15, 0x1, R14 ;  /* 0x000000010f077824 */ /* 0x002fe200078e020e */
[----:B----4-:R-:W-:Y:S02]  /*47040*/  ISETP.LT.AND P5, PT, R23, R18, !P1 ;  /* 0x000000121700720c */ /* 0x010fe40004fa1270 */
[----:B---3--:R-:W-:Y:S01]  /*47050*/  ISETP.GE.AND P2, PT, R2, R17, PT ;  /* 0x000000110200720c */ /* 0x008fe20003f46270 */
[----:B------:R-:W-:Y:S01]  /*47060*/  IMAD.WIDE R12, R15, 0x2, R158 ;  /* 0x000000020f0c7825 */ /* 0x000fe200078e029e */
[----:B------:R-:W-:Y:S01]  /*47070*/  PRMT R5, R146, 0x7632, R5 ;  /* 0x0000763292057816 */ /* 0x000fe20000000005 */
[----:B------:R-:W1:Y:S01]  /*47080*/  LDC R14, c[0x0][0x22c] ;  /* 0x00008b00ff0e7b82 */ /* 0x000e620000000800 */
[----:B------:R-:W-:-:S07]  /*47090*/  ISETP.LT.AND P6, PT, R23, R24, !P2 ;  /* 0x000000181700720c */ /* 0x000fce00057c1270 */
[----:B------:R-:W3:Y:S01]  /*470a0*/  LDC R18, c[0x0][0x228] ;  /* 0x00008a00ff127b82 */ /* 0x000ee20000000800 */
[----:B------:R4:W-:Y:S07]  /*470b0*/  @P3 STG.E.U16 desc[UR60][R12.64], R5 ;  /* 0x000000050c003986 */ /* 0x0009ee000c10153c */
[----:B------:R-:W3:Y:S01]  /*470c0*/  LDC R2, c[0x0][0x248] ;  /* 0x00009200ff027b82 */ /* 0x000ee20000000800 */
[----:B0-----:R-:W-:-:S07]  /*470d0*/  ISETP.LT.AND P1, PT, R156, R19, !P1 ;  /* 0x000000139c00720c */ /* 0x001fce0004f21270 */
[----:B------:R-:W0:Y:S01]  /*470e0*/  LDC R17, c[0x0][0x228] ;  /* 0x00008a00ff117b82 */ /* 0x000e220000000800 */
        /* <DEDUP_REMOVED lines=13> */
[----:B-1----:R-:W-:Y:S02]  /*471c0*/  PRMT R5, R147, 0x7632, R5 ;  /* 0x0000763293057816 */ /* 0x002fe40000000005 */
[----:B------:R-:W1:Y:S01]  /*471d0*/  LDC R16, c[0x0][0x228] ;  /* 0x00008a00ff107b82 */ /* 0x000e620000000800 */
[----:B------:R-:W-:Y:S01]  /*471e0*/  VIADD R25, R3, 0xa1 ;  /* 0x000000a103197836 */ /* 0x000fe20000000000 */
[----:B------:R2:W-:Y:S06]  /*471f0*/  @P1 STG.E.U16 desc[UR60][R6.64], R26 ;  /* 0x0000001a06001986 */ /* 0x0005ec000c10153c */
[----:B------:R-:W1:Y:S01]  /*47200*/  LDC R15, c[0x0][0x22c] ;  /* 0x00008b00ff0f7b82 */ /* 0x000e620000000800 */
[----:B------:R-:W-:Y:S01]  /*47210*/  @P6 STG.E.U16 desc[UR60][R8.64], R147 ;  /* 0x0000009308006986 */ /* 0x000fe2000c10153c */
[----:B------:R-:W-:-:S03]  /*47220*/  ISETP.GE.AND P1, PT, R25, R14, PT ;  /* 0x0000000e1900720c */ /* 0x000fc60003f26270 */
[----:B------:R4:W-:Y:S03]  /*47230*/  @P3 STG.E.U16 desc[UR60][R10.64], R5 ;  /* 0x000000050a003986 */ /* 0x0009e6000c10153c */
[----:B------:R-:W1:Y:S01]  /*47240*/  LDC R19, c[0x0][0x228] ;  /* 0x00008a00ff137b82 */ /* 0x000e620000000800 */
[----:B---3--:R-:W-:Y:S01]  /*47250*/  ISETP.LT.AND P3, PT, R23, R18, !P2 ;  /* 0x000000121700720c */ /* 0x008fe20005761270 */
[----:B--2---:R-:W-:Y:S01]  /*47260*/  IMAD.IADD R7, R13, 0x1, R2 ;  /* 0x000000010d077824 */ /* 0x004fe200078e0202 */
[----:B0-----:R-:W-:Y:S02]  /*47270*/  ISETP.LT.AND P2, PT, R156, R17, !P2 ;  /* 0x000000119c00720c */ /* 0x001fe40005741270 */
[----:B----4-:R-:W-:-:S03]  /*47280*/  ISETP.LT.AND P5, PT, R23, R24, !P1 ;  /* 0x000000181700720c */ /* 0x010fc60004fa1270 */
[----:B------:R-:W0:Y:S01]  /*47290*/  LDC R2, c[0x0][0x248] ;  /* 0x00009200ff027b82 */ /* 0x000e220000000800 */
        /* <DEDUP_REMOVED lines=15> */
[----:B-1----:R-:W-:-:S02]  /*47390*/  ISETP.LT.AND P5, PT, R23, R16, !P3 ;  /* 0x000000101700720c */ /* 0x002fc40005fa1270 */
[----:B------:R-:W-:Y:S02]  /*473a0*/  ISETP.GE.AND P2, PT, R10, R15, PT ;  /* 0x0000000f0a00720c */ /* 0x000fe40003f46270 */
[C---:B------:R-:W-:Y:S02]  /*473b0*/  ISETP.LT.AND P1, PT, R156.reuse, R19, !P1 ;  /* 0x000000139c00720c */ /* 0x040fe40004f21270 */
[----:B------:R-:W1:Y:S08]  /*473c0*/  LDC R15, c[0x0][0x22c] ;  /* 0x00008b00ff0f7b82 */ /* 0x000e700000000800 */
[----:B------:R-:W1:Y:S01]  /*473d0*/  LDC R16, c[0x0][0x228] ;  /* 0x00008a00ff107b82 */ /* 0x000e620000000800 */
[----:B0-----:R-:W-:Y:S01]  /*473e0*/  IMAD.IADD R9, R13, 0x1, R2 ;  /* 0x000000010d097824 */ /* 0x001fe200078e0202 */
[----:B--2---:R-:W-:-:S06]  /*473f0*/  ISETP.LT.AND P6, PT, R156, R17, !P3 ;  /* 0x000000119c00720c */ /* 0x004fcc0005fc1270 */
[----:B------:R-:W0:Y:S01]  /*47400*/  LDC R19, c[0x0][0x228] ;  /* 0x00008a00ff137b82 */ /* 0x000e220000000800 */
        /* <DEDUP_REMOVED lines=20> */
[----:B-1----:R-:W-:Y:S01]  /*47550*/  ISETP.LT.AND P6, PT, R23, R16, !P1 ;  /* 0x000000101700720c */ /* 0x002fe20004fc1270 */
[----:B------:R-:W1:Y:S02]  /*47560*/  LDC R18, c[0x0][0x228] ;  /* 0x00008a00ff127b82 */ /* 0x000e640000000800 */
[----:B------:R4:W-:Y:S01]  /*47570*/  @P3 STG.E.U16 desc[UR60][R10.64], R153 ;  /* 0x000000990a003986 */ /* 0x0009e2000c10153c */
[----:B------:R-:W-:-:S02]  /*47580*/  ISETP.GE.AND P3, PT, R0, R15, PT ;  /* 0x0000000f0000720c */ /* 0x000fc40003f66270 */
[----:B0-----:R-:W-:-:S03]  /*47590*/  ISETP.LT.AND P2, PT, R156, R19, !P2 ;  /* 0x000000139c00720c */ /* 0x001fc60005741270 */
[----:B------:R-:W0:Y:S01]  /*475a0*/  LDC R16, c[0x0][0x22c] ;  /* 0x00008b00ff107b82 */ /* 0x000e220000000800 */
        /* <DEDUP_REMOVED lines=22> */
[----:B-1----:R-:W-:Y:S02]  /*47710*/  PRMT R5, R154, 0x7632, R5 ;  /* 0x000076329a057816 */ /* 0x002fe40000000005 */
[----:B------:R-:W1:Y:S01]  /*47720*/  LDC R14, c[0x0][0x228] ;  /* 0x00008a00ff0e7b82 */ /* 0x000e620000000800 */
[----:B------:R3:W-:Y:S01]  /*47730*/  @P5 STG.E.U16 desc[UR60][R10.64], R154 ;  /* 0x0000009a0a005986 */ /* 0x0007e2000c10153c */
[----:B----4-:R-:W-:-:S06]  /*47740*/  IMAD.WIDE R12, R15, 0x2, R158 ;  /* 0x000000020f0c7825 */ /* 0x010fcc00078e029e */
[----:B------:R-:W4:Y:S01]  /*47750*/  LDC R25, c[0x0][0x228] ;  /* 0x00008a00ff197b82 */ /* 0x000f220000000800 */
[----:B0-----:R-:W-:Y:S01]  /*47760*/  ISETP.GE.AND P1, PT, R27, R16, PT ;  /* 0x000000101b00720c */ /* 0x001fe20003f26270 */
        /* <DEDUP_REMOVED lines=8> */
[----:B0-----:R-:W-:Y:S01]  /*477f0*/  IMAD.WIDE R4, R7, 0x2, R20 ;  /* 0x0000000207047825 */ /* 0x001fe200078e0214 */
[----:B------:R-:W-:-:S06]  /*47800*/  PRMT R13, R151, 0x7632, R13 ;  /* 0x00007632970d7816 */ /* 0x000fcc000000000d */
[----:B------:R-:W0:Y:S01]  /*47810*/  LDC R0, c[0x0][0x248] ;  /* 0x00009200ff007b82 */ /* 0x000e220000000800 */
        /* <DEDUP_REMOVED lines=10> */
[----:B-1----:R-:W-:Y:S01]  /*478c0*/  ISETP.LT.AND P5, PT, R23, R14, !P3 ;  /* 0x0000000e1700720c */ /* 0x002fe20005fa1270 */
[----:B------:R-:W-:Y:S01]  /*478d0*/  VIADD R25, R3, 0xa9 ;  /* 0x000000a903197836 */ /* 0x000fe20000000000 */
[----:B------:R-:W1:Y:S08]  /*478e0*/  LDC R12, c[0x0][0x22c] ;  /* 0x00008b00ff0c7b82 */ /* 0x000e700000000800 */
[----:B------:R-:W1:Y:S01]  /*478f0*/  LDC R14, c[0x0][0x22c] ;  /* 0x00008b00ff0e7b82 */ /* 0x000e620000000800 */
[----:B--2---:R-:W-:Y:S01]  /*47900*/  ISETP.GE.AND P2, PT, R25, R10, PT ;  /* 0x0000000a1900720c */ /* 0x004fe20003f46270 */
[----:B0-----:R-:W-:Y:S01]  /*47910*/  IMAD.IADD R13, R11, 0x1, R0 ;  /* 0x000000010b0d7824 */ /* 0x001fe200078e0200 */
[----:B---3--:R-:W-:-:S05]  /*47920*/  ISETP.LT.AND P6, PT, R156, R15, !P3 ;  /* 0x0000000f9c00720c */ /* 0x008fca0005fc1270 */
[----:B------:R-:W0:Y:S01]  /*47930*/  LDC R18, c[0x0][0x228] ;  /* 0x00008a00ff127b82 */ /* 0x000e220000000800 */
        /* <DEDUP_REMOVED lines=25> */
[----:B---3--:R-:W-:-:S03]  /*47ad0*/  ISETP.LT.AND P1, PT, R156, R19, !P1 ;  /* 0x000000139c00720c */ /* 0x008fc60004f21270 */
[----:B------:R-:W0:Y:S01]  /*47ae0*/  LDC R24, c[0x0][0x228] ;  /* 0x00008a00ff187b82 */ /* 0x000e220000000800 */
[----:B------:R-:W-:Y:S01]  /*47af0*/  ISETP.LT.AND P2, PT, R156, R17, !P2 ;  /* 0x000000119c00720c */ /* 0x000fe20005741270 */
[----:B----4-:R-:W-:-:S06]  /*47b00*/  IMAD.IADD R9, R15, 0x1, R0 ;  /* 0x000000010f097824 */ /* 0x010fcc00078e0200 */
        /* <DEDUP_REMOVED lines=65> */
[----:B------:R-:W-:Y:S01]  /*47f20*/  IMAD.WIDE R8, R13, 0x2, R158 ;  /* 0x000000020d087825 */ /* 0x000fe200078e029e */
[----:B------:R-:W-:-:S06]  /*47f30*/  IADD3 R25, R3, 0xb1, RZ ;  /* 0x000000b103197810 */ /* 0x000fcc0007ffe0ff */
[----:B------:R-:W3:Y:S01]  /*47f40*/  LDC R24, c[0x0][0x228] ;  /* 0x00008a00ff187b82 */ /* 0x000ee20000000800 */
[----:B------:R-:W-:Y:S01]  /*47f50*/  IMAD.WIDE R4, R11, 0x2, R20 ;  /* 0x000000020b047825 */ /* 0x000fe200078e0214 */
[----:B------:R-:W-:Y:S03]  /*47f60*/  @P5 STG.E.U16 desc[UR60][R6.64], R163 ;  /* 0x000000a306005986 */ /* 0x000fe6000c10153c */
[----:B------:R-:W-:-:S03]  /*47f70*/  VIADD R17, R3, 0xb0 ;  /* 0x000000b003117836 */ /* 0x000fc60000000000 */
[----:B------:R-:W3:Y:S01]  /*47f80*/  LDC R10, c[0x0][0x248] ;  /* 0x00009200ff0a7b82 */ /* 0x000ee20000000800 */
[----:B------:R3:W-:Y:S01]  /*47f90*/  @P1 STG.E.U16 desc[UR60][R8.64], R16 ;  /* 0x0000001008001986 */ /* 0x0007e2000c10153c */
[----:B0-----:R-:W-:-:S03]  /*47fa0*/  ISETP.GE.AND P1, PT, R17, R12, PT ;  /* 0x0000000c1100720c */ /* 0x001fc60003f26270 */
[----:B------:R0:W-:Y:S01]  /*47fb0*/  @P3 STG.E.U16 desc[UR60][R4.64], R167 ;  /* 0x000000a704003986 */ /* 0x0001e2000c10153c */
[----:B-1----:R-:W-:Y:S02]  /*47fc0*/  ISETP.GE.AND P3, PT, R25, R14, PT ;  /* 0x0000000e1900720c */ /* 0x002fe40003f66270 */
        /* <DEDUP_REMOVED lines=24> */
[----:B-1----:R-:W-:-:S02]  /*48150*/  ISETP.GE.AND P1, PT, R27, R14, PT ;  /* 0x0000000e1b00720c */ /* 0x002fc40003f26270 */
[----:B--2---:R-:W-:-:S04]  /*48160*/  ISETP.LT.AND P3, PT, R156, R13, !P3 ;  /* 0x0000000d9c00720c */ /* 0x004fc80005f61270 */
        /* <DEDUP_REMOVED lines=163> */
[C---:B------:R-:W-:Y:S02]  /*48ba0*/  VIADD R15, R3.reuse, 0xbe ;  /* 0x000000be030f7836 */ /* 0x040fe40000000000 */
[----:B------:R-:W-:Y:S01]  /*48bb0*/  VIADD R0, R3, 0xbf ;  /* 0x000000bf03007836 */ /* 0x000fe20000000000 */
[----:B------:R-:W-:Y:S04]  /*48bc0*/  @P5 STG.E.U16 desc[UR60][R6.64], R178 ;  /* 0x000000b206005986 */ /* 0x000fe8000c10153c */
        /* <DEDUP_REMOVED lines=174> */
[----:B------:R-:W-:Y:S02]  /*496b0*/  ISETP.LT.AND P1, PT, R156, R19, !P1 ;  /* 0x000000139c00720c */ /* 0x000fe40004f21270 */
[----:B------:R-:W1:Y:S08]  /*496c0*/  LDC R15, c[0x0][0x22c] ;  /* 0x00008b00ff0f7b82 */ /* 0x000e700000000800 */
[----:B------:R-:W1:Y:S01]  /*496d0*/  LDC R16, c[0x0][0x228] ;  /* 0x00008a00ff107b82 */ /* 0x000e620000000800 */
[----:B0-----:R-:W-:-:S07]  /*496e0*/  IADD3 R9, R13, R2, RZ ;  /* 0x000000020d097210 */ /* 0x001fce0007ffe0ff */
[----:B------:R-:W0:Y:S01]  /*496f0*/  LDC R19, c[0x0][0x228] ;  /* 0x00008a00ff137b82 */ /* 0x000e220000000800 */
[----:B--2---:R-:W-:Y:S01]  /*49700*/  ISETP.LT.AND P6, PT, R156, R17, !P3 ;  /* 0x000000119c00720c */ /* 0x004fe20005fc1270 */
[----:B------:R-:W-:-:S06]  /*49710*/  IMAD.WIDE R4, R13, 0x2, R158 ;  /* 0x000000020d047825 */ /* 0x000fcc00078e029e */
[----:B------:R-:W2:Y:S01]  /*49720*/  LDC R24, c[0x0][0x228] ;  /* 0x00008a00ff187b82 */ /* 0x000ea20000000800 */
[----:B------:R-:W-:Y:S02]  /*49730*/  PRMT R7, R196, 0x7632, R7 ;  /* 0x00007632c4077816 */ /* 0x000fe40000000007 */
[----:B---3--:R-:W-:-:S05]  /*49740*/  ISETP.LT.AND P3, PT, R23, R18, !P2 ;  /* 0x000000121700720c */ /* 0x008fca0005761270 */
        /* <DEDUP_REMOVED lines=191> */
[----:B------:R-:W3:Y:S08]  /*4a340*/  LDC R16, c[0x0][0x22c] ;  /* 0x00008b00ff107b82 */ /* 0x000ef00000000800 */
[----:B------:R-:W4:Y:S08]  /*4a350*/  LDC R18, c[0x0][0x228] ;  /* 0x00008a00ff127b82 */ /* 0x000f300000000800 */
[----:B------:R-:W4:Y:S01]  /*4a360*/  LDC R19, c[0x0][0x228] ;  /* 0x00008a00ff137b82 */ /* 0x000f220000000800 */
[----:B------:R-:W-:Y:S01]  /*4a370*/  ISETP.LT.AND P5, PT, R23, R24, !P3 ;  /* 0x000000181700720c */ /* 0x000fe20005fa1270 */
[----:B0-----:R-:W-:Y:S01]  /*4a380*/  IMAD.WIDE R4, R11, 0x2, R158 ;  /* 0x000000020b047825 */ /* 0x001fe200078e029e */
[----:B------:R-:W-:-:S05]  /*4a390*/  PRMT R26, R207, 0x7632, R26 ;  /* 0x00007632cf1a7816 */ /* 0x000fca000000001a */
[----:B------:R-:W0:Y:S01]  /*4a3a0*/  LDC R2, c[0x0][0x248] ;  /* 0x00009200ff027b82 */ /* 0x000e220000000800 */
[----:B------:R-:W-:Y:S01]  /*4a3b0*/  IMAD.WIDE R6, R9, 0x2, R20 ;  /* 0x0000000209067825 */ /* 0x000fe200078e0214 */
[----:B------:R-:W-:-:S03]  /*4a3c0*/  PRMT R11, R208, 0x7632, R11 ;  /* 0x00007632d00b7816 */ /* 0x000fc6000000000b */
[----:B------:R-:W-:-:S03]  /*4a3d0*/  IMAD.IADD R15, R9, 0x1, R10 ;  /* 0x00000001090f7824 */ /* 0x000fc600078e020a */
[----:B------:R-:W0:Y:S01]  /*4a3e0*/  LDC R24, c[0x0][0x228] ;  /* 0x00008a00ff187b82 */ /* 0x000e220000000800 */
[----:B------:R-:W-:Y:S01]  /*4a3f0*/  IMAD.WIDE R8, R9, 0x2, R158 ;  /* 0x0000000209087825 */ /* 0x000fe200078e029e */
[----:B------:R3:W-:Y:S06]  /*4a400*/  @P2 STG.E.U16 desc[UR60][R4.64], R26 ;  /* 0x0000001a04002986 */ /* 0x0007ec000c10153c */
[----:B------:R-:W0:Y:S01]  /*4a410*/  LDC R25, c[0x0][0x228] ;  /* 0x00008a00ff197b82 */ /* 0x000e220000000800 */
[C---:B------:R-:W-:Y:S01]  /*4a420*/  VIADD R27, R3.reuse, 0xda ;  /* 0x000000da031b7836 */ /* 0x040fe20000000000 */
[----:B------:R4:W-:Y:S01]  /*4a430*/  @P6 STG.E.U16 desc[UR60][R6.64], R208 ;  /* 0x000000d006006986 */ /* 0x0009e2000c10153c */
[----:B-1----:R-:W-:Y:S01]  /*4a440*/  ISETP.LT.AND P3, PT, R156, R13, !P3 ;  /* 0x0000000d9c00720c */ /* 0x002fe20005f61270 */
[----:B------:R-:W-:-:S02]  /*4a450*/  VIADD R29, R3, 0xdb ;  /* 0x000000db031d7836 */ /* 0x000fc40000000000 */
[----:B------:R1:W-:Y:S02]  /*4a460*/  @P1 STG.E.U16 desc[UR60][R8.64], R11 ;  /* 0x0000000b08001986 */ /* 0x0003e4000c10153c */
[----:B------:R-:W0:Y:S01]  /*4a470*/  LDC R17, c[0x0][0x22c] ;  /* 0x00008b00ff117b82 */ /* 0x000e220000000800 */
[----:B--2---:R-:W-:Y:S02]  /*4a480*/  ISETP.GE.AND P1, PT, R27, R14, PT ;  /* 0x0000000e1b00720c */ /* 0x004fe40003f26270 */
[----:B---3--:R-:W-:Y:S01]  /*4a490*/  ISETP.GE.AND P2, PT, R29, R16, PT ;  /* 0x000000101d00720c */ /* 0x008fe20003f46270 */
[----:B------:R-:W-:Y:S01]  /*4a4a0*/  IMAD.WIDE R12, R15, 0x2, R158 ;  /* 0x000000020f0c7825 */ /* 0x000fe200078e029e */
[----:B------:R-:W-:-:S03]  /*4a4b0*/  PRMT R5, R212, 0x7632, R5 ;  /* 0x00007632d4057816 */ /* 0x000fc60000000005 */
[C---:B----4-:R-:W-:Y:S01]  /*4a4c0*/  IMAD.IADD R7, R15.reuse, 0x1, R0 ;  /* 0x000000010f077824 */ /* 0x050fe200078e0200 */
[----:B------:R-:W2:Y:S01]  /*4a4d0*/  LDC R16, c[0x0][0x228] ;  /* 0x00008a00ff107b82 */ /* 0x000ea20000000800 */
[----:B-1----:R-:W-:-:S05]  /*4a4e0*/  IMAD.WIDE R10, R15, 0x2, R20 ;  /* 0x000000020f0a7825 */ /* 0x002fca00078e0214 */
[----:B------:R-:W-:Y:S01]  /*4a4f0*/  @P5 STG.E.U16 desc[UR60][R10.64], R212 ;  /* 0x000000d40a005986 */ /* 0x000fe2000c10153c */
[C---:B------:R-:W-:Y:S01]  /*4a500*/  ISETP.LT.AND P5, PT, R23.reuse, R18, !P1 ;  /* 0x000000121700720c */ /* 0x040fe20004fa1270 */
[----:B------:R-:W1:Y:S01]  /*4a510*/  LDC R0, c[0x0][0x248] ;  /* 0x00009200ff007b82 */ /* 0x000e620000000800 */
[----:B------:R-:W-:Y:S01]  /*4a520*/  ISETP.LT.AND P1, PT, R156, R19, !P1 ;  /* 0x000000139c00720c */ /* 0x000fe20004f21270 */
[----:B------:R3:W-:Y:S06]  /*4a530*/  @P3 STG.E.U16 desc[UR60][R12.64], R5 ;  /* 0x000000050c003986 */ /* 0x0007ec000c10153c */
[----:B------:R-:W4:Y:S01]  /*4a540*/  LDC R19, c[0x0][0x228] ;  /* 0x00008a00ff137b82 */ /* 0x000f220000000800 */
[----:B0-----:R-:W-:-:S02]  /*4a550*/  ISETP.LT.AND P6, PT, R23, R24, !P2 ;  /* 0x000000181700720c */ /* 0x001fc400057c1270 */
[----:B------:R-:W-:Y:S01]  /*4a560*/  ISETP.LT.AND P3, PT, R156, R25, !P2 ;  /* 0x000000199c00720c */ /* 0x000fe20005761270 */
[----:B---3--:R-:W-:-:S04]  /*4a570*/  IMAD.IADD R13, R7, 0x1, R2 ;  /* 0x00000001070d7824 */ /* 0x008fc800078e0202 */
[----:B------:R-:W0:Y:S01]  /*4a580*/  LDC R14, c[0x0][0x22c] ;  /* 0x00008b00ff0e7b82 */ /* 0x000e220000000800 */
[----:B------:R-:W-:Y:S01]  /*4a590*/  IMAD.WIDE R4, R7, 0x2, R20 ;  /* 0x0000000207047825 */ /* 0x000fe200078e0214 */
[----:B------:R-:W-:-:S06]  /*4a5a0*/  PRMT R11, R209, 0x7632, R11 ;  /* 0x00007632d10b7816 */ /* 0x000fcc000000000b */
[----:B------:R-:W3:Y:S01]  /*4a5b0*/  LDC R2, c[0x0][0x248] ;  /* 0x00009200ff027b82 */ /* 0x000ee20000000800 */
[----:B------:R-:W-:-:S04]  /*4a5c0*/  IMAD.WIDE R6, R7, 0x2, R158 ;  /* 0x0000000207067825 */ /* 0x000fc800078e029e */
[----:B------:R-:W-:-:S03]  /*4a5d0*/  VIADD R10, R3, 0xdc ;  /* 0x000000dc030a7836 */ /* 0x000fc60000000000 */
[----:B------:R-:W3:Y:S01]  /*4a5e0*/  LDC R18, c[0x0][0x228] ;  /* 0x00008a00ff127b82 */ /* 0x000ee20000000800 */
[----:B------:R2:W-:Y:S01]  /*4a5f0*/  @P5 STG.E.U16 desc[UR60][R4.64], R209 ;  /* 0x000000d104005986 */ /* 0x0005e2000c10153c */
[----:B------:R-:W-:Y:S01]  /*4a600*/  IMAD.WIDE R8, R13, 0x2, R20 ;  /* 0x000000020d087825 */ /* 0x000fe200078e0214 */
[----:B------:R-:W-:Y:S02]  /*4a610*/  ISETP.GE.AND P2, PT, R10, R17, PT ;  /* 0x000000110a00720c */ /* 0x000fe40003f46270 */
[----:B------:R1:W-:Y:S03]  /*4a620*/  @P1 STG.E.U16 desc[UR60][R6.64], R11 ;  /* 0x0000000b06001986 */ /* 0x0003e6000c10153c */
[----:B------:R-:W3:Y:S01]  /*4a630*/  LDC R12, c[0x0][0x22c] ;  /* 0x00008b00ff0c7b82 */ /* 0x000ee20000000800 */
[----:B------:R-:W-:Y:S01]  /*4a640*/  @P6 STG.E.U16 desc[UR60][R8.64], R213 ;  /* 0x000000d508006986 */ /* 0x000fe2000c10153c */
[----:B--2---:R-:W-:-:S06]  /*4a650*/  PRMT R5, R213, 0x7632, R5 ;  /* 0x00007632d5057816 */ /* 0x004fcc0000000005 */
[----:B------:R-:W2:Y:S01]  /*4a660*/  LDC R17, c[0x0][0x228] ;  /* 0x00008a00ff117b82 */ /* 0x000ea20000000800 */
[----:B-1----:R-:W-:-:S07]  /*4a670*/  IMAD.WIDE R10, R13, 0x2, R158 ;  /* 0x000000020d0a7825 */ /* 0x002fce00078e029e */
[----:B------:R-:W1:Y:S01]  /*4a680*/  LDC R15, c[0x0][0x22c] ;  /* 0x00008b00ff0f7b82 */ /* 0x000e620000000800 */
[----:B------:R3:W-:Y:S01]  /*4a690*/  @P3 STG.E.U16 desc[UR60][R10.64], R5 ;  /* 0x000000050a003986 */ /* 0x0007e2000c10153c */
[----:B------:R-:W-:Y:S01]  /*4a6a0*/  IMAD.IADD R7, R13, 0x1, R0 ;  /* 0x000000010d077824 */ /* 0x000fe200078e0200 */
[----:B------:R-:W-:Y:S01]  /*4a6b0*/  ISETP.LT.AND P3, PT, R23, R16, !P2 ;  /* 0x000000101700720c */ /* 0x000fe20005761270 */
[----:B------:R-:W-:Y:S01]  /*4a6c0*/  VIADD R25, R3, 0xdd ;  /* 0x000000dd03197836 */ /* 0x000fe20000000000 */
[----:B----4-:R-:W-:-:S03]  /*4a6d0*/  ISETP.LT.AND P2, PT, R156, R19, !P2 ;  /* 0x000000139c00720c */ /* 0x010fc60005741270 */
[----:B------:R-:W4:Y:S01]  /*4a6e0*/  LDC R24, c[0x0][0x228] ;  /* 0x00008a00ff187b82 */ /* 0x000f220000000800 */
[----:B0-----:R-:W-:-:S07]  /*4a6f0*/  ISETP.GE.AND P1, PT, R25, R14, PT ;  /* 0x0000000e1900720c */ /* 0x001fce0003f26270 */
[----:B------:R-:W0:Y:S01]  /*4a700*/  LDC R0, c[0x0][0x248] ;  /* 0x00009200ff007b82 */ /* 0x000e220000000800 */
[----:B---3--:R-:W-:-:S07]  /*4a710*/  IMAD.IADD R13, R7, 0x1, R2 ;  /* 0x00000001070d7824 */ /* 0x008fce00078e0202 */
[----:B------:R-:W3:Y:S01]  /*4a720*/  LDC R19, c[0x0][0x228] ;  /* 0x00008a00ff137b82 */ /* 0x000ee20000000800 */
[----:B------:R-:W-:Y:S01]  /*4a730*/  ISETP.LT.AND P5, PT, R23, R18, !P1 ;  /* 0x000000121700720c */ /* 0x000fe20004fa1270 */
[----:B------:R-:W-:Y:S01]  /*4a740*/  IMAD.WIDE R4, R7, 0x2, R20 ;  /* 0x0000000207047825 */ /* 0x000fe200078e0214 */
[----:B------:R-:W-:-:S03]  /*4a750*/  PRMT R18, R210, 0x7632, R18 ;  /* 0x00007632d2127816 */ /* 0x000fc60000000012 */
[----:B------:R-:W-:Y:S02]  /*4a760*/  IMAD.WIDE R6, R7, 0x2, R158 ;  /* 0x0000000207067825 */ /* 0x000fe400078e029e */
[----:B------:R-:W0:Y:S02]  /*4a770*/  LDC R16, c[0x0][0x228] ;  /* 0x00008a00ff107b82 */ /* 0x000e240000000800 */
[----:B------:R-:W-:-:S06]  /*4a780*/  VIADD R11, R3, 0xde ;  /* 0x000000de030b7836 */ /* 0x000fcc0000000000 */
[----:B------:R-:W0:Y:S01]  /*4a790*/  LDC R2, c[0x0][0x248] ;  /* 0x00009200ff027b82 */ /* 0x000e220000000800 */
[----:B------:R4:W-:Y:S01]  /*4a7a0*/  @P3 STG.E.U16 desc[UR60][R4.64], R210 ;  /* 0x000000d204003986 */ /* 0x0009e2000c10153c */
[----:B------:R-:W-:-:S03]  /*4a7b0*/  VIADD R10, R3, 0xdf ;  /* 0x000000df030a7836 */ /* 0x000fc60000000000 */
[----:B------:R3:W-:Y:S01]  /*4a7c0*/  @P2 STG.E.U16 desc[UR60][R6.64], R18 ;  /* 0x0000001206002986 */ /* 0x0007e2000c10153c */
[----:B------:R-:W-:Y:S02]  /*4a7d0*/  ISETP.GE.AND P2, PT, R11, R12, PT ;  /* 0x0000000c0b00720c */ /* 0x000fe40003f46270 */
[----:B------:R-:W0:Y:S01]  /*4a7e0*/  LDC R14, c[0x0][0x22c] ;  /* 0x00008b00ff0e7b82 */ /* 0x000e220000000800 */
[----:B------:R-:W-:Y:S01]  /*4a7f0*/  IMAD.WIDE R8, R13, 0x2, R20 ;  /* 0x000000020d087825 */ /* 0x000fe200078e0214 */
[----:B--2---:R-:W-:Y:S02]  /*4a800*/  ISETP.LT.AND P3, PT, R156, R17, !P1 ;  /* 0x000000119c00720c */ /* 0x004fe40004f61270 */
[----:B-1----:R-:W-:-:S04]  /*4a810*/  ISETP.GE.AND P1, PT, R10, R15, PT ;  /* 0x0000000f0a00720c */ /* 0x002fc80003f26270 */
[----:B------:R-:W1:Y:S01]  /*4a820*/  LDC R12, c[0x0][0x22c] ;  /* 0x00008b00ff0c7b82 */ /* 0x000e620000000800 */
[----:B------:R0:W-:Y:S01]  /*4a830*/  @P5 STG.E.U16 desc[UR60][R8.64], R214 ;  /* 0x000000d608005986 */ /* 0x0001e2000c10153c */
[----:B----4-:R-:W-:Y:S01]  /*4a840*/  ISETP.LT.AND P5, PT, R23, R24, !P2 ;  /* 0x000000181700720c */ /* 0x010fe200057a1270 */
[----:B------:R-:W-:-:S05]  /*4a850*/  IMAD.WIDE R4, R13, 0x2, R158 ;  /* 0x000000020d047825 */ /* 0x000fca00078e029e */
[----:B------:R-:W2:Y:S01]  /*4a860*/  LDC R15, c[0x0][0x228] ;  /* 0x00008a00ff0f7b82 */ /* 0x000ea20000000800 */
[----:B---3--:R-:W-:Y:S02]  /*4a870*/  ISETP.LT.AND P2, PT, R156, R19, !P2 ;  /* 0x000000139c00720c */ /* 0x008fe40005741270 */
[----:B------:R-:W-:Y:S01]  /*4a880*/  PRMT R7, R214, 0x7632, R7 ;  /* 0x00007632d6077816 */ /* 0x000fe20000000007 */
[----:B0-----:R-:W-:-:S04]  /*4a890*/  IMAD.IADD R9, R13, 0x1, R0 ;  /* 0x000000010d097824 */ /* 0x001fc800078e0200 */
[----:B------:R-:W0:Y:S01]  /*4a8a0*/  LDC R18, c[0x0][0x228] ;  /* 0x00008a00ff127b82 */ /* 0x000e220000000800 */
[----:B------:R3:W-:Y:S07]  /*4a8b0*/  @P3 STG.E.U16 desc[UR60][R4.64], R7 ;  /* 0x0000000704003986 */ /* 0x0007ee000c10153c */
[----:B------:R-:W4:Y:S01]  /*4a8c0*/  LDC R17, c[0x0][0x228] ;  /* 0x00008a00ff117b82 */ /* 0x000f220000000800 */
[----:B------:R-:W-:-:S07]  /*4a8d0*/  ISETP.LT.AND P6, PT, R23, R16, !P1 ;  /* 0x000000101700720c */ /* 0x000fce0004fc1270 */
[----:B------:R-:W4:Y:S01]  /*4a8e0*/  LDC R24, c[0x0][0x228] ;  /* 0x00008a00ff187b82 */ /* 0x000f220000000800 */
[----:B---3--:R-:W-:-:S07]  /*4a8f0*/  IMAD.WIDE R6, R9, 0x2, R20 ;  /* 0x0000000209067825 */ /* 0x008fce00078e0214 */
[----:B------:R-:W3:Y:S01]  /*4a900*/  LDC R0, c[0x0][0x248] ;  /* 0x00009200ff007b82 */ /* 0x000ee20000000800 */
[----:B------:R-:W-:-:S07]  /*4a910*/  IMAD.IADD R11, R9, 0x1, R2 ;  /* 0x00000001090b7824 */ /* 0x000fce00078e0202 */
[----:B------:R-:W3:Y:S01]  /*4a920*/  LDC R13, c[0x0][0x228] ;  /* 0x00008a00ff0d7b82 */ /* 0x000ee20000000800 */
[----:B------:R-:W-:Y:S01]  /*4a930*/  IMAD.WIDE R8, R9, 0x2, R158 ;  /* 0x0000000209087825 */ /* 0x000fe200078e029e */
[----:B------:R-:W-:-:S06]  /*4a940*/  PRMT R16, R211, 0x7632, R16 ;  /* 0x00007632d3107816 */ /* 0x000fcc0000000010 */
[----:B------:R-:W3:Y:S01]  /*4a950*/  LDC R10, c[0x0][0x248] ;  /* 0x00009200ff0a7b82 */ /* 0x000ee20000000800 */
[C---:B------:R-:W-:Y:S01]  /*4a960*/  VIADD R25, R3.reuse, 0xe1 ;  /* 0x000000e103197836 */ /* 0x040fe20000000000 */
[----:B------:R-:W-:Y:S01]  /*4a970*/  @P5 STG.E.U16 desc[UR60][R6.64], R211 ;  /* 0x000000d306005986 */ /* 0x000fe2000c10153c */
[----:B------:R-:W-:-:S03]  /*4a980*/  VIADD R19, R3, 0xe0 ;  /* 0x000000e003137836 */ /* 0x000fc60000000000 */
[----:B------:R3:W-:Y:S01]  /*4a990*/  @P2 STG.E.U16 desc[UR60][R8.64], R16 ;  /* 0x0000001008002986 */ /* 0x0007e2000c10153c */
[----:B------:R-:W-:Y:S01]  /*4a9a0*/  ISETP.GE.AND P2, PT, R25, R14, PT ;  /* 0x0000000e1900720c */ /* 0x000fe20003f46270 */
[----:B------:R-:W3:Y:S01]  /*4a9b0*/  LDC R2, c[0x0][0x248] ;  /* 0x00009200ff027b82 */ /* 0x000ee20000000800 */
[----:B-1----:R-:W-:Y:S01]  /*4a9c0*/  ISETP.GE.AND P3, PT, R19, R12, PT ;  /* 0x0000000c1300720c */ /* 0x002fe20003f66270 */
[----:B------:R-:W-:Y:S01]  /*4a9d0*/  IMAD.WIDE R4, R11, 0x2, R20 ;  /* 0x000000020b047825 */ /* 0x000fe200078e0214 */
[----:B--2---:R-:W-:-:S05]  /*4a9e0*/  ISETP.LT.AND P1, PT, R156, R15, !P1 ;  /* 0x0000000f9c00720c */ /* 0x004fca0004f21270 */
[----:B------:R-:W1:Y:S01]  /*4a9f0*/  LDC R14, c[0x0][0x22c] ;  /* 0x00008b00ff0e7b82 */ /* 0x000e620000000800 */
[----:B0-----:R-:W-:Y:S01]  /*4aa00*/  ISETP.LT.AND P5, PT, R23, R18, !P3 ;  /* 0x000000121700720c */ /* 0x001fe20005fa1270 */
[----:B------:R0:W-:Y:S01]  /*4aa10*/  @P6 STG.E.U16 desc[UR60][R4.64], R215 ;  /* 0x000000d704006986 */ /* 0x0001e2000c10153c */
[----:B----4-:R-:W-:Y:S01]  /*4aa20*/  ISETP.LT.AND P3, PT, R156, R17, !P3 ;  /* 0x000000119c00720c */ /* 0x010fe20005f61270 */
[----:B---3--:R-:W-:Y:S01]  /*4aa30*/  IMAD.IADD R9, R11, 0x1, R0 ;  /* 0x000000010b097824 */ /* 0x008fe200078e0200 */
[----:B------:R-:W-:-:S03]  /*4aa40*/  ISETP.LT.AND P6, PT, R23, R24, !P2 ;  /* 0x000000181700720c */ /* 0x000fc600057c1270 */
[----:B------:R-:W2:Y:S01]  /*4aa50*/  LDC R18, c[0x0][0x228] ;  /* 0x00008a00ff127b82 */ /* 0x000ea20000000800 */
[----:B------:R-:W-:Y:S01]  /*4aa60*/  ISETP.LT.AND P2, PT, R156, R13, !P2 ;  /* 0x0000000d9c00720c */ /* 0x000fe20005741270 */
[----:B------:R-:W-:Y:S01]  /*4aa70*/  IMAD.IADD R15, R9, 0x1, R10 ;  /* 0x00000001090f7824 */ /* 0x000fe200078e020a */
[----:B------:R-:W-:-:S05]  /*4aa80*/  PRMT R26, R215, 0x7632, R26 ;  /* 0x00007632d71a7816 */ /* 0x000fca000000001a */
[----:B------:R-:W3:Y:S01]  /*4aa90*/  LDC R19, c[0x0][0x228] ;  /* 0x00008a00ff137b82 */ /* 0x000ee20000000800 */
[----:B0-----:R-:W-:Y:S01]  /*4aaa0*/  IMAD.WIDE R4, R11, 0x2, R158 ;  /* 0x000000020b047825 */ /* 0x001fe200078e029e */
[----:B------:R-:W-:-:S06]  /*4aab0*/  PRMT R28, R216, 0x7632, R28 ;  /* 0x00007632d81c7816 */ /* 0x000fcc000000001c */
[----:B------:R-:W0:Y:S01]  /*4aac0*/  LDC R16, c[0x0][0x22c] ;  /* 0x00008b00ff107b82 */ /* 0x000e220000000800 */
[C---:B------:R-:W-:Y:S01]  /*4aad0*/  IMAD.WIDE R6, R9.reuse, 0x2, R20 ;  /* 0x0000000209067825 */ /* 0x040fe200078e0214 */
[----:B------:R4:W-:Y:S03]  /*4aae0*/  @P1 STG.E.U16 desc[UR60][R4.64], R26 ;  /* 0x0000001a04001986 */ /* 0x0009e6000c10153c */
[----:B------:R-:W-:-:S03]  /*4aaf0*/  IMAD.WIDE R8, R9, 0x2, R158 ;  /* 0x0000000209087825 */ /* 0x000fc600078e029e */
[----:B------:R-:W0:Y:S01]  /*4ab00*/  LDC R0, c[0x0][0x248] ;  /* 0x00009200ff007b82 */ /* 0x000e220000000800 */
[C---:B------:R-:W-:Y:S01]  /*4ab10*/  IMAD.WIDE R10, R15.reuse, 0x2, R20 ;  /* 0x000000020f0a7825 */ /* 0x040fe200078e0214 */
[----:B------:R3:W-:Y:S03]  /*4ab20*/  @P5 STG.E.U16 desc[UR60][R6.64], R216 ;  /* 0x000000d806005986 */ /* 0x0007e6000c10153c */
[----:B------:R-:W-:Y:S01]  /*4ab30*/  IMAD.WIDE R12, R15, 0x2, R158 ;  /* 0x000000020f0c7825 */ /* 0x000fe200078e029e */
[----:B----4-:R-:W-:Y:S02]  /*4ab40*/  PRMT R5, R220, 0x7632, R5 ;  /* 0x00007632dc057816 */ /* 0x010fe40000000005 */
[----:B------:R-:W4:Y:S01]  /*4ab50*/  LDC R24, c[0x0][0x228] ;  /* 0x00008a00ff187b82 */ /* 0x000f220000000800 */
[----:B------:R-:W-:Y:S01]  /*4ab60*/  VIADD R27, R3, 0xe2 ;  /* 0x000000e2031b7836 */ /* 0x000fe20000000000 */
[----:B------:R-:W-:Y:S06]  /*4ab70*/  @P3 STG.E.U16 desc[UR60][R8.64], R28 ;  /* 0x0000001c08003986 */ /* 0x000fec000c10153c */
[----:B------:R-:W4:Y:S01]  /*4ab80*/  LDC R17, c[0x0][0x22c] ;  /* 0x00008b00ff117b82 */ /* 0x000f220000000800 */
[----:B------:R-:W-:Y:S04]  /*4ab90*/  @P6 STG.E.U16 desc[UR60][R10.64], R220 ;  /* 0x000000dc0a006986 */ /* 0x000fe8000c10153c */
[----:B------:R0:W-:Y:S03]  /*4aba0*/  @P2 STG.E.U16 desc[UR60][R12.64], R5 ;  /* 0x000000050c002986 */ /* 0x0001e6000c10153c */
[----:B------:R-:W4:Y:S01]  /*4abb0*/  LDC R25, c[0x0][0x228] ;  /* 0x00008a00ff197b82 */ /* 0x000f220000000800 */
[----:B-1----:R-:W-:-:S07]  /*4abc0*/  ISETP.GE.AND P2, PT, R27, R14, PT ;  /* 0x0000000e1b00720c */ /* 0x002fce0003f46270 */
[----:B------:R-:W1:Y:S01]  /*4abd0*/  LDC R26, c[0x0][0x228] ;  /* 0x00008a00ff1a7b82 */ /* 0x000e620000000800 */
[----:B------:R-:W-:Y:S01]  /*4abe0*/  VIADD R29, R3, 0xe3 ;  /* 0x000000e3031d7836 */ /* 0x000fe20000000000 */
[----:B--2---:R-:W-:-:S06]  /*4abf0*/  ISETP.LT.AND P6, PT, R23, R18, !P2 ;  /* 0x000000121700720c */ /* 0x004fcc00057c1270 */
[----:B------:R-:W2:Y:S01]  /*4ac00*/  LDC R14, c[0x0][0x248] ;  /* 0x00009200ff0e7b82 */ /* 0x000ea20000000800 */
[----:B---3--:R-:W-:Y:S01]  /*4ac10*/  ISETP.LT.AND P2, PT, R156, R19, !P2 ;  /* 0x000000139c00720c */ /* 0x008fe20005741270 */
[----:B------:R-:W-:Y:S01]  /*4ac20*/  IMAD.IADD R7, R15, 0x1, R2 ;  /* 0x000000010f077824 */ /* 0x000fe200078e0202 */
[----:B0-----:R-:W-:Y:S01]  /*4ac30*/  ISETP.GE.AND P3, PT, R29, R16, PT ;  /* 0x000000101d00720c */ /* 0x001fe20003f66270 */
[----:B------:R-:W-:-:S04]  /*4ac40*/  VIADD R2, R3, 0xe4 ;  /* 0x000000e403027836 */ /* 0x000fc80000000000 */
[----:B------:R-:W0:Y:S01]  /*4ac50*/  LDC R19, c[0x0][0x228] ;  /* 0x00008a00ff137b82 */ /* 0x000e220000000800 */
[----:B------:R-:W-:Y:S01]  /*4ac60*/  IMAD.WIDE R4, R7, 0x2, R20 ;  /* 0x0000000207047825 */ /* 0x000fe200078e0214 */
[----:B------:R-:W-:-:S03]  /*4ac70*/  PRMT R9, R217, 0x7632, R9 ;  /* 0x00007632d9097816 */ /* 0x000fc60000000009 */
[----:B------:R-:W-:-:S03]  /*4ac80*/  IMAD.IADD R11, R7, 0x1, R0 ;  /* 0x00000001070b7824 */ /* 0x000fc600078e0200 */
[----:B------:R-:W3:Y:S01]  /*4ac90*/  LDC R16, c[0x0][0x22c] ;  /* 0x00008b00ff107b82 */ /* 0x000ee20000000800 */
[----:B------:R-:W-:Y:S01]  /*4aca0*/  IMAD.WIDE R6, R7, 0x2, R158 ;  /* 0x0000000207067825 */ /* 0x000fe200078e029e */
[----:B----4-:R-:W-:-:S06]  /*4acb0*/  ISETP.LT.AND P5, PT, R23, R24, !P3 ;  /* 0x000000181700720c */ /* 0x010fcc0005fa1270 */
[----:B------:R-:W4:Y:S01]  /*4acc0*/  LDC R18, c[0x0][0x22c] ;  /* 0x00008b00ff127b82 */ /* 0x000f220000000800 */
[----:B------:R-:W-:Y:S01]  /*4acd0*/  ISETP.GE.AND P1, PT, R2, R17, PT ;  /* 0x000000110200720c */ /* 0x000fe20003f26270 */
[----:B------:R-:W-:Y:S01]  /*4ace0*/  @P6 STG.E.U16 desc[UR60][R4.64], R217 ;  /* 0x000000d904006986 */ /* 0x000fe2000c10153c */
[----:B------:R-:W-:-:S05]  /*4acf0*/  ISETP.LT.AND P3, PT, R156, R25, !P3 ;  /* 0x000000199c00720c */ /* 0x000fca0005f61270 */
[----:B------:R-:W4:Y:S01]  /*4ad00*/  LDC R0, c[0x0][0x248] ;  /* 0x00009200ff007b82 */ /* 0x000f220000000800 */
[----:B------:R0:W-:Y:S01]  /*4ad10*/  @P2 STG.E.U16 desc[UR60][R6.64], R9 ;  /* 0x0000000906002986 */ /* 0x0001e2000c10153c */
[----:B-1----:R-:W-:-:S06]  /*4ad20*/  ISETP.LT.AND P2, PT, R23, R26, !P1 ;  /* 0x0000001a1700720c */ /* 0x002fcc0004f41270 */
[----:B------:R-:W1:Y:S01]  /*4ad30*/  LDC R24, c[0x0][0x228] ;  /* 0x00008a00ff187b82 */ /* 0x000e620000000800 */
[----:B--2---:R-:W-:-:S07]  /*4ad40*/  IMAD.IADD R15, R11, 0x1, R14 ;  /* 0x000000010b0f7824 */ /* 0x004fce00078e020e */
[----:B------:R-:W2:Y:S01]  /*4ad50*/  LDC R27, c[0x0][0x228] ;  /* 0x00008a00ff1b7b82 */ /* 0x000ea20000000800 */
[----:B0-----:R-:W-:Y:S01]  /*4ad60*/  IMAD.WIDE R8, R11, 0x2, R20 ;  /* 0x000000020b087825 */ /* 0x001fe200078e0214 */
[----:B------:R-:W-:-:S03]  /*4ad70*/  PRMT R7, R221, 0x7632, R7 ;  /* 0x00007632dd077816 */ /* 0x000fc60000000007 */
[----:B------:R-:W-:-:S03]  /*4ad80*/  IMAD.WIDE R10, R11, 0x2, R158 ;  /* 0x000000020b0a7825 */ /* 0x000fc600078e029e */
[----:B------:R-:W0:Y:S01]  /*4ad90*/  LDC R2, c[0x0][0x248] ;  /* 0x00009200ff027b82 */ /* 0x000e220000000800 */
[----:B------:R-:W-:Y:S01]  /*4ada0*/  IMAD.WIDE R12, R15, 0x2, R20 ;  /* 0x000000020f0c7825 */ /* 0x000fe200078e0214 */
[----:B------:R4:W-:Y:S01]  /*4adb0*/  @P5 STG.E.U16 desc[UR60][R8.64], R221 ;  /* 0x000000dd08005986 */ /* 0x0009e2000c10153c */
[C---:B------:R-:W-:Y:S02]  /*4adc0*/  IADD3 R5, R3.reuse, 0xe6, RZ ;  /* 0x000000e603057810 */ /* 0x040fe40007ffe0ff */
[----:B------:R-:W-:-:S03]  /*4add0*/  VIADD R17, R3, 0xe5 ;  /* 0x000000e503117836 */ /* 0x000fc60000000000 */
[----:B------:R-:W0:Y:S01]  /*4ade0*/  LDC R28, c[0x0][0x228] ;  /* 0x00008a00ff1c7b82 */ /* 0x000e220000000800 */
[----:B------:R-:W-:Y:S01]  /*4adf0*/  @P3 STG.E.U16 desc[UR60][R10.64], R7 ;  /* 0x000000070a003986 */ /* 0x000fe2000c10153c */
[----:B---3--:R-:W-:-:S03]  /*4ae00*/  ISETP.GE.AND P3, PT, R17, R16, PT ;  /* 0x000000101100720c */ /* 0x008fc60003f66270 */
[----:B------:R3:W-:Y:S01]  /*4ae10*/  @P2 STG.E.U16 desc[UR60][R12.64], R218 ;  /* 0x000000da0c002986 */ /* 0x0007e2000c10153c */
[----:B------:R-:W-:Y:S02]  /*4ae20*/  ISETP.LT.AND P2, PT, R156, R19, !P1 ;  /* 0x000000139c00720c */ /* 0x000fe40004f41270 */
[----:B------:R-:W0:Y:S01]  /*4ae30*/  LDC R14, c[0x0][0x22c] ;  /* 0x00008b00ff0e7b82 */ /* 0x000e220000000800 */
[----:B----4-:R-:W-:Y:S01]  /*4ae40*/  ISETP.GE.AND P1, PT, R5, R18, PT ;  /* 0x000000120500720c */ /* 0x010fe20003f26270 */
[----:B------:R-:W-:-:S06]  /*4ae50*/  IMAD.IADD R9, R15, 0x1, R0 ;  /* 0x000000010f097824 */ /* 0x000fcc00078e0200 */
[----:B------:R-:W4:Y:S01]  /*4ae60*/  LDC R17, c[0x0][0x228] ;  /* 0x00008a00ff117b82 */ /* 0x000f220000000800 */
[----:B-1----:R-:W-:-:S07]  /*4ae70*/  ISETP.LT.AND P5, PT, R23, R24, !P3 ;  /* 0x000000181700720c */ /* 0x002fce0005fa1270 */
[----:B------:R-:W1:Y:S01]  /*4ae80*/  LDC R18, c[0x0][0x228] ;  /* 0x00008a00ff127b82 */ /* 0x000e620000000800 */
[----:B--2---:R-:W-:-:S07]  /*4ae90*/  ISETP.LT.AND P3, PT, R156, R27, !P3 ;  /* 0x0000001b9c00720c */ /* 0x004fce0005f61270 */
[----:B------:R-:W2:Y:S08]  /*4aea0*/  LDC R19, c[0x0][0x228] ;  /* 0x00008a00ff137b82 */ /* 0x000eb00000000800 */
[----:B------:R-:W2:Y:S08]  /*4aeb0*/  LDC R16, c[0x0][0x22c] ;  /* 0x00008b00ff107b82 */ /* 0x000eb00000000800 */
[----:B------:R-:W2:Y:S01]  /*4aec0*/  LDC R0, c[0x0][0x248] ;  /* 0x00009200ff007b82 */ /* 0x000ea20000000800 */
[----:B---3--:R-:W-:Y:S01]  /*4aed0*/  PRMT R218, R218, 0x7632, R218 ;  /* 0x00007632dada7816 */ /* 0x008fe200000000da */
[----:B------:R-:W-:-:S06]  /*4aee0*/  IMAD.WIDE R4, R15, 0x2, R158 ;  /* 0x000000020f047825 */ /* 0x000fcc00078e029e */
[----:B------:R-:W3:Y:S01]  /*4aef0*/  LDC R24, c[0x0][0x228] ;  /* 0x00008a00ff187b82 */ /* 0x000ee20000000800 */
[----:B------:R-:W-:-:S07]  /*4af00*/  IMAD.WIDE R6, R9, 0x2, R20 ;  /* 0x0000000209067825 */ /* 0x000fce00078e0214 */
[----:B------:R-:W3:Y:S01]  /*4af10*/  LDC R25, c[0x0][0x228] ;  /* 0x00008a00ff197b82 */ /* 0x000ee20000000800 */
[--C-:B0-----:R-:W-:Y:S01]  /*4af20*/  IMAD.IADD R13, R9, 0x1, R2.reuse ;  /* 0x00000001090d7824 */ /* 0x101fe200078e0202 */
[----:B------:R-:W-:-:S06]  /*4af30*/  PRMT R2, R222, 0x7632, R2 ;  /* 0x00007632de027816 */ /* 0x000fcc0000000002 */
[----:B------:R-:W0:Y:S01]  /*4af40*/  LDC R12, c[0x0][0x248] ;  /* 0x00009200ff0c7b82 */ /* 0x000e220000000800 */
[----:B------:R-:W-:Y:S01]  /*4af50*/  IMAD.WIDE R8, R9, 0x2, R158 ;  /* 0x0000000209087825 */ /* 0x000fe200078e029e */
[----:B------:R-:W-:Y:S01]  /*4af60*/  ISETP.LT.AND P6, PT, R23, R28, !P1 ;  /* 0x0000001c1700720c */ /* 0x000fe20004fc1270 */
[----:B------:R-:W-:Y:S02]  /*4af70*/  @P2 STG.E.U16 desc[UR60][R4.64], R218 ;  /* 0x000000da04002986 */ /* 0x000fe4000c10153c */
[C---:B------:R-:W-:Y:S02]  /*4af80*/  VIADD R15, R3.reuse, 0xe7 ;  /* 0x000000e7030f7836 */ /* 0x040fe40000000000 */
[----:B------:R-:W-:Y:S01]  /*4af90*/  @P5 STG.E.U16 desc[UR60][R6.64], R222 ;  /* 0x000000de06005986 */ /* 0x000fe2000c10153c */
[----:B------:R-:W-:Y:S01]  /*4afa0*/  VIADD R27, R3, 0xe8 ;  /* 0x000000e8031b7836 */ /* 0x000fe20000000000 */
[----:B------:R-:W0:Y:S02]  /*4afb0*/  LDC R26, c[0x0][0x228] ;  /* 0x00008a00ff1a7b82 */ /* 0x000e240000000800 */
[----:B------:R2:W-:Y:S01]  /*4afc0*/  @P3 STG.E.U16 desc[UR60][R8.64], R2 ;  /* 0x0000000208003986 */ /* 0x0005e2000c10153c */
[----:B------:R-:W-:Y:S01]  /*4afd0*/  ISETP.GE.AND P3, PT, R15, R14, PT ;  /* 0x0000000e0f00720c */ /* 0x000fe20003f66270 */
[----:B------:R-:W-:Y:S01]  /*4afe0*/  IMAD.WIDE R10, R13, 0x2, R20 ;  /* 0x000000020d0a7825 */ /* 0x000fe200078e0214 */
[----:B----4-:R-:W-:-:S03]  /*4aff0*/  ISETP.LT.AND P1, PT, R156, R17, !P1 ;  /* 0x000000119c00720c */ /* 0x010fc60004f21270 */
[----:B------:R-:W4:Y:S01]  /*4b000*/  LDC R14, c[0x0][0x22c] ;  /* 0x00008b00ff0e7b82 */ /* 0x000f220000000800 */
[----:B-1----:R-:W-:Y:S02]  /*4b010*/  ISETP.LT.AND P5, PT, R23, R18, !P3 ;  /* 0x000000121700720c */ /* 0x002fe40005fa1270 */
[----:B--2---:R-:W-:Y:S02]  /*4b020*/  ISETP.LT.AND P3, PT, R156, R19, !P3 ;  /* 0x000000139c00720c */ /* 0x004fe40005f61270 */
[----:B------:R-:W-:-:S03]  /*4b030*/  ISETP.GE.AND P2, PT, R27, R16, PT ;  /* 0x000000101b00720c */ /* 0x000fc60003f46270 */
[----:B------:R-:W1:Y:S01]  /*4b040*/  LDC R18, c[0x0][0x228] ;  /* 0x00008a00ff127b82 */ /* 0x000e620000000800 */
[----:B------:R-:W-:Y:S01]  /*4b050*/  IMAD.IADD R9, R13, 0x1, R0 ;  /* 0x000000010d097824 */ /* 0x000fe200078e0200 */
[----:B------:R2:W-:Y:S01]  /*4b060*/  @P6 STG.E.U16 desc[UR60][R10.64], R219 ;  /* 0x000000db0a006986 */ /* 0x0005e2000c10153c */
[----:B---3--:R-:W-:-:S05]  /*4b070*/  ISETP.LT.AND P6, PT, R23, R24, !P2 ;  /* 0x000000181700720c */ /* 0x008fca00057c1270 */
[----:B------:R-:W3:Y:S01]  /*4b080*/  LDC R19, c[0x0][0x228] ;  /* 0x00008a00ff137b82 */ /* 0x000ee20000000800 */
[----:B------:R-:W-:Y:S01]  /*4b090*/  PRMT R28, R219, 0x7632, R28 ;  /* 0x00007632db1c7816 */ /* 0x000fe2000000001c */
[----:B------:R-:W-:Y:S01]  /*4b0a0*/  IMAD.WIDE R4, R13, 0x2, R158 ;  /* 0x000000020d047825 */ /* 0x000fe200078e029e */
[----:B------:R-:W-:-:S05]  /*4b0b0*/  ISETP.LT.AND P2, PT, R156, R25, !P2 ;  /* 0x000000199c00720c */ /* 0x000fca0005741270 */
[----:B------:R-:W3:Y:S01]  /*4b0c0*/  LDC R2, c[0x0][0x248] ;  /* 0x00009200ff027b82 */ /* 0x000ee20000000800 */
[----:B0-----:R-:W-:Y:S01]  /*4b0d0*/  IMAD.IADD R15, R9, 0x1, R12 ;  /* 0x00000001090f7824 */ /* 0x001fe200078e020c */
[----:B------:R-:W-:Y:S01]  /*4b0e0*/  PRMT R13, R223, 0x7632, R13 ;  /* 0x00007632df0d7816 */ /* 0x000fe2000000000d */
[----:B------:R-:W-:-:S05]  /*4b0f0*/  IMAD.WIDE R6, R9, 0x2, R20 ;  /* 0x0000000209067825 */ /* 0x000fca00078e0214 */
[----:B------:R-:W0:Y:S01]  /*4b100*/  LDC R16, c[0x0][0x22c] ;  /* 0x00008b00ff107b82 */ /* 0x000e220000000800 */
[----:B------:R-:W-:Y:S01]  /*4b110*/  IMAD.WIDE R8, R9, 0x2, R158 ;  /* 0x0000000209087825 */ /* 0x000fe200078e029e */
[----:B------:R4:W-:Y:S06]  /*4b120*/  @P1 STG.E.U16 desc[UR60][R4.64], R28 ;  /* 0x0000001c04001986 */ /* 0x0009ec000c10153c */
[----:B------:R-:W0:Y:S01]  /*4b130*/  LDC R0, c[0x0][0x248] ;  /* 0x00009200ff007b82 */ /* 0x000e220000000800 */
[----:B------:R-:W-:Y:S01]  /*4b140*/  @P5 STG.E.U16 desc[UR60][R6.64], R223 ;  /* 0x000000df06005986 */ /* 0x000fe2000c10153c */
[----:B--2---:R-:W-:-:S06]  /*4b150*/  IMAD.WIDE R10, R15, 0x2, R20 ;  /* 0x000000020f0a7825 */ /* 0x004fcc00078e0214 */
[----:B------:R-:W2:Y:S01]  /*4b160*/  LDC R24, c[0x0][0x228] ;  /* 0x00008a00ff187b82 */ /* 0x000ea20000000800 */
[----:B------:R1:W-:Y:S01]  /*4b170*/  @P3 STG.E.U16 desc[UR60][R8.64], R13 ;  /* 0x0000000d08003986 */ /* 0x0003e2000c10153c */
[----:B----4-:R-:W-:Y:S01]  /*4b180*/  PRMT R5, R224, 0x7632, R5 ;  /* 0x00007632e0057816 */ /* 0x010fe20000000005 */
[----:B------:R-:W-:Y:S02]  /*4b190*/  VIADD R27, R3, 0xe9 ;  /* 0x000000e9031b7836 */ /* 0x000fe40000000000 */
[----:B------:R4:W-:Y:S03]  /*4b1a0*/  @P6 STG.E.U16 desc[UR60][R10.64], R224 ;  /* 0x000000e00a006986 */ /* 0x0009e6000c10153c */
[----:B------:R-:W2:Y:S01]  /*4b1b0*/  LDC R25, c[0x0][0x228] ;  /* 0x00008a00ff197b82 */ /* 0x000ea20000000800 */
[----:B-1----:R-:W-:-:S07]  /*4b1c0*/  IMAD.WIDE R12, R15, 0x2, R158 ;  /* 0x000000020f0c7825 */ /* 0x002fce00078e029e */
[----:B------:R-:W1:Y:S01]  /*4b1d0*/  LDC R17, c[0x0][0x22c] ;  /* 0x00008b00ff117b82 */ /* 0x000e620000000800 */
[----:B------:R2:W-:Y:S01]  /*4b1e0*/  @P2 STG.E.U16 desc[UR60][R12.64], R5 ;  /* 0x000000050c002986 */ /* 0x0005e2000c10153c */
[----:B------:R-:W-:Y:S01]  /*4b1f0*/  ISETP.GE.AND P2, PT, R27, R14, PT ;  /* 0x0000000e1b00720c */ /* 0x000fe20003f46270 */
[----:B------:R-:W-:-:S03]  /*4b200*/  VIADD R29, R3, 0xea ;  /* 0x000000ea031d7836 */ /* 0x000fc60000000000 */
[----:B------:R-:W-:Y:S02]  /*4b210*/  ISETP.LT.AND P5, PT, R23, R18, !P2 ;  /* 0x000000121700720c */ /* 0x000fe400057a1270 */
[----:B------:R-:W1:Y:S01]  /*4b220*/  LDC R14, c[0x0][0x22c] ;  /* 0x00008b00ff0e7b82 */ /* 0x000e620000000800 */
[----:B---3--:R-:W-:Y:S01]  /*4b230*/  ISETP.LT.AND P3, PT, R156, R19, !P2 ;  /* 0x000000139c00720c */ /* 0x008fe20005761270 */
[----:B------:R-:W-:Y:S01]  /*4b240*/  IMAD.IADD R7, R15, 0x1, R2 ;  /* 0x000000010f077824 */ /* 0x000fe200078e0202 */
[----:B0-----:R-:W-:-:S05]  /*4b250*/  ISETP.GE.AND P1, PT, R29, R16, PT ;  /* 0x000000101d00720c */ /* 0x001fca0003f26270 */
[----:B----4-:R-:W0:Y:S01]  /*4b260*/  LDC R10, c[0x0][0x248] ;  /* 0x00009200ff0a7b82 */ /* 0x010e220000000800 */
[----:B------:R-:W-:Y:S01]  /*4b270*/  IMAD.IADD R11, R7, 0x1, R0 ;  /* 0x00000001070b7824 */ /* 0x000fe200078e0200 */
[----:B--2---:R-:W-:Y:S01]  /*4b280*/  ISETP.LT.AND P6, PT, R23, R24, !P1 ;  /* 0x000000181700720c */ /* 0x004fe20004fc1270 */
[----:B------:R-:W-:-:S05]  /*4b290*/  IMAD.WIDE R4, R7, 0x2, R20 ;  /* 0x0000000207047825 */ /* 0x000fca00078e0214 */
[----:B------:R-:W2:Y:S01]  /*4b2a0*/  LDC R15, c[0x0][0x228] ;  /* 0x00008a00ff0f7b82 */ /* 0x000ea20000000800 */
[----:B------:R-:W-:Y:S01]  /*4b2b0*/  IMAD.WIDE R6, R7, 0x2, R158 ;  /* 0x0000000207067825 */ /* 0x000fe200078e029e */
[----:B------:R-:W-:-:S06]  /*4b2c0*/  PRMT R27, R228, 0x7632, R27 ;  /* 0x00007632e41b7816 */ /* 0x000fcc000000001b */
[----:B------:R-:W3:Y:S01]  /*4b2d0*/  LDC R18, c[0x0][0x228] ;  /* 0x00008a00ff127b82 */ /* 0x000ee20000000800 */
[----:B------:R-:W-:Y:S01]  /*4b2e0*/  VIADD R2, R3, 0xeb ;  /* 0x000000eb03027836 */ /* 0x000fe20000000000 */
[----:B------:R4:W-:Y:S06]  /*4b2f0*/  @P5 STG.E.U16 desc[UR60][R4.64], R228 ;  /* 0x000000e404005986 */ /* 0x0009ec000c10153c */
[----:B------:R-:W3:Y:S01]  /*4b300*/  LDC R0, c[0x0][0x248] ;  /* 0x00009200ff007b82 */ /* 0x000ee20000000800 */
[----:B------:R-:W-:Y:S01]  /*4b310*/  @P3 STG.E.U16 desc[UR60][R6.64], R27 ;  /* 0x0000001b06003986 */ /* 0x000fe2000c10153c */
[----:B------:R-:W-:Y:S01]  /*4b320*/  ISETP.LT.AND P3, PT, R156, R25, !P1 ;  /* 0x000000199c00720c */ /* 0x000fe20004f61270 */
[----:B------:R-:W-:Y:S01]  /*4b330*/  IMAD.WIDE R8, R11, 0x2, R20 ;  /* 0x000000020b087825 */ /* 0x000fe200078e0214 */
[----:B-1----:R-:W-:-:S03]  /*4b340*/  ISETP.GE.AND P2, PT, R2, R17, PT ;  /* 0x000000110200720c */ /* 0x002fc60003f46270 */
[----:B------:R-:W-:Y:S01]  /*4b350*/  VIADD R19, R3, 0xec ;  /* 0x000000ec03137836 */ /* 0x000fe20000000000 */
[----:B------:R-:W1:Y:S01]  /*4b360*/  LDC R17, c[0x0][0x228] ;  /* 0x00008a00ff117b82 */ /* 0x000e620000000800 */
[----:B------:R0:W-:Y:S01]  /*4b370*/  @P6 STG.E.U16 desc[UR60][R8.64], R225 ;  /* 0x000000e108006986 */ /* 0x0001e2000c10153c */
[----:B------:R-:W-:Y:S01]  /*4b380*/  ISETP.LT.AND P5, PT, R23, R26, !P2 ;  /* 0x0000001a1700720c */ /* 0x000fe200057a1270 */
[----:B----4-:R-:W-:Y:S01]  /*4b390*/  IMAD.WIDE R4, R11, 0x2, R158 ;  /* 0x000000020b047825 */ /* 0x010fe200078e029e */
[----:B------:R-:W-:-:S04]  /*4b3a0*/  ISETP.GE.AND P1, PT, R19, R14, PT ;  /* 0x0000000e1300720c */ /* 0x000fc80003f26270 */
[----:B------:R-:W4:Y:S01]  /*4b3b0*/  LDC R12, c[0x0][0x22c] ;  /* 0x00008b00ff0c7b82 */ /* 0x000f220000000800 */
[----:B0-----:R-:W-:Y:S01]  /*4b3c0*/  IMAD.IADD R13, R11, 0x1, R10 ;  /* 0x000000010b0d7824 */ /* 0x001fe200078e020a */
[----:B------:R-:W-:-:S06]  /*4b3d0*/  PRMT R9, R225, 0x7632, R9 ;  /* 0x00007632e1097816 */ /* 0x000fcc0000000009 */
[----:B------:R-:W0:Y:S01]  /*4b3e0*/  LDC R2, c[0x0][0x248] ;  /* 0x00009200ff027b82 */ /* 0x000e220000000800 */
[----:B--2---:R-:W-:Y:S01]  /*4b3f0*/  ISETP.LT.AND P2, PT, R156, R15, !P2 ;  /* 0x0000000f9c00720c */ /* 0x004fe20005741270 */
[----:B------:R2:W-:Y:S01]  /*4b400*/  @P3 STG.E.U16 desc[UR60][R4.64], R9 ;  /* 0x0000000904003986 */ /* 0x0005e2000c10153c */
[----:B---3--:R-:W-:Y:S01]  /*4b410*/  ISETP.LT.AND P3, PT, R23, R18, !P1 ;  /* 0x000000121700720c */ /* 0x008fe20004f61270 */
[----:B------:R-:W-:-:S04]  /*4b420*/  IMAD.WIDE R6, R13, 0x2, R20 ;  /* 0x000000020d067825 */ /* 0x000fc800078e0214 */
[----:B------:R-:W3:Y:S01]  /*4b430*/  LDC R16, c[0x0][0x22c] ;  /* 0x00008b00ff107b82 */ /* 0x000ee20000000800 */
[----:B------:R-:W-:-:S07]  /*4b440*/  IMAD.IADD R15, R13, 0x1, R0 ;  /* 0x000000010d0f7824 */ /* 0x000fce00078e0200 */
[----:B------:R-:W3:Y:S01]  /*4b450*/  LDC R24, c[0x0][0x228] ;  /* 0x00008a00ff187b82 */ /* 0x000ee20000000800 */
[----:B------:R1:W-:Y:S01]  /*4b460*/  @P5 STG.E.U16 desc[UR60][R6.64], R229 ;  /* 0x000000e506005986 */ /* 0x0003e2000c10153c */
[----:B--2---:R-:W-:-:S06]  /*4b470*/  IMAD.WIDE R8, R13, 0x2, R158 ;  /* 0x000000020d087825 */ /* 0x004fcc00078e029e */
[----:B------:R-:W2:Y:S01]  /*4b480*/  LDC R19, c[0x0][0x228] ;  /* 0x00008a00ff137b82 */ /* 0x000ea20000000800 */
[----:B------:R-:W-:Y:S01]  /*4b490*/  IMAD.WIDE R10, R15, 0x2, R20 ;  /* 0x000000020f0a7825 */ /* 0x000fe200078e0214 */
[----:B-1----:R-:W-:-:S06]  /*4b4a0*/  PRMT R7, R229, 0x7632, R7 ;  /* 0x00007632e5077816 */ /* 0x002fcc0000000007 */
[----:B------:R-:W1:Y:S01]  /*4b4b0*/  LDC R18, c[0x0][0x228] ;  /* 0x00008a00ff127b82 */ /* 0x000e620000000800 */
[C---:B------:R-:W-:Y:S01]  /*4b4c0*/  VIADD R27, R3.reuse, 0xed ;  /* 0x000000ed031b7836 */ /* 0x040fe20000000000 */
[----:B------:R3:W-:Y:S06]  /*4b4d0*/  @P2 STG.E.U16 desc[UR60][R8.64], R7 ;  /* 0x0000000708002986 */ /* 0x0007ec000c10153c */
[----:B------:R-:W1:Y:S01]  /*4b4e0*/  LDC R0, c[0x0][0x248] ;  /* 0x00009200ff007b82 */ /* 0x000e620000000800 */
[----:B------:R-:W-:Y:S01]  /*4b4f0*/  @P3 STG.E.U16 desc[UR60][R10.64], R226 ;  /* 0x000000e20a003986 */ /* 0x000fe2000c10153c */
[----:B------:R-:W-:Y:S01]  /*4b500*/  ISETP.LT.AND P3, PT, R156, R17, !P1 ;  /* 0x000000119c00720c */ /* 0x000fe20004f61270 */
[----:B------:R-:W-:-:S05]  /*4b510*/  VIADD R5, R3, 0xee ;  /* 0x000000ee03057836 */ /* 0x000fca0000000000 */
[----:B------:R-:W1:Y:S01]  /*4b520*/  LDC R25, c[0x0][0x228] ;  /* 0x00008a00ff197b82 */ /* 0x000e620000000800 */
[----:B----4-:R-:W-:Y:S01]  /*4b530*/  ISETP.GE.AND P2, PT, R27, R12, PT ;  /* 0x0000000c1b00720c */ /* 0x010fe20003f46270 */
[----:B0-----:R-:W-:Y:S01]  /*4b540*/  IMAD.IADD R13, R15, 0x1, R2 ;  /* 0x000000010f0d7824 */ /* 0x001fe200078e0202 */
[----:B---3--:R-:W-:Y:S01]  /*4b550*/  ISETP.GE.AND P1, PT, R5, R16, PT ;  /* 0x000000100500720c */ /* 0x008fe20003f26270 */
[----:B------:R-:W-:-:S04]  /*4b560*/  IMAD.WIDE R4, R15, 0x2, R158 ;  /* 0x000000020f047825 */ /* 0x000fc800078e029e */
[----:B------:R-:W0:Y:S01]  /*4b570*/  LDC R14, c[0x0][0x22c] ;  /* 0x00008b00ff0e7b82 */ /* 0x000e220000000800 */
[----:B------:R-:W-:Y:S02]  /*4b580*/  PRMT R9, R226, 0x7632, R9 ;  /* 0x00007632e2097816 */ /* 0x000fe40000000009 */
[----:B------:R-:W-:-:S05]  /*4b590*/  ISETP.LT.AND P5, PT, R23, R24, !P2 ;  /* 0x000000181700720c */ /* 0x000fca00057a1270 */
[----:B------:R-:W3:Y:S08]  /*4b5a0*/  LDC R12, c[0x0][0x248] ;  /* 0x00009200ff0c7b82 */ /* 0x000ef00000000800 */
[----:B------:R-:W4:Y:S01]  /*4b5b0*/  LDC R2, c[0x0][0x22c] ;  /* 0x00008b00ff027b82 */ /* 0x000f220000000800 */
[----:B------:R1:W-:Y:S01]  /*4b5c0*/  @P3 STG.E.U16 desc[UR60][R4.64], R9 ;  /* 0x0000000904003986 */ /* 0x0003e2000c10153c */
[----:B--2---:R-:W-:-:S06]  /*4b5d0*/  ISETP.LT.AND P2, PT, R156, R19, !P2 ;  /* 0x000000139c00720c */ /* 0x004fcc0005741270 */
[----:B------:R-:W2:Y:S01]  /*4b5e0*/  LDC R16, c[0x0][0x228] ;  /* 0x00008a00ff107b82 */ /* 0x000ea20000000800 */
[----:B-1----:R-:W-:Y:S01]  /*4b5f0*/  ISETP.LT.AND P3, PT, R23, R18, !P1 ;  /* 0x000000121700720c */ /* 0x002fe20004f61270 */
[----:B------:R-:W-:-:S06]  /*4b600*/  IMAD.WIDE R6, R13, 0x2, R20 ;  /* 0x000000020d067825 */ /* 0x000fcc00078e0214 */
[----:B------:R-:W1:Y:S01]  /*4b610*/  LDC R17, c[0x0][0x228] ;  /* 0x00008a00ff117b82 */ /* 0x000e620000000800 */
[C---:B------:R-:W-:Y:S01]  /*4b620*/  IMAD.IADD R15, R13.reuse, 0x1, R0 ;  /* 0x000000010d0f7824 */ /* 0x040fe200078e0200 */
[----:B------:R-:W-:Y:S01]  /*4b630*/  PRMT R18, R230, 0x7632, R18 ;  /* 0x00007632e6127816 */ /* 0x000fe20000000012 */
[----:B------:R-:W-:Y:S01]  /*4b640*/  IMAD.WIDE R8, R13, 0x2, R158 ;  /* 0x000000020d087825 */ /* 0x000fe200078e029e */
[----:B------:R0:W-:Y:S01]  /*4b650*/  @P5 STG.E.U16 desc[UR60][R6.64], R230 ;  /* 0x000000e606005986 */ /* 0x0001e2000c10153c */
[----:B------:R-:W-:-:S03]  /*4b660*/  ISETP.LT.AND P1, PT, R156, R25, !P1 ;  /* 0x000000199c00720c */ /* 0x000fc60004f21270 */
[----:B------:R-:W1:Y:S01]  /*4b670*/  LDC R24, c[0x0][0x228] ;  /* 0x00008a00ff187b82 */ /* 0x000e620000000800 */
[----:B------:R-:W-:Y:S01]  /*4b680*/  IMAD.WIDE R4, R15, 0x2, R20 ;  /* 0x000000020f047825 */ /* 0x000fe200078e0214 */
[----:B------:R-:W-:Y:S06]  /*4b690*/  @P2 STG.E.U16 desc[UR60][R8.64], R18 ;  /* 0x0000001208002986 */ /* 0x000fec000c10153c */
[----:B------:R-:W1:Y:S01]  /*4b6a0*/  LDC R0, c[0x0][0x248] ;  /* 0x00009200ff007b82 */ /* 0x000e620000000800 */
[C---:B0-----:R-:W-:Y:S02]  /*4b6b0*/  VIADD R7, R3.reuse, 0xf0 ;  /* 0x000000f003077836 */ /* 0x041fe40000000000 */
[----:B------:R-:W-:Y:S01]  /*4b6c0*/  VIADD R25, R3, 0xef ;  /* 0x000000ef03197836 */ /* 0x000fe20000000000 */
[----:B------:R0:W-:Y:S04]  /*4b6d0*/  @P3 STG.E.U16 desc[UR60][R4.64], R227 ;  /* 0x000000e304003986 */ /* 0x0001e8000c10153c */
[----:B------:R-:W0:Y:S01]  /*4b6e0*/  LDC R19, c[0x0][0x228] ;  /* 0x00008a00ff137b82 */ /* 0x000e220000000800 */
[----:B------:R-:W-:Y:S01]  /*4b6f0*/  ISETP.GE.AND P3, PT, R7, R14, PT ;  /* 0x0000000e0700720c */ /* 0x000fe20003f66270 */
[----:B---3--:R-:W-:Y:S01]  /*4b700*/  IMAD.IADD R7, R15, 0x1, R12 ;  /* 0x000000010f077824 */ /* 0x008fe200078e020c */
[----:B----4-:R-:W-:-:S05]  /*4b710*/  ISETP.GE.AND P2, PT, R25, R2, PT ;  /* 0x000000021900720c */ /* 0x010fca0003f46270 */
[----:B------:R-:W3:Y:S01]  /*4b720*/  LDC R12, c[0x0][0x22c] ;  /* 0x00008b00ff0c7b82 */ /* 0x000ee20000000800 */
[----:B--2---:R-:W-:Y:S02]  /*4b730*/  ISETP.LT.AND P5, PT, R23, R16, !P2 ;  /* 0x000000101700720c */ /* 0x004fe400057a1270 */
[----:B-1----:R-:W-:-:S05]  /*4b740*/  ISETP.LT.AND P2, PT, R156, R17, !P2 ;  /* 0x000000119c00720c */ /* 0x002fca0005741270 */
[----:B------:R-:W1:Y:S01]  /*4b750*/  LDC R16, c[0x0][0x228] ;  /* 0x00008a00ff107b82 */ /* 0x000e620000000800 */
[----:B------:R-:W-:Y:S01]  /*4b760*/  IMAD.WIDE R10, R15, 0x2, R158 ;  /* 0x000000020f0a7825 */ /* 0x000fe200078e029e */
[----:B------:R-:W-:-:S06]  /*4b770*/  PRMT R6, R227, 0x7632, R6 ;  /* 0x00007632e3067816 */ /* 0x000fcc0000000006 */
[----:B------:R-:W2:Y:S01]  /*4b780*/  LDC R14, c[0x0][0x22c] ;  /* 0x00008b00ff0e7b82 */ /* 0x000ea20000000800 */
[----:B------:R-:W-:Y:S01]  /*4b790*/  ISETP.LT.AND P6, PT, R23, R24, !P3 ;  /* 0x000000181700720c */ /* 0x000fe20005fc1270 */
[----:B------:R-:W-:-:S06]  /*4b7a0*/  IMAD.IADD R13, R7, 0x1, R0 ;  /* 0x00000001070d7824 */ /* 0x000fcc00078e0200 */
[----:B------:R-:W4:Y:S01]  /*4b7b0*/  LDC R2, c[0x0][0x248] ;  /* 0x00009200ff027b82 */ /* 0x000f220000000800 */
[----:B------:R3:W-:Y:S01]  /*4b7c0*/  @P1 STG.E.U16 desc[UR60][R10.64], R6 ;  /* 0x000000060a001986 */ /* 0x0007e2000c10153c */
[----:B0-----:R-:W-:-:S06]  /*4b7d0*/  IMAD.WIDE R4, R7, 0x2, R20 ;  /* 0x0000000207047825 */ /* 0x001fcc00078e0214 */
[----:B------:R-:W0:Y:S01]  /*4b7e0*/  LDC R17, c[0x0][0x228] ;  /* 0x00008a00ff117b82 */ /* 0x000e220000000800 */
[----:B------:R-:W-:Y:S01]  /*4b7f0*/  VIADD R8, R3, 0xf5 ;  /* 0x000000f503087836 */ /* 0x000fe20000000000 */
[----:B------:R-:W-:-:S06]  /*4b800*/  PRMT R9, R231, 0x7632, R9 ;  /* 0x00007632e7097816 */ /* 0x000fcc0000000009 */
[----:B------:R-:W0:Y:S01]  /*4b810*/  LDC R18, c[0x0][0x228] ;  /* 0x00008a00ff127b82 */ /* 0x000e220000000800 */
[--C-:B---3--:R-:W-:Y:S01]  /*4b820*/  IMAD.WIDE R6, R7, 0x2, R158.reuse ;  /* 0x0000000207067825 */ /* 0x108fe200078e029e */
[----:B------:R-:W-:Y:S01]  /*4b830*/  ISETP.LT.AND P3, PT, R156, R19, !P3 ;  /* 0x000000139c00720c */ /* 0x000fe20005f61270 */
[----:B------:R3:W-:Y:S05]  /*4b840*/  @P5 STG.E.U16 desc[UR60][R4.64], R231 ;  /* 0x000000e704005986 */ /* 0x0007ea000c10153c */
[----:B------:R-:W0:Y:S01]  /*4b850*/  LDC R0, c[0x0][0x248] ;  /* 0x00009200ff007b82 */ /* 0x000e220000000800 */
[----:B------:R-:W-:Y:S01]  /*4b860*/  VIADD R25, R3, 0xf1 ;  /* 0x000000f103197836 */ /* 0x000fe20000000000 */
[----:B------:R-:W-:Y:S01]  /*4b870*/  ISETP.GE.AND P1, PT, R8, R234, PT ;  /* 0x000000ea0800720c */ /* 0x000fe20003f26270 */
[----:B------:R1:W-:Y:S01]  /*4b880*/  @P2 STG.E.U16 desc[UR60][R6.64], R9 ;  /* 0x0000000906002986 */ /* 0x0003e2000c10153c */
[----:B------:R-:W-:-:S02]  /*4b890*/  IMAD.WIDE R10, R13, 0x2, R158 ;  /* 0x000000020d0a7825 */ /* 0x000fc400078e029e */
[----:B------:R-:W-:Y:S01]  /*4b8a0*/  ISETP.GE.AND P2, PT, R25, R12, PT ;  /* 0x0000000c1900720c */ /* 0x000fe20003f46270 */
[----:B------:R-:W4:Y:S01]  /*4b8b0*/  LDL.LU R234, [R1+0x18bc] ;  /* 0x0018bc0001ea7983 */ /* 0x000f220000300800 */
[----:B------:R-:W0:Y:S01]  /*4b8c0*/  LDC R19, c[0x0][0x228] ;  /* 0x00008a00ff137b82 */ /* 0x000e220000000800 */
[----:B---3--:R-:W-:Y:S01]  /*4b8d0*/  PRMT R5, R232, 0x7632, R5 ;  /* 0x00007632e8057816 */ /* 0x008fe20000000005 */
[----:B------:R-:W-:Y:S02]  /*4b8e0*/  VIADD R27, R3, 0xf2 ;  /* 0x000000f2031b7836 */ /* 0x000fe40000000000 */
[----:B-1----:R-:W-:-:S04]  /*4b8f0*/  IMAD.WIDE R8, R13, 0x2, R20 ;  /* 0x000000020d087825 */ /* 0x002fc800078e0214 */
[----:B------:R-:W1:Y:S01]  /*4b900*/  LDC R15, c[0x0][0x22c] ;  /* 0x00008b00ff0f7b82 */ /* 0x000e620000000800 */
[----:B------:R-:W-:Y:S01]  /*4b910*/  @P6 STG.E.U16 desc[UR60][R8.64], R232 ;  /* 0x000000e808006986 */ /* 0x000fe2000c10153c */
[----:B------:R-:W-:-:S06]  /*4b920*/  ISETP.LT.AND P6, PT, R23, R16, !P2 ;  /* 0x000000101700720c */ /* 0x000fcc00057c1270 */
[----:B------:R-:W3:Y:S01]  /*4b930*/  LDC R16, c[0x0][0x228] ;  /* 0x00008a00ff107b82 */ /* 0x000ee20000000800 */
[----:B------:R0:W-:Y:S01]  /*4b940*/  @P3 STG.E.U16 desc[UR60][R10.64], R5 ;  /* 0x000000050a003986 */ /* 0x0001e2000c10153c */
[----:B--2---:R-:W-:Y:S01]  /*4b950*/  ISETP.GE.AND P3, PT, R27, R14, PT ;  /* 0x0000000e1b00720c */ /* 0x004fe20003f66270 */
[----:B----4-:R-:W-:Y:S01]  /*4b960*/  IMAD.IADD R7, R13, 0x1, R2 ;  /* 0x000000010d077824 */ /* 0x010fe200078e0202 */
[----:B0-----:R-:W-:Y:S02]  /*4b970*/  ISETP.LT.AND P2, PT, R156, R17, !P2 ;  /* 0x000000119c00720c */ /* 0x001fe40005741270 */
[----:B------:R-:W-:Y:S02]  /*4b980*/  ISETP.LT.AND P5, PT, R23, R18, !P3 ;  /* 0x000000121700720c */ /* 0x000fe40005fa1270 */
[----:B------:R-:W0:Y:S01]  /*4b990*/  LDC R2, c[0x0][0x248] ;  /* 0x00009200ff027b82 */ /* 0x000e220000000800 */
[----:B------:R-:W-:-:S07]  /*4b9a0*/  IMAD.IADD R13, R7, 0x1, R0 ;  /* 0x00000001070d7824 */ /* 0x000fce00078e0200 */
[----:B------:R-:W2:Y:S01]  /*4b9b0*/  LDC R14, c[0x0][0x22c] ;  /* 0x00008b00ff0e7b82 */ /* 0x000ea20000000800 */
[----:B------:R-:W-:Y:S01]  /*4b9c0*/  IMAD.WIDE R4, R7, 0x2, R20 ;  /* 0x0000000207047825 */ /* 0x000fe200078e0214 */
[----:B------:R-:W-:-:S03]  /*4b9d0*/  PRMT R11, R236, 0x7632, R11 ;  /* 0x00007632ec0b7816 */ /* 0x000fc6000000000b */
[----:B------:R-:W-:Y:S01]  /*4b9e0*/  IMAD.WIDE R6, R7, 0x2, R158 ;  /* 0x0000000207067825 */ /* 0x000fe200078e029e */
[----:B------:R4:W-:Y:S02]  /*4b9f0*/  @P6 STG.E.U16 desc[UR60][R4.64], R236 ;  /* 0x000000ec04006986 */ /* 0x0009e4000c10153c */
[----:B------:R-:W2:Y:S01]  /*4ba00*/  LDC R24, c[0x0][0x228] ;  /* 0x00008a00ff187b82 */ /* 0x000ea20000000800 */
[----:B------:R-:W-:Y:S01]  /*4ba10*/  IMAD.WIDE R8, R13, 0x2, R20 ;  /* 0x000000020d087825 */ /* 0x000fe200078e0214 */
[----:B------:R-:W-:-:S03]  /*4ba20*/  ISETP.LT.AND P3, PT, R156, R19, !P3 ;  /* 0x000000139c00720c */ /* 0x000fc60005f61270 */
[C---:B------:R-:W-:Y:S01]  /*4ba30*/  VIADD R10, R3.reuse, 0xf3 ;  /* 0x000000f3030a7836 */ /* 0x040fe20000000000 */
[----:B------:R3:W-:Y:S02]  /*4ba40*/  @P2 STG.E.U16 desc[UR60][R6.64], R11 ;  /* 0x0000000b06002986 */ /* 0x0007e4000c10153c */
[----:B------:R-:W2:Y:S02]  /*4ba50*/  LDC R17, c[0x0][0x228] ;  /* 0x00008a00ff117b82 */ /* 0x000ea40000000800 */
[----:B------:R-:W-:Y:S01]  /*4ba60*/  @P5 STG.E.U16 desc[UR60][R8.64], R233 ;  /* 0x000000e908005986 */ /* 0x000fe2000c10153c */
[----:B-1----:R-:W-:Y:S01]  /*4ba70*/  ISETP.GE.AND P5, PT, R10, R15, PT ;  /* 0x0000000f0a00720c */ /* 0x002fe20003fa6270 */
[----:B------:R-:W-:Y:S01]  /*4ba80*/  VIADD R25, R3, 0xf4 ;  /* 0x000000f403197836 */ /* 0x000fe20000000000 */
[----:B----4-:R-:W-:Y:S02]  /*4ba90*/  PRMT R5, R233, 0x7632, R5 ;  /* 0x00007632e9057816 */ /* 0x010fe40000000005 */
[----:B---3--:R-:W-:Y:S01]  /*4baa0*/  ISETP.LT.AND P6, PT, R23, R16, !P5 ;  /* 0x000000101700720c */ /* 0x008fe20006fc1270 */
[----:B------:R-:W1:Y:S01]  /*4bab0*/  LDC R0, c[0x0][0x248] ;  /* 0x00009200ff007b82 */ /* 0x000e620000000800 */
[----:B------:R-:W-:-:S04]  /*4bac0*/  IMAD.WIDE R10, R13, 0x2, R158 ;  /* 0x000000020d0a7825 */ /* 0x000fc800078e029e */
[----:B0-----:R-:W-:Y:S01]  /*4bad0*/  IMAD.IADD R7, R13, 0x1, R2 ;  /* 0x000000010d077824 */ /* 0x001fe200078e0202 */
[----:B------:R0:W-:Y:S01]  /*4bae0*/  @P3 STG.E.U16 desc[UR60][R10.64], R5 ;  /* 0x000000050a003986 */ /* 0x0001e2000c10153c */
[----:B--2---:R-:W-:Y:S01]  /*4baf0*/  ISETP.GE.AND P2, PT, R25, R14, PT ;  /* 0x0000000e1900720c */ /* 0x004fe20003f46270 */
[----:B------:R-:W-:Y:S01]  /*4bb00*/  VIADD R14, R3, 0xf6 ;  /* 0x000000f6030e7836 */ /* 0x000fe20000000000 */
[----:B------:R-:W2:Y:S08]  /*4bb10*/  LDC R18, c[0x0][0x228] ;  /* 0x00008a00ff127b82 */ /* 0x000eb00000000800 */
[----:B------:R-:W3:Y:S01]  /*4bb20*/  LDC R15, c[0x0][0x228] ;  /* 0x00008a00ff0f7b82 */ /* 0x000ee20000000800 */
[----:B0-----:R-:W-:-:S05]  /*4bb30*/  IMAD.WIDE R4, R7, 0x2, R20 ;  /* 0x0000000207047825 */ /* 0x001fca00078e0214 */
[----:B------:R0:W-:Y:S01]  /*4bb40*/  @P6 STG.E.U16 desc[UR60][R4.64], R237 ;  /* 0x000000ed04006986 */ /* 0x0001e2000c10153c */
[----:B------:R-:W-:Y:S01]  /*4bb50*/  ISETP.GE.AND P6, PT, R14, R238, PT ;  /* 0x000000ee0e00720c */ /* 0x000fe20003fc6270 */
[C---:B-1----:R-:W-:Y:S01]  /*4bb60*/  IMAD.IADD R13, R7.reuse, 0x1, R0 ;  /* 0x00000001070d7824 */ /* 0x042fe200078e0200 */
[----:B------:R-:W-:Y:S01]  /*4bb70*/  ISETP.LT.AND P3, PT, R156, R17, !P5 ;  /* 0x000000119c00720c */ /* 0x000fe20006f61270 */
[----:B------:R-:W4:Y:S01]  /*4bb80*/  LDL.LU R238, [R1+0x18b8] ;  /* 0x0018b80001ee7983 */ /* 0x000f220000300800 */
[----:B------:R-:W-:Y:S01]  /*4bb90*/  IMAD.WIDE R6, R7, 0x2, R158 ;  /* 0x0000000207067825 */ /* 0x000fe200078e029e */
[----:B------:R-:W-:Y:S01]  /*4bba0*/  PRMT R11, R237, 0x7632, R11 ;  /* 0x00007632ed0b7816 */ /* 0x000fe2000000000b */
[----:B------:R-:W1:Y:S02]  /*4bbb0*/  LDC R19, c[0x0][0x228] ;  /* 0x00008a00ff137b82 */ /* 0x000e640000000800 */
[----:B0-----:R-:W-:-:S06]  /*4bbc0*/  VIADD R4, R3, 0xf7 ;  /* 0x000000f703047836 */ /* 0x001fcc0000000000 */
[----:B------:R-:W0:Y:S01]  /*4bbd0*/  LDC R12, c[0x0][0x248] ;  /* 0x00009200ff0c7b82 */ /* 0x000e220000000800 */
[----:B------:R3:W-:Y:S01]  /*4bbe0*/  @P3 STG.E.U16 desc[UR60][R6.64], R11 ;  /* 0x0000000b06003986 */ /* 0x0007e2000c10153c */
[----:B------:R-:W-:-:S03]  /*4bbf0*/  ISETP.GE.AND P3, PT, R4, R235, PT ;  /* 0x000000eb0400720c */ /* 0x000fc60003f66270 */
[----:B------:R-:W4:Y:S01]  /*4bc00*/  LDL.LU R235, [R1+0x18b4] ;  /* 0x0018b40001eb7983 */ /* 0x000f220000300800 */
[----:B--2---:R-:W-:Y:S02]  /*4bc10*/  ISETP.LT.AND P5, PT, R23, R18, !P2 ;  /* 0x000000121700720c */ /* 0x004fe400057a1270 */
[----:B------:R-:W2:Y:S01]  /*4bc20*/  LDC R16, c[0x0][0x228] ;  /* 0x00008a00ff107b82 */ /* 0x000ea20000000800 */
[C---:B------:R-:W-:Y:S01]  /*4bc30*/  IMAD.WIDE R8, R13.reuse, 0x2, R20 ;  /* 0x000000020d087825 */ /* 0x040fe200078e0214 */
[----:B---3--:R-:W-:Y:S01]  /*4bc40*/  ISETP.LT.AND P2, PT, R156, R15, !P2 ;  /* 0x0000000f9c00720c */ /* 0x008fe20005741270 */
[----:B------:R-:W3:Y:S05]  /*4bc50*/  LDL.LU R251, [R1+0x44] ;  /* 0x0000440001fb7983 */ /* 0x000eea0000300800 */
[----:B------:R-:W1:Y:S01]  /*4bc60*/  LDC R2, c[0x0][0x248] ;  /* 0x00009200ff027b82 */ /* 0x000e620000000800 */
[C---:B------:R-:W-:Y:S01]  /*4bc70*/  IMAD.WIDE R10, R13.reuse, 0x2, R158 ;  /* 0x000000020d0a7825 */ /* 0x040fe200078e029e */
[----:B------:R2:W2:Y:S03]  /*4bc80*/  LDS.128 R4, [R22] ;  /* 0x0000000016047984 */ /* 0x0004a60000000c00 */
[----:B0-----:R-:W-:-:S03]  /*4bc90*/  IMAD.IADD R17, R13, 0x1, R12 ;  /* 0x000000010d117824 */ /* 0x001fc600078e020c */
[----:B------:R-:W0:Y:S01]  /*4bca0*/  LDC R25, c[0x0][0x228] ;  /* 0x00008a00ff197b82 */ /* 0x000e220000000800 */
[----:B------:R-:W-:-:S04]  /*4bcb0*/  IMAD.WIDE R12, R17, 0x2, R20 ;  /* 0x00000002110c7825 */ /* 0x000fc800078e0214 */
[----:B------:R-:W-:-:S03]  /*4bcc0*/  IMAD.WIDE R14, R17, 0x2, R158 ;  /* 0x00000002110e7825 */ /* 0x000fc600078e029e */
[----:B------:R-:W0:Y:S01]  /*4bcd0*/  LDC R18, c[0x0][0x228] ;  /* 0x00008a00ff127b82 */ /* 0x000e220000000800 */
[----:B-1----:R-:W-:-:S07]  /*4bce0*/  IMAD.IADD R17, R17, 0x1, R2 ;  /* 0x0000000111117824 */ /* 0x002fce00078e0202 */
[----:B------:R-:W1:Y:S08]  /*4bcf0*/  LDC R0, c[0x0][0x248] ;  /* 0x00009200ff007b82 */ /* 0x000e700000000800 */
[----:B------:R-:W1:Y:S08]  /*4bd00*/  LDC R2, c[0x0][0x248] ;  /* 0x00009200ff027b82 */ /* 0x000e700000000800 */
[----:B------:R-:W3:Y:S08]  /*4bd10*/  LDC R27, c[0x0][0x228] ;  /* 0x00008a00ff1b7b82 */ /* 0x000ef00000000800 */
[----:B--2---:R-:W2:Y:S08]  /*4bd20*/  LDC R22, c[0x0][0x228] ;  /* 0x00008a00ff167b82 */ /* 0x004eb00000000800 */
[----:B------:R-:W2:Y:S01]  /*4bd30*/  LDC R29, c[0x0][0x228] ;  /* 0x00008a00ff1d7b82 */ /* 0x000ea20000000800 */
[----:B------:R0:W-:Y:S01]  /*4bd40*/  @P5 STG.E.U16 desc[UR60][R8.64], R234 ;  /* 0x000000ea08005986 */ /* 0x0001e2000c10153c */
[----:B------:R-:W-:-:S02]  /*4bd50*/  ISETP.LT.AND P5, PT, R23, R24, !P1 ;  /* 0x000000181700720c */ /* 0x000fc40004fa1270 */
[----:B------:R-:W-:Y:S01]  /*4bd60*/  ISETP.LT.AND P1, PT, R156, R19, !P1 ;  /* 0x000000139c00720c */ /* 0x000fe20004f21270 */
[----:B------:R-:W-:-:S03]  /*4bd70*/  VIADD R24, R3, 0xf8 ;  /* 0x000000f803187836 */ /* 0x000fc60000000000 */
[----:B------:R-:W1:Y:S01]  /*4bd80*/  LDC R19, c[0x0][0x228] ;  /* 0x00008a00ff137b82 */ /* 0x000e620000000800 */
[----:B0-----:R-:W-:-:S05]  /*4bd90*/  PRMT R9, R234, 0x7632, R9 ;  /* 0x00007632ea097816 */ /* 0x001fca0000000009 */
[----:B------:R-:W-:Y:S01]  /*4bda0*/  @P2 STG.E.U16 desc[UR60][R10.64], R9 ;  /* 0x000000090a002986 */ /* 0x000fe2000c10153c */
[----:B------:R-:W-:Y:S02]  /*4bdb0*/  ISETP.GE.AND P2, PT, R24, R239, PT ;  /* 0x000000ef1800720c */ /* 0x000fe40003f46270 */
[----:B------:R-:W-:Y:S01]  /*4bdc0*/  PRMT R26, R4, 0x7632, R26 ;  /* 0x00007632041a7816 */ /* 0x000fe2000000001a */
[----:B------:R-:W2:Y:S01]  /*4bdd0*/  LDL.LU R239, [R1+0x18b0] ;  /* 0x0018b00001ef7983 */ /* 0x000ea20000300800 */
[----:B------:R-:W0:Y:S01]  /*4bde0*/  LDC R24, c[0x0][0x228] ;  /* 0x00008a00ff187b82 */ /* 0x000e220000000800 */
[----:B----4-:R-:W-:Y:S02]  /*4bdf0*/  PRMT R8, R238, 0x7632, R8 ;  /* 0x00007632ee087816 */ /* 0x010fe40000000008 */
[----:B------:R4:W-:Y:S04]  /*4be00*/  @P5 STG.E.U16 desc[UR60][R12.64], R238 ;  /* 0x000000ee0c005986 */ /* 0x0009e8000c10153c */
[----:B------:R1:W-:Y:S01]  /*4be10*/  @P1 STG.E.U16 desc[UR60][R14.64], R8 ;  /* 0x000000080e001986 */ /* 0x0003e2000c10153c */
[----:B------:R-:W-:-:S02]  /*4be20*/  ISETP.LT.AND P1, PT, R23, R16, !P6 ;  /* 0x000000101700720c */ /* 0x000fc40007721270 */
[----:B------:R-:W0:Y:S01]  /*4be30*/  LDC R16, c[0x0][0x228] ;  /* 0x00008a00ff107b82 */ /* 0x000e220000000800 */
[----:B----4-:R-:W-:Y:S02]  /*4be40*/  VIADD R12, R3, 0xf9 ;  /* 0x000000f9030c7836 */ /* 0x010fe40000000000 */
[----:B-1----:R-:W-:Y:S01]  /*4be50*/  IMAD.WIDE R8, R17, 0x2, R20 ;  /* 0x0000000211087825 */ /* 0x002fe200078e0214 */
[----:B------:R-:W-:-:S04]  /*4be60*/  ISETP.LT.AND P5, PT, R23, R18, !P3 ;  /* 0x000000121700720c */ /* 0x000fc80005fa1270 */
[----:B------:R-:W1:Y:S03]  /*4be70*/  LDC R14, c[0x0][0x248] ;  /* 0x00009200ff0e7b82 */ /* 0x000e660000000800 */
[----:B------:R4:W-:Y:S01]  /*4be80*/  @P1 STG.E.U16 desc[UR60][R8.64], R235 ;  /* 0x000000eb08001986 */ /* 0x0009e2000c10153c */
[----:B------:R-:W-:-:S03]  /*4be90*/  ISETP.GE.AND P1, PT, R12, R240, PT ;  /* 0x000000f00c00720c */ /* 0x000fc60003f26270 */
[----:B------:R-:W3:Y:S01]  /*4bea0*/  LDL.LU R240, [R1+0x18ac] ;  /* 0x0018ac0001f07983 */ /* 0x000ee20000300800 */
[C---:B------:R-:W-:Y:S01]  /*4beb0*/  ISETP.LT.AND P6, PT, R156.reuse, R25, !P6 ;  /* 0x000000199c00720c */ /* 0x040fe200077c1270 */
[----:B------:R-:W-:Y:S01]  /*4bec0*/  IMAD.WIDE R10, R17, 0x2, R158 ;  /* 0x00000002110a7825 */ /* 0x000fe200078e029e */
[----:B------:R-:W-:Y:S01]  /*4bed0*/  PRMT R13, R235, 0x7632, R13 ;  /* 0x00007632eb0d7816 */ /* 0x000fe2000000000d */
[----:B------:R-:W3:Y:S01]  /*4bee0*/  LDL.LU R252, [R1+0x34] ;  /* 0x0000340001fc7983 */ /* 0x000ee20000300800 */
[----:B------:R-:W-:Y:S01]  /*4bef0*/  ISETP.LT.AND P3, PT, R156, R19, !P3 ;  /* 0x000000139c00720c */ /* 0x000fe20005f61270 */
[----:B------:R-:W-:Y:S01]  /*4bf00*/  IMAD.IADD R17, R17, 0x1, R0 ;  /* 0x0000000111117824 */ /* 0x000fe200078e0200 */
[----:B------:R-:W1:Y:S07]  /*4bf10*/  LDC R25, c[0x0][0x228] ;  /* 0x00008a00ff197b82 */ /* 0x000e6e0000000800 */
[----:B------:R0:W-:Y:S01]  /*4bf20*/  @P6 STG.E.U16 desc[UR60][R10.64], R13 ;  /* 0x0000000d0a006986 */ /* 0x0001e2000c10153c */
[C---:B----4-:R-:W-:Y:S01]  /*4bf30*/  IMAD.WIDE R8, R17.reuse, 0x2, R158 ;  /* 0x0000000211087825 */ /* 0x050fe200078e029e */
[----:B------:R-:W4:Y:S08]  /*4bf40*/  LDC R18, c[0x0][0x228] ;  /* 0x00008a00ff127b82 */ /* 0x000f300000000800 */
[----:B------:R-:W3:Y:S01]  /*4bf50*/  LDC R0, c[0x0][0x248] ;  /* 0x00009200ff007b82 */ /* 0x000ee20000000800 */
[----:B0-----:R-:W-:-:S04]  /*4bf60*/  IMAD.WIDE R12, R17, 0x2, R20 ;  /* 0x00000002110c7825 */ /* 0x001fc800078e0214 */
[----:B------:R-:W-:Y:S02]  /*4bf70*/  IMAD.IADD R17, R17, 0x1, R2 ;  /* 0x0000000111117824 */ /* 0x000fe400078e0202 */
[----:B------:R-:W-:Y:S01]  /*4bf80*/  VIADD R2, R3, 0xfa ;  /* 0x000000fa03027836 */ /* 0x000fe20000000000 */
[----:B--2---:R0:W-:Y:S01]  /*4bf90*/  @P5 STG.E.U16 desc[UR60][R12.64], R239 ;  /* 0x000000ef0c005986 */ /* 0x0041e2000c10153c */
[----:B------:R-:W-:Y:S02]  /*4bfa0*/  ISETP.LT.AND P5, PT, R23, R16, !P2 ;  /* 0x000000101700720c */ /* 0x000fe400057a1270 */
[----:B------:R-:W-:Y:S02]  /*4bfb0*/  PRMT R11, R239, 0x7632, R11 ;  /* 0x00007632ef0b7816 */ /* 0x000fe4000000000b */
[----:B----4-:R-:W-:Y:S01]  /*4bfc0*/  ISETP.LT.AND P6, PT, R23, R18, !P1 ;  /* 0x000000121700720c */ /* 0x010fe20004fc1270 */
[----:B-1----:R-:W-:Y:S01]  /*4bfd0*/  IMAD.IADD R19, R17, 0x1, R14 ;  /* 0x0000000111137824 */ /* 0x002fe200078e020e */
[----:B------:R-:W-:Y:S01]  /*4bfe0*/  ISETP.LT.AND P2, PT, R156, R25, !P2 ;  /* 0x000000199c00720c */ /* 0x000fe20005741270 */
[----:B------:R1:W-:Y:S01]  /*4bff0*/  @P3 STG.E.U16 desc[UR60][R8.64], R11 ;  /* 0x0000000b08003986 */ /* 0x0003e2000c10153c */
[----:B---3--:R-:W-:Y:S01]  /*4c000*/  ISETP.GE.AND P3, PT, R2, R251, PT ;  /* 0x000000fb0200720c */ /* 0x008fe20003f66270 */
[----:B------:R-:W-:Y:S01]  /*4c010*/  VIADD R2, R3, 0xfb ;  /* 0x000000fb03027836 */ /* 0x000fe20000000000 */
[----:B------:R-:W2:Y:S01]  /*4c020*/  LDC R16, c[0x0][0x228] ;  /* 0x00008a00ff107b82 */ /* 0x000ea20000000800 */
[----:B0-----:R-:W-:-:S04]  /*4c030*/  IMAD.WIDE R12, R17, 0x2, R158 ;  /* 0x00000002110c7825 */ /* 0x001fc800078e029e */
[----:B------:R-:W-:-:S03]  /*4c040*/  IMAD.WIDE R14, R19, 0x2, R20 ;  /* 0x00000002130e7825 */ /* 0x000fc600078e0214 */
[----:B------:R-:W0:Y:S01]  /*4c050*/  LDC R25, c[0x0][0x228] ;  /* 0x00008a00ff197b82 */ /* 0x000e220000000800 */
[----:B-1----:R-:W-:-:S07]  /*4c060*/  IMAD.WIDE R10, R17, 0x2, R20 ;  /* 0x00000002110a7825 */ /* 0x002fce00078e0214 */
[----:B------:R-:W1:Y:S01]  /*4c070*/  LDC R18, c[0x0][0x228] ;  /* 0x00008a00ff127b82 */ /* 0x000e620000000800 */
[----:B------:R3:W-:Y:S01]  /*4c080*/  @P5 STG.E.U16 desc[UR60][R10.64], R240 ;  /* 0x000000f00a005986 */ /* 0x0007e2000c10153c */
[----:B------:R-:W-:Y:S02]  /*4c090*/  ISETP.GE.AND P5, PT, R2, R241, PT ;  /* 0x000000f10200720c */ /* 0x000fe40003fa6270 */
[----:B------:R-:W-:Y:S01]  /*4c0a0*/  PRMT R9, R240, 0x7632, R9 ;  /* 0x00007632f0097816 */ /* 0x000fe20000000009 */
[----:B------:R-:W4:Y:S03]  /*4c0b0*/  LDL.LU R241, [R1+0x18a8] ;  /* 0x0018a80001f17983 */ /* 0x000f260000300800 */
[----:B------:R-:W2:Y:S01]  /*4c0c0*/  LDC R2, c[0x0][0x248] ;  /* 0x00009200ff027b82 */ /* 0x000ea20000000800 */
[----:B------:R-:W-:Y:S01]  /*4c0d0*/  IMAD.IADD R17, R19, 0x1, R0 ;  /* 0x0000000113117824 */ /* 0x000fe200078e0200 */
[----:B------:R0:W-:Y:S01]  /*4c0e0*/  @P2 STG.E.U16 desc[UR60][R12.64], R9 ;  /* 0x000000090c002986 */ /* 0x0001e2000c10153c */
[----:B------:R-:W-:-:S03]  /*4c0f0*/  ISETP.LT.AND P2, PT, R156, R27, !P1 ;  /* 0x0000001b9c00720c */ /* 0x000fc60004f41270 */
[----:B------:R1:W-:Y:S02]  /*4c100*/  @P6 STG.E.U16 desc[UR60][R14.64], R4 ;  /* 0x000000040e006986 */ /* 0x0003e4000c10153c */
[----:B------:R-:W4:Y:S01]  /*4c110*/  LDC R0, c[0x0][0x248] ;  /* 0x00009200ff007b82 */ /* 0x000f220000000800 */
[----:B------:R-:W-:Y:S02]  /*4c120*/  ISETP.LT.AND P6, PT, R23, R22, !P3 ;  /* 0x000000161700720c */ /* 0x000fe40005fc1270 */
[----:B------:R-:W-:Y:S01]  /*4c130*/  ISETP.LT.AND P3, PT, R156, R29, !P3 ;  /* 0x0000001d9c00720c */ /* 0x000fe20005f61270 */
[----:B---3--:R-:W-:-:S04]  /*4c140*/  IMAD.WIDE R10, R17, 0x2, R20 ;  /* 0x00000002110a7825 */ /* 0x008fc800078e0214 */
[--C-:B0-----:R-:W-:Y:S01]  /*4c150*/  IMAD.WIDE R8, R19, 0x2, R158.reuse ;  /* 0x0000000213087825 */ /* 0x101fe200078e029e */
[----:B------:R-:W0:Y:S03]  /*4c160*/  LDC R27, c[0x0][0x228] ;  /* 0x00008a00ff1b7b82 */ /* 0x000e260000000800 */
[----:B------:R-:W-:Y:S01]  /*4c170*/  IMAD.WIDE R12, R17, 0x2, R158 ;  /* 0x00000002110c7825 */ /* 0x000fe200078e029e */
[----:B------:R2:W-:Y:S03]  /*4c180*/  @P2 STG.E.U16 desc[UR60][R8.64], R26 ;  /* 0x0000001a08002986 */ /* 0x0005e6000c10153c */
[----:B------:R-:W-:Y:S01]  /*4c190*/  VIADD R22, R3, 0xfc ;  /* 0x000000fc03167836 */ /* 0x000fe20000000000 */
[----:B-1----:R-:W1:Y:S01]  /*4c1a0*/  LDC R15, c[0x0][0x228] ;  /* 0x00008a00ff0f7b82 */ /* 0x002e620000000800 */
[----:B--2---:R-:W-:-:S07]  /*4c1b0*/  IMAD.IADD R9, R17, 0x1, R2 ;  /* 0x0000000111097824 */ /* 0x004fce00078e0202 */
[----:B------:R-:W2:Y:S08]  /*4c1c0*/  LDC R4, c[0x0][0x248] ;  /* 0x00009200ff047b82 */ /* 0x000eb00000000800 */
[----:B------:R-:W3:Y:S08]  /*4c1d0*/  LDC R19, c[0x0][0x228] ;  /* 0x00008a00ff137b82 */ /* 0x000ef00000000800 */
[----:B------:R-:W0:Y:S01]  /*4c1e0*/  LDC R14, c[0x0][0x248] ;  /* 0x00009200ff0e7b82 */ /* 0x000e220000000800 */
[----:B----4-:R-:W-:Y:S01]  /*4c1f0*/  PRMT R28, R241, 0x7632, R28 ;  /* 0x00007632f11c7816 */ /* 0x010fe2000000001c */
[----:B------:R-:W-:Y:S04]  /*4c200*/  @P6 STG.E.U16 desc[UR60][R10.64], R241 ;  /* 0x000000f10a006986 */ /* 0x000fe8000c10153c */
[----:B------:R4:W-:Y:S01]  /*4c210*/  @P3 STG.E.U16 desc[UR60][R12.64], R28 ;  /* 0x0000001c0c003986 */ /* 0x0009e2000c10153c */
[----:B------:R-:W-:Y:S01]  /*4c220*/  ISETP.LT.AND P3, PT, R23, R16, !P5 ;  /* 0x000000101700720c */ /* 0x000fe20006f61270 */
[----:B------:R-:W-:-:S05]  /*4c230*/  VIADD R16, R3, 0xfd ;  /* 0x000000fd03107836 */ /* 0x000fca0000000000 */
[----:B------:R-:W-:Y:S02]  /*4c240*/  ISETP.GE.AND P2, PT, R16, R242, PT ;  /* 0x000000f21000720c */ /* 0x000fe40003f46270 */
[----:B------:R-:W3:Y:S01]  /*4c250*/  LDL.LU R242, [R1+0x18a4] ;  /* 0x0018a40001f27983 */ /* 0x000ee20000300800 */
[----:B------:R-:W-:Y:S01]  /*4c260*/  ISETP.GE.AND P1, PT, R22, R252, PT ;  /* 0x000000fc1600720c */ /* 0x000fe20003f26270 */
[----:B------:R-:W0:Y:S01]  /*4c270*/  LDC R16, c[0x0][0x248] ;  /* 0x00009200ff107b82 */ /* 0x000e220000000800 */
[----:B----4-:R-:W-:Y:S02]  /*4c280*/  IMAD.IADD R13, R9, 0x1, R0 ;  /* 0x00000001090d7824 */ /* 0x010fe400078e0200 */
[----:B------:R-:W-:Y:S02]  /*4c290*/  VIADD R0, R3, 0xfe ;  /* 0x000000fe03007836 */ /* 0x000fe40000000000 */
[----:B------:R-:W-:-:S03]  /*4c2a0*/  IMAD.WIDE R2, R9, 0x2, R20 ;  /* 0x0000000209027825 */ /* 0x000fc600078e0214 */
[----:B------:R-:W4:Y:S02]  /*4c2b0*/  LDC R22, c[0x0][0x228] ;  /* 0x00008a00ff167b82 */ /* 0x000f240000000800 */
[----:B------:R0:W-:Y:S01]  /*4c2c0*/  @P3 STG.E.U16 desc[UR60][R2.64], R5 ;  /* 0x0000000502003986 */ /* 0x0001e2000c10153c */
[----:B------:R-:W-:-:S03]  /*4c2d0*/  ISETP.GE.AND P3, PT, R0, R243, PT ;  /* 0x000000f30000720c */ /* 0x000fc60003f66270 */
[----:B------:R-:W3:Y:S01]  /*4c2e0*/  LDL.LU R243, [R1+0x18a0] ;  /* 0x0018a00001f37983 */ /* 0x000ee20000300800 */
[C---:B------:R-:W-:Y:S02]  /*4c2f0*/  ISETP.LT.AND P5, PT, R156.reuse, R25, !P5 ;  /* 0x000000199c00720c */ /* 0x040fe40006fa1270 */
[----:B------:R-:W-:Y:S01]  /*4c300*/  ISETP.LT.AND P6, PT, R23, R18, !P1 ;  /* 0x000000121700720c */ /* 0x000fe20004fc1270 */
[----:B------:R-:W-:Y:S01]  /*4c310*/  IMAD.WIDE R8, R9, 0x2, R158 ;  /* 0x0000000209087825 */ /* 0x000fe200078e029e */
[----:B------:R-:W-:Y:S02]  /*4c320*/  PRMT R18, R5, 0x7632, R18 ;  /* 0x0000763205127816 */ /* 0x000fe40000000012 */
[----:B-1----:R-:W-:Y:S01]  /*4c330*/  ISETP.LT.AND P1, PT, R156, R15, !P1 ;  /* 0x0000000f9c00720c */ /* 0x002fe20004f21270 */
[----:B------:R-:W-:-:S04]  /*4c340*/  IMAD.WIDE R10, R13, 0x2, R20 ;  /* 0x000000020d0a7825 */ /* 0x000fc800078e0214 */
[C---:B--2---:R-:W-:Y:S02]  /*4c350*/  IMAD.IADD R15, R13.reuse, 0x1, R4 ;  /* 0x000000010d0f7824 */ /* 0x044fe400078e0204 */
[----:B------:R1:W-:Y:S01]  /*4c360*/  @P5 STG.E.U16 desc[UR60][R8.64], R18 ;  /* 0x0000001208005986 */ /* 0x0003e2000c10153c */
[----:B------:R-:W-:Y:S01]  /*4c370*/  IMAD.WIDE R12, R13, 0x2, R158 ;  /* 0x000000020d0c7825 */ /* 0x000fe200078e029e */
[----:B----4-:R-:W-:Y:S02]  /*4c380*/  ISETP.LT.AND P5, PT, R23, R22, !P2 ;  /* 0x000000161700720c */ /* 0x010fe400057a1270 */
[----:B---3--:R-:W-:Y:S01]  /*4c390*/  ISETP.LT.AND P2, PT, R156, R19, !P2 ;  /* 0x000000139c00720c */ /* 0x008fe20005741270 */
[C---:B0-----:R-:W-:Y:S02]  /*4c3a0*/  IMAD.IADD R17, R15.reuse, 0x1, R14 ;  /* 0x000000010f117824 */ /* 0x041fe400078e020e */
[----:B------:R-:W-:-:S04]  /*4c3b0*/  IMAD.WIDE R2, R15, 0x2, R20 ;  /* 0x000000020f027825 */ /* 0x000fc800078e0214 */
[----:B------:R-:W-:-:S04]  /*4c3c0*/  IMAD.WIDE R4, R15, 0x2, R158 ;  /* 0x000000020f047825 */ /* 0x000fc800078e029e */
[C---:B------:R-:W-:Y:S02]  /*4c3d0*/  IMAD.IADD R15, R17.reuse, 0x1, R16 ;  /* 0x00000001110f7824 */ /* 0x040fe400078e0210 */
[----:B-1----:R-:W-:-:S04]  /*4c3e0*/  IMAD.WIDE R8, R17, 0x2, R20 ;  /* 0x0000000211087825 */ /* 0x002fc800078e0214 */
[----:B------:R-:W-:Y:S01]  /*4c3f0*/  IMAD.WIDE R20, R15, 0x2, R20 ;  /* 0x000000020f147825 */ /* 0x000fe200078e0214 */
[----:B------:R0:W-:Y:S01]  /*4c400*/  @P6 STG.E.U16 desc[UR60][R10.64], R242 ;  /* 0x000000f20a006986 */ /* 0x0001e2000c10153c */
[----:B------:R-:W-:Y:S02]  /*4c410*/  ISETP.LT.AND P6, PT, R23, R24, !P3 ;  /* 0x000000181700720c */ /* 0x000fe40005fc1270 */
[----:B------:R-:W-:Y:S02]  /*4c420*/  PRMT R0, R242, 0x7632, R0 ;  /* 0x00007632f2007816 */ /* 0x000fe40000000000 */
[----:B------:R-:W-:-:S03]  /*4c430*/  ISETP.LT.AND P3, PT, R156, R27, !P3 ;  /* 0x0000001b9c00720c */ /* 0x000fc60005f61270 */
[----:B------:R1:W-:Y:S01]  /*4c440*/  @P1 STG.E.U16 desc[UR60][R12.64], R0 ;  /* 0x000000000c001986 */ /* 0x0003e2000c10153c */
[----:B0-----:R-:W-:-:S03]  /*4c450*/  IMAD.WIDE R10, R17, 0x2, R158 ;  /* 0x00000002110a7825 */ /* 0x001fc600078e029e */
[----:B------:R0:W-:Y:S01]  /*4c460*/  @P5 STG.E.U16 desc[UR60][R2.64], R6 ;  /* 0x0000000602005986 */ /* 0x0001e2000c10153c */
[----:B------:R-:W-:Y:S02]  /*4c470*/  PRMT R14, R243, 0x7632, R14 ;  /* 0x00007632f30e7816 */ /* 0x000fe4000000000e */
[----:B-1----:R-:W-:-:S05]  /*4c480*/  PRMT R13, R6, 0x7632, R13 ;  /* 0x00007632060d7816 */ /* 0x002fca000000000d */
[----:B------:R0:W-:Y:S04]  /*4c490*/  @P2 STG.E.U16 desc[UR60][R4.64], R13 ;  /* 0x0000000d04002986 */ /* 0x0001e8000c10153c */
[----:B------:R0:W-:Y:S04]  /*4c4a0*/  @P6 STG.E.U16 desc[UR60][R8.64], R243 ;  /* 0x000000f308006986 */ /* 0x0001e8000c10153c */
[----:B------:R0:W-:Y:S01]  /*4c4b0*/  @P3 STG.E.U16 desc[UR60][R10.64], R14 ;  /* 0x0000000e0a003986 */ /* 0x0001e2000c10153c */
[----:B------:R-:W-:-:S03]  /*4c4c0*/  IMAD.WIDE R158, R15, 0x2, R158 ;  /* 0x000000020f9e7825 */ /* 0x000fc600078e029e */
[----:B------:R0:W-:Y:S01]  /*4c4d0*/  @P4 STG.E.U16 desc[UR60][R20.64], R7 ;  /* 0x0000000714004986 */ /* 0x0001e2000c10153c */
[----:B------:R-:W-:Y:S05]  /*4c4e0*/  @!P0 EXIT ;  /* 0x000000000000894d */ /* 0x000fea0003800000 */
[----:B------:R-:W-:-:S05]  /*4c4f0*/  PRMT R79, R7, 0x7632, R79 ;  /* 0x00007632074f7816 */ /* 0x000fca000000004f */
[----:B------:R-:W-:Y:S01]  /*4c500*/  STG.E.U16 desc[UR60][R158.64], R79 ;  /* 0x0000004f9e007986 */ /* 0x000fe2000c10153c */
[----:B------:R-:W-:Y:S05]  /*4c510*/  EXIT ;  /* 0x000000000000794d */ /* 0x000fea0003800000 */
.L_x_2:
[----:B------:R-:W-:-:S00]  /*4c520*/  BRA `(.L_x_2) ;  /* 0xfffffffc00fc7947 */ /* 0x000fc0000383ffff */
[----:B------:R-:W-:-:S00]  /*4c530*/  NOP ;  /* 0x0000000000007918 */ /* 0x000fc00000000000 */
        /* <DEDUP_REMOVED lines=12> */
.L_x_3:


//--------------------- .nv.shared.matmul_kernel  --------------------------
	.section	.nv.shared.matmul_kernel,"aw",@nobits
	.sectionflags	@""
	.align	16
	.zero		1024


//--------------------- .nv.shared.reserved.0     --------------------------
	.section	.nv.shared.reserved.0,"aw",@nobits
	.weak		__nv_reservedSMEM_offset_0_alias
	.size		__nv_reservedSMEM_offset_0_alias, 0, 0
	.other		__nv_reservedSMEM_offset_0_alias,@"STO_CUDA_RESERVED_SHARED STV_DEFAULT"
__nv_reservedSMEM_offset_0_alias:
	.zero		0


//--------------------- .nv.constant0.matmul_kernel --------------------------
	.section	.nv.constant0.matmul_kernel,"a",@progbits
	.sectionflags	@""
	.align	4
.nv.constant0.matmul_kernel:
	.zero		608


//--------------------- SYMBOLS --------------------------

	.type		.nv.reservedSmem.offset0,@object
	.size		.nv.reservedSmem.offset0,0x4
